//
// Generated by NVIDIA NVVM Compiler
//
// Compiler Build ID: CL-36424714
// Cuda compilation tools, release 13.0, V13.0.88
// Based on NVVM 20.0.0
//

.version 9.0
.target sm_100
.address_size 64

	// .globl	_ZN15flash_attention22flash_attention_kernelILi32ELi32ELi1ELi37ELi8ELi16EEEvPfS1_S1_S1_S1_ii
.extern .shared .align 16 .b8 _ZN15flash_attention10shared_memE[];

.visible .entry _ZN15flash_attention22flash_attention_kernelILi32ELi32ELi1ELi37ELi8ELi16EEEvPfS1_S1_S1_S1_ii(
	.param .u64 .ptr .align 1 _ZN15flash_attention22flash_attention_kernelILi32ELi32ELi1ELi37ELi8ELi16EEEvPfS1_S1_S1_S1_ii_param_0,
	.param .u64 .ptr .align 1 _ZN15flash_attention22flash_attention_kernelILi32ELi32ELi1ELi37ELi8ELi16EEEvPfS1_S1_S1_S1_ii_param_1,
	.param .u64 .ptr .align 1 _ZN15flash_attention22flash_attention_kernelILi32ELi32ELi1ELi37ELi8ELi16EEEvPfS1_S1_S1_S1_ii_param_2,
	.param .u64 .ptr .align 1 _ZN15flash_attention22flash_attention_kernelILi32ELi32ELi1ELi37ELi8ELi16EEEvPfS1_S1_S1_S1_ii_param_3,
	.param .u64 .ptr .align 1 _ZN15flash_attention22flash_attention_kernelILi32ELi32ELi1ELi37ELi8ELi16EEEvPfS1_S1_S1_S1_ii_param_4,
	.param .u32 _ZN15flash_attention22flash_attention_kernelILi32ELi32ELi1ELi37ELi8ELi16EEEvPfS1_S1_S1_S1_ii_param_5,
	.param .u32 _ZN15flash_attention22flash_attention_kernelILi32ELi32ELi1ELi37ELi8ELi16EEEvPfS1_S1_S1_S1_ii_param_6
)
{
	.reg .pred 	%p<90>;
	.reg .b32 	%r<420>;
	.reg .b32 	%f<425>;
	.reg .b64 	%rd<48>;

	ld.param.u64 	%rd11, [_ZN15flash_attention22flash_attention_kernelILi32ELi32ELi1ELi37ELi8ELi16EEEvPfS1_S1_S1_S1_ii_param_0];
	ld.param.u64 	%rd15, [_ZN15flash_attention22flash_attention_kernelILi32ELi32ELi1ELi37ELi8ELi16EEEvPfS1_S1_S1_S1_ii_param_1];
	ld.param.u64 	%rd12, [_ZN15flash_attention22flash_attention_kernelILi32ELi32ELi1ELi37ELi8ELi16EEEvPfS1_S1_S1_S1_ii_param_2];
	ld.param.u64 	%rd13, [_ZN15flash_attention22flash_attention_kernelILi32ELi32ELi1ELi37ELi8ELi16EEEvPfS1_S1_S1_S1_ii_param_3];
	ld.param.u32 	%r149, [_ZN15flash_attention22flash_attention_kernelILi32ELi32ELi1ELi37ELi8ELi16EEEvPfS1_S1_S1_S1_ii_param_5];
	ld.param.u32 	%r150, [_ZN15flash_attention22flash_attention_kernelILi32ELi32ELi1ELi37ELi8ELi16EEEvPfS1_S1_S1_S1_ii_param_6];
	cvta.to.global.u64 	%rd1, %rd15;
	cvta.to.global.u64 	%rd16, %rd11;
	mov.u32 	%r1, %tid.x;
	and.b32  	%r2, %r1, 7;
	shr.u32 	%r370, %r1, 3;
	cvt.rn.f32.s32 	%f58, %r149;
	mul.f32 	%f59, %f58, 0f3D000000;
	cvt.rpi.f32.f32 	%f60, %f59;
	cvt.rzi.s32.f32 	%r4, %f60;
	mov.u32 	%r151, %ctaid.y;
	mul.lo.s32 	%r5, %r149, %r151;
	mul.lo.s32 	%r152, %r5, %r150;
	cvt.u64.u32 	%rd2, %r152;
	mov.u32 	%r153, %ctaid.x;
	mul.lo.s32 	%r154, %r153, %r150;
	shl.b32 	%r155, %r154, 5;
	cvt.u64.u32 	%rd17, %r155;
	add.s64 	%rd3, %rd2, %rd17;
	shl.b64 	%rd18, %rd3, 2;
	add.s64 	%rd4, %rd16, %rd18;
	cvt.rn.f32.s32 	%f61, %r150;
	sqrt.rn.f32 	%f62, %f61;
	rcp.rn.f32 	%f1, %f62;
	setp.gt.u32 	%p1, %r1, 255;
	@%p1 bra 	$L__BB0_10;
	not.b32 	%r156, %r2;
	add.s32 	%r6, %r150, %r156;
	and.b32  	%r7, %r6, 24;
	or.b32  	%r8, %r2, 8;
	or.b32  	%r9, %r2, 16;
	or.b32  	%r10, %r2, 24;
$L__BB0_2:
	mov.u32 	%r11, %r370;
	setp.ge.s32 	%p2, %r2, %r150;
	@%p2 bra 	$L__BB0_9;
	setp.eq.s32 	%p3, %r7, 24;
	mul.lo.s32 	%r12, %r11, %r150;
	mul.lo.s32 	%r13, %r11, 37;
	mov.u32 	%r371, %r2;
	@%p3 bra 	$L__BB0_7;
	setp.eq.s32 	%p4, %r7, 0;
	add.s32 	%r157, %r2, %r12;
	cvt.s64.s32 	%rd19, %r157;
	mul.wide.s32 	%rd20, %r157, 4;
	add.s64 	%rd5, %rd4, %rd20;
	ld.global.f32 	%f63, [%rd5];
	add.s32 	%r158, %r2, %r13;
	shl.b32 	%r159, %r158, 2;
	mov.u32 	%r160, _ZN15flash_attention10shared_memE;
	add.s32 	%r14, %r160, %r159;
	st.shared.f32 	[%r14], %f63;
	add.s64 	%rd21, %rd3, %rd19;
	shl.b64 	%rd22, %rd21, 2;
	add.s64 	%rd6, %rd1, %rd22;
	ld.global.f32 	%f64, [%rd6];
	st.shared.f32 	[%r14+4736], %f64;
	mov.u32 	%r371, %r8;
	@%p4 bra 	$L__BB0_7;
	setp.eq.s32 	%p5, %r7, 8;
	ld.global.f32 	%f65, [%rd5+32];
	st.shared.f32 	[%r14+32], %f65;
	ld.global.f32 	%f66, [%rd6+32];
	st.shared.f32 	[%r14+4768], %f66;
	mov.u32 	%r371, %r9;
	@%p5 bra 	$L__BB0_7;
	ld.global.f32 	%f67, [%rd5+64];
	st.shared.f32 	[%r14+64], %f67;
	ld.global.f32 	%f68, [%rd6+64];
	st.shared.f32 	[%r14+4800], %f68;
	mov.u32 	%r371, %r10;
$L__BB0_7:
	setp.lt.u32 	%p6, %r6, 24;
	@%p6 bra 	$L__BB0_9;
$L__BB0_8:
	add.s32 	%r161, %r371, %r12;
	cvt.s64.s32 	%rd23, %r161;
	mul.wide.s32 	%rd24, %r161, 4;
	add.s64 	%rd25, %rd4, %rd24;
	ld.global.f32 	%f69, [%rd25];
	add.s32 	%r162, %r371, %r13;
	shl.b32 	%r163, %r162, 2;
	mov.u32 	%r164, _ZN15flash_attention10shared_memE;
	add.s32 	%r165, %r164, %r163;
	st.shared.f32 	[%r165], %f69;
	add.s64 	%rd26, %rd3, %rd23;
	shl.b64 	%rd27, %rd26, 2;
	add.s64 	%rd28, %rd1, %rd27;
	ld.global.f32 	%f70, [%rd28];
	st.shared.f32 	[%r165+4736], %f70;
	ld.global.f32 	%f71, [%rd25+32];
	st.shared.f32 	[%r165+32], %f71;
	ld.global.f32 	%f72, [%rd28+32];
	st.shared.f32 	[%r165+4768], %f72;
	ld.global.f32 	%f73, [%rd25+64];
	st.shared.f32 	[%r165+64], %f73;
	ld.global.f32 	%f74, [%rd28+64];
	st.shared.f32 	[%r165+4800], %f74;
	ld.global.f32 	%f75, [%rd25+96];
	st.shared.f32 	[%r165+96], %f75;
	ld.global.f32 	%f76, [%rd28+96];
	st.shared.f32 	[%r165+4832], %f76;
	add.s32 	%r371, %r371, 32;
	setp.lt.s32 	%p7, %r371, %r150;
	@%p7 bra 	$L__BB0_8;
$L__BB0_9:
	add.s32 	%r370, %r11, 16;
	setp.lt.u32 	%p8, %r11, 16;
	@%p8 bra 	$L__BB0_2;
$L__BB0_10:
	setp.gt.u32 	%p9, %r1, 31;
	@%p9 bra 	$L__BB0_12;
	shl.b32 	%r166, %r1, 2;
	mov.u32 	%r167, _ZN15flash_attention10shared_memE;
	add.s32 	%r168, %r167, %r166;
	mov.b32 	%r169, 0;
	st.shared.u32 	[%r168+18944], %r169;
	mov.b32 	%r170, -8388609;
	st.shared.u32 	[%r168+19200], %r170;
$L__BB0_12:
	mov.u32 	%r174, _ZN15flash_attention10shared_memE;
	add.s32 	%r379, %r174, 19200;
	add.s32 	%r374, %r174, 19072;
	add.s32 	%r381, %r174, 18944;
	setp.lt.s32 	%p10, %r4, 1;
	@%p10 bra 	$L__BB0_20;
	and.b32  	%r19, %r150, 7;
	add.s32 	%r20, %r19, -1;
	and.b32  	%r21, %r150, 3;
	mul.f32 	%f2, %f1, 0f00000000;
	and.b32  	%r22, %r150, 2147483640;
	and.b32  	%r23, %r150, 1;
	cvta.to.global.u64 	%rd7, %rd12;
	add.s32 	%r381, %r174, 18944;
	add.s32 	%r380, %r174, 19072;
	add.s32 	%r379, %r174, 19200;
	add.s32 	%r378, %r174, 19328;
	cvta.to.global.u64 	%rd8, %rd13;
	mov.b32 	%r377, 0;
	mov.u32 	%r376, %r149;
$L__BB0_14:
	mov.u32 	%r374, %r381;
	mov.u32 	%r381, %r380;
	mov.u32 	%r36, %r379;
	mov.u32 	%r379, %r378;
	min.s32 	%r181, %r376, 32;
	max.s32 	%r39, %r181, 1;
	and.b32  	%r40, %r39, 7;
	and.b32  	%r41, %r39, 3;
	shl.b32 	%r42, %r377, 5;
	mov.u32 	%r382, %r2;
$L__BB0_15:
	shr.u32 	%r384, %r1, 3;
	setp.ge.s32 	%p11, %r384, %r150;
	@%p11 bra 	$L__BB0_18;
	add.s32 	%r182, %r382, %r42;
	mul.lo.s32 	%r45, %r182, %r150;
	mul.lo.s32 	%r46, %r382, 37;
	mov.u32 	%r383, %r384;
$L__BB0_17:
	add.s32 	%r183, %r383, %r45;
	cvt.s64.s32 	%rd29, %r183;
	add.s64 	%rd30, %rd29, %rd2;
	shl.b64 	%rd31, %rd30, 2;
	add.s64 	%rd32, %rd7, %rd31;
	ld.global.f32 	%f77, [%rd32];
	add.s32 	%r184, %r383, %r46;
	shl.b32 	%r185, %r184, 2;
	mov.u32 	%r186, _ZN15flash_attention10shared_memE;
	add.s32 	%r187, %r186, %r185;
	st.shared.f32 	[%r187+9472], %f77;
	add.s64 	%rd33, %rd8, %rd31;
	ld.global.f32 	%f78, [%rd33];
	st.shared.f32 	[%r187+14208], %f78;
	add.s32 	%r383, %r383, 16;
	setp.lt.s32 	%p12, %r383, %r150;
	@%p12 bra 	$L__BB0_17;
$L__BB0_18:
	add.s32 	%r49, %r382, 8;
	setp.lt.u32 	%p13, %r382, 24;
	mov.u32 	%r382, %r49;
	@%p13 bra 	$L__BB0_15;
	setp.gt.u32 	%p14, %r1, 255;
	bar.sync 	0;
	@%p14 bra 	$L__BB0_64;
	bra.uni 	$L__BB0_46;
$L__BB0_20:
	shr.u32 	%r415, %r1, 3;
	setp.gt.u32 	%p69, %r1, 255;
	@%p69 bra 	$L__BB0_32;
	not.b32 	%r340, %r2;
	add.s32 	%r28, %r150, %r340;
	and.b32  	%r29, %r28, 24;
	or.b32  	%r30, %r2, 8;
	or.b32  	%r31, %r2, 16;
	or.b32  	%r32, %r2, 24;
	mov.u32 	%r412, %r415;
$L__BB0_22:
	setp.ge.s32 	%p70, %r2, %r150;
	shl.b32 	%r341, %r412, 2;
	add.s32 	%r124, %r381, %r341;
	@%p70 bra 	$L__BB0_29;
	setp.eq.s32 	%p71, %r29, 24;
	mul.lo.s32 	%r125, %r412, 37;
	mov.u32 	%r413, %r2;
	@%p71 bra 	$L__BB0_27;
	setp.eq.s32 	%p72, %r29, 0;
	add.s32 	%r342, %r2, %r125;
	shl.b32 	%r343, %r342, 2;
	mov.u32 	%r344, _ZN15flash_attention10shared_memE;
	add.s32 	%r126, %r344, %r343;
	ld.shared.f32 	%f340, [%r126];
	ld.shared.f32 	%f341, [%r124];
	div.rn.f32 	%f342, %f340, %f341;
	st.shared.f32 	[%r126], %f342;
	mov.u32 	%r413, %r30;
	@%p72 bra 	$L__BB0_27;
	setp.eq.s32 	%p73, %r29, 8;
	ld.shared.f32 	%f343, [%r126+32];
	ld.shared.f32 	%f344, [%r124];
	div.rn.f32 	%f345, %f343, %f344;
	st.shared.f32 	[%r126+32], %f345;
	mov.u32 	%r413, %r31;
	@%p73 bra 	$L__BB0_27;
	ld.shared.f32 	%f346, [%r126+64];
	ld.shared.f32 	%f347, [%r124];
	div.rn.f32 	%f348, %f346, %f347;
	st.shared.f32 	[%r126+64], %f348;
	mov.u32 	%r413, %r32;
$L__BB0_27:
	setp.lt.u32 	%p74, %r28, 24;
	@%p74 bra 	$L__BB0_29;
$L__BB0_28:
	add.s32 	%r345, %r413, %r125;
	shl.b32 	%r346, %r345, 2;
	mov.u32 	%r347, _ZN15flash_attention10shared_memE;
	add.s32 	%r348, %r347, %r346;
	ld.shared.f32 	%f349, [%r348];
	ld.shared.f32 	%f350, [%r124];
	div.rn.f32 	%f351, %f349, %f350;
	st.shared.f32 	[%r348], %f351;
	ld.shared.f32 	%f352, [%r348+32];
	ld.shared.f32 	%f353, [%r124];
	div.rn.f32 	%f354, %f352, %f353;
	st.shared.f32 	[%r348+32], %f354;
	ld.shared.f32 	%f355, [%r348+64];
	ld.shared.f32 	%f356, [%r124];
	div.rn.f32 	%f357, %f355, %f356;
	st.shared.f32 	[%r348+64], %f357;
	ld.shared.f32 	%f358, [%r348+96];
	ld.shared.f32 	%f359, [%r124];
	div.rn.f32 	%f360, %f358, %f359;
	st.shared.f32 	[%r348+96], %f360;
	add.s32 	%r413, %r413, 32;
	setp.lt.s32 	%p75, %r413, %r150;
	@%p75 bra 	$L__BB0_28;
$L__BB0_29:
	setp.ne.s32 	%p76, %r2, 0;
	@%p76 bra 	$L__BB0_31;
	add.s32 	%r350, %r379, %r341;
	ld.shared.f32 	%f361, [%r350];
	ld.shared.f32 	%f362, [%r124];
	setp.lt.f32 	%p77, %f362, 0f00800000;
	mul.f32 	%f363, %f362, 0f4B000000;
	selp.f32 	%f364, %f363, %f362, %p77;
	selp.f32 	%f365, 0fC1B80000, 0f00000000, %p77;
	mov.b32 	%r351, %f364;
	add.s32 	%r352, %r351, -1059760811;
	and.b32  	%r353, %r352, -8388608;
	sub.s32 	%r354, %r351, %r353;
	mov.b32 	%f366, %r354;
	cvt.rn.f32.s32 	%f367, %r353;
	fma.rn.f32 	%f368, %f367, 0f34000000, %f365;
	add.f32 	%f369, %f366, 0fBF800000;
	fma.rn.f32 	%f370, %f369, 0fBE055027, 0f3E1039F6;
	fma.rn.f32 	%f371, %f370, %f369, 0fBDF8CDCC;
	fma.rn.f32 	%f372, %f371, %f369, 0f3E0F2955;
	fma.rn.f32 	%f373, %f372, %f369, 0fBE2AD8B9;
	fma.rn.f32 	%f374, %f373, %f369, 0f3E4CED0B;
	fma.rn.f32 	%f375, %f374, %f369, 0fBE7FFF22;
	fma.rn.f32 	%f376, %f375, %f369, 0f3EAAAA78;
	fma.rn.f32 	%f377, %f376, %f369, 0fBF000000;
	mul.f32 	%f378, %f369, %f377;
	fma.rn.f32 	%f379, %f378, %f369, %f369;
	fma.rn.f32 	%f380, %f368, 0f3F317218, %f379;
	setp.gt.u32 	%p78, %r351, 2139095039;
	fma.rn.f32 	%f381, %f364, 0f7F800000, 0f7F800000;
	selp.f32 	%f382, %f381, %f380, %p78;
	setp.eq.f32 	%p79, %f364, 0f00000000;
	selp.f32 	%f383, 0fFF800000, %f382, %p79;
	add.f32 	%f384, %f361, %f383;
	add.s32 	%r355, %r374, %r341;
	st.shared.f32 	[%r355], %f384;
$L__BB0_31:
	add.s32 	%r130, %r412, 16;
	setp.lt.u32 	%p80, %r412, 16;
	mov.u32 	%r412, %r130;
	@%p80 bra 	$L__BB0_22;
$L__BB0_32:
	setp.gt.u32 	%p81, %r1, 255;
	bar.sync 	0;
	@%p81 bra 	$L__BB0_43;
	ld.param.u64 	%rd46, [_ZN15flash_attention22flash_attention_kernelILi32ELi32ELi1ELi37ELi8ELi16EEEvPfS1_S1_S1_S1_ii_param_0];
	not.b32 	%r356, %r2;
	add.s32 	%r131, %r150, %r356;
	and.b32  	%r132, %r131, 24;
	or.b32  	%r133, %r2, 8;
	or.b32  	%r134, %r2, 16;
	or.b32  	%r135, %r2, 24;
	shl.b64 	%rd34, %rd3, 2;
	cvta.to.global.u64 	%rd35, %rd46;
	add.s64 	%rd36, %rd34, %rd35;
	add.s64 	%rd9, %rd36, 64;
$L__BB0_34:
	mov.u32 	%r136, %r415;
	setp.ge.s32 	%p82, %r2, %r150;
	@%p82 bra 	$L__BB0_42;
	setp.eq.s32 	%p83, %r132, 24;
	mul.lo.s32 	%r137, %r136, %r150;
	mov.u32 	%r416, %r2;
	@%p83 bra 	$L__BB0_39;
	setp.eq.s32 	%p84, %r132, 0;
	mad.lo.s32 	%r357, %r136, 37, %r2;
	shl.b32 	%r358, %r357, 2;
	mov.u32 	%r359, _ZN15flash_attention10shared_memE;
	add.s32 	%r138, %r359, %r358;
	ld.shared.f32 	%f385, [%r138];
	add.s32 	%r360, %r2, %r137;
	mul.wide.s32 	%rd37, %r360, 4;
	add.s64 	%rd10, %rd4, %rd37;
	st.global.f32 	[%rd10], %f385;
	mov.u32 	%r416, %r133;
	@%p84 bra 	$L__BB0_39;
	setp.eq.s32 	%p85, %r132, 8;
	ld.shared.f32 	%f386, [%r138+32];
	st.global.f32 	[%rd10+32], %f386;
	mov.u32 	%r416, %r134;
	@%p85 bra 	$L__BB0_39;
	ld.shared.f32 	%f387, [%r138+64];
	st.global.f32 	[%rd10+64], %f387;
	mov.u32 	%r416, %r135;
$L__BB0_39:
	setp.lt.u32 	%p86, %r131, 24;
	@%p86 bra 	$L__BB0_42;
	shl.b32 	%r361, %r416, 2;
	mad.lo.s32 	%r362, %r136, 148, %r361;
	mov.u32 	%r363, _ZN15flash_attention10shared_memE;
	add.s32 	%r364, %r363, %r362;
	add.s32 	%r418, %r364, 64;
	add.s32 	%r417, %r416, %r137;
$L__BB0_41:
	mul.wide.s32 	%rd38, %r417, 4;
	add.s64 	%rd39, %rd9, %rd38;
	ld.shared.f32 	%f388, [%r418+-64];
	st.global.f32 	[%rd39+-64], %f388;
	ld.shared.f32 	%f389, [%r418+-32];
	st.global.f32 	[%rd39+-32], %f389;
	ld.shared.f32 	%f390, [%r418];
	st.global.f32 	[%rd39], %f390;
	ld.shared.f32 	%f391, [%r418+32];
	st.global.f32 	[%rd39+32], %f391;
	add.s32 	%r416, %r416, 32;
	add.s32 	%r418, %r418, 128;
	add.s32 	%r417, %r417, 32;
	setp.lt.s32 	%p87, %r416, %r150;
	@%p87 bra 	$L__BB0_41;
$L__BB0_42:
	add.s32 	%r415, %r136, 16;
	setp.lt.u32 	%p88, %r136, 16;
	@%p88 bra 	$L__BB0_34;
$L__BB0_43:
	setp.gt.u32 	%p89, %r1, 31;
	@%p89 bra 	$L__BB0_45;
	ld.param.u64 	%rd47, [_ZN15flash_attention22flash_attention_kernelILi32ELi32ELi1ELi37ELi8ELi16EEEvPfS1_S1_S1_S1_ii_param_4];
	shl.b32 	%r365, %r1, 2;
	add.s32 	%r366, %r374, %r365;
	ld.shared.f32 	%f392, [%r366];
	mov.u32 	%r367, %ctaid.x;
	shl.b32 	%r368, %r367, 5;
	add.s32 	%r369, %r368, %r1;
	cvt.u64.u32 	%rd40, %r369;
	cvt.u64.u32 	%rd41, %r5;
	add.s64 	%rd42, %rd40, %rd41;
	cvta.to.global.u64 	%rd43, %rd47;
	shl.b64 	%rd44, %rd42, 2;
	add.s64 	%rd45, %rd43, %rd44;
	st.global.f32 	[%rd45], %f392;
$L__BB0_45:
	ret;
$L__BB0_46:
	setp.gt.s32 	%p15, %r150, 0;
	@%p15 bra 	$L__BB0_47;
	bra.uni 	$L__BB0_61;
$L__BB0_47:
	mul.lo.s32 	%r51, %r384, 37;
	shl.b32 	%r52, %r384, 5;
	mov.u32 	%r385, %r2;
$L__BB0_48:
	mov.u32 	%r53, %r385;
	setp.lt.u32 	%p18, %r150, 8;
	mul.lo.s32 	%r54, %r53, 37;
	mov.f32 	%f400, 0f00000000;
	mov.b32 	%r388, 0;
	@%p18 bra 	$L__BB0_51;
	mov.f32 	%f400, 0f00000000;
	mov.b32 	%r386, 0;
$L__BB0_50:
	.pragma "nounroll";
	add.s32 	%r194, %r386, %r51;
	shl.b32 	%r195, %r194, 2;
	mov.u32 	%r196, _ZN15flash_attention10shared_memE;
	add.s32 	%r197, %r196, %r195;
	ld.shared.f32 	%f82, [%r197+4736];
	add.s32 	%r198, %r386, %r54;
	shl.b32 	%r199, %r198, 2;
	add.s32 	%r200, %r196, %r199;
	ld.shared.f32 	%f83, [%r200+9472];
	fma.rn.f32 	%f84, %f82, %f83, %f400;
	ld.shared.f32 	%f85, [%r197+4740];
	ld.shared.f32 	%f86, [%r200+9476];
	fma.rn.f32 	%f87, %f85, %f86, %f84;
	ld.shared.f32 	%f88, [%r197+4744];
	ld.shared.f32 	%f89, [%r200+9480];
	fma.rn.f32 	%f90, %f88, %f89, %f87;
	ld.shared.f32 	%f91, [%r197+4748];
	ld.shared.f32 	%f92, [%r200+9484];
	fma.rn.f32 	%f93, %f91, %f92, %f90;
	ld.shared.f32 	%f94, [%r197+4752];
	ld.shared.f32 	%f95, [%r200+9488];
	fma.rn.f32 	%f96, %f94, %f95, %f93;
	ld.shared.f32 	%f97, [%r197+4756];
	ld.shared.f32 	%f98, [%r200+9492];
	fma.rn.f32 	%f99, %f97, %f98, %f96;
	ld.shared.f32 	%f100, [%r197+4760];
	ld.shared.f32 	%f101, [%r200+9496];
	fma.rn.f32 	%f102, %f100, %f101, %f99;
	ld.shared.f32 	%f103, [%r197+4764];
	ld.shared.f32 	%f104, [%r200+9500];
	fma.rn.f32 	%f400, %f103, %f104, %f102;
	add.s32 	%r386, %r386, 8;
	setp.ne.s32 	%p19, %r386, %r22;
	mov.u32 	%r388, %r22;
	@%p19 bra 	$L__BB0_50;
$L__BB0_51:
	setp.eq.s32 	%p20, %r19, 0;
	@%p20 bra 	$L__BB0_59;
	setp.lt.u32 	%p21, %r20, 3;
	@%p21 bra 	$L__BB0_54;
	add.s32 	%r201, %r388, %r51;
	shl.b32 	%r202, %r201, 2;
	mov.u32 	%r203, _ZN15flash_attention10shared_memE;
	add.s32 	%r204, %r203, %r202;
	ld.shared.f32 	%f106, [%r204+4736];
	add.s32 	%r205, %r388, %r54;
	shl.b32 	%r206, %r205, 2;
	add.s32 	%r207, %r203, %r206;
	ld.shared.f32 	%f107, [%r207+9472];
	fma.rn.f32 	%f108, %f106, %f107, %f400;
	ld.shared.f32 	%f109, [%r204+4740];
	ld.shared.f32 	%f110, [%r207+9476];
	fma.rn.f32 	%f111, %f109, %f110, %f108;
	ld.shared.f32 	%f112, [%r204+4744];
	ld.shared.f32 	%f113, [%r207+9480];
	fma.rn.f32 	%f114, %f112, %f113, %f111;
	ld.shared.f32 	%f115, [%r204+4748];
	ld.shared.f32 	%f116, [%r207+9484];
	fma.rn.f32 	%f400, %f115, %f116, %f114;
	add.s32 	%r388, %r388, 4;
$L__BB0_54:
	setp.eq.s32 	%p22, %r21, 0;
	@%p22 bra 	$L__BB0_59;
	setp.eq.s32 	%p23, %r21, 1;
	@%p23 bra 	$L__BB0_57;
	add.s32 	%r208, %r388, %r51;
	shl.b32 	%r209, %r208, 2;
	mov.u32 	%r210, _ZN15flash_attention10shared_memE;
	add.s32 	%r211, %r210, %r209;
	ld.shared.f32 	%f118, [%r211+4736];
	add.s32 	%r212, %r388, %r54;
	shl.b32 	%r213, %r212, 2;
	add.s32 	%r214, %r210, %r213;
	ld.shared.f32 	%f119, [%r214+9472];
	fma.rn.f32 	%f120, %f118, %f119, %f400;
	ld.shared.f32 	%f121, [%r211+4740];
	ld.shared.f32 	%f122, [%r214+9476];
	fma.rn.f32 	%f400, %f121, %f122, %f120;
	add.s32 	%r388, %r388, 2;
$L__BB0_57:
	setp.eq.s32 	%p24, %r23, 0;
	@%p24 bra 	$L__BB0_59;
	add.s32 	%r215, %r388, %r51;
	shl.b32 	%r216, %r215, 2;
	mov.u32 	%r217, _ZN15flash_attention10shared_memE;
	add.s32 	%r218, %r217, %r216;
	ld.shared.f32 	%f123, [%r218+4736];
	add.s32 	%r219, %r388, %r54;
	shl.b32 	%r220, %r219, 2;
	add.s32 	%r221, %r217, %r220;
	ld.shared.f32 	%f124, [%r221+9472];
	fma.rn.f32 	%f400, %f123, %f124, %f400;
$L__BB0_59:
	mul.f32 	%f125, %f1, %f400;
	add.s32 	%r222, %r52, %r53;
	shl.b32 	%r223, %r222, 2;
	mov.u32 	%r224, _ZN15flash_attention10shared_memE;
	add.s32 	%r225, %r224, %r223;
	st.shared.f32 	[%r225+19456], %f125;
	add.s32 	%r385, %r53, 8;
	setp.lt.u32 	%p25, %r53, 24;
	@%p25 bra 	$L__BB0_48;
	add.s32 	%r63, %r384, 16;
	setp.lt.u32 	%p26, %r384, 16;
	mov.u32 	%r384, %r63;
	@%p26 bra 	$L__BB0_47;
	bra.uni 	$L__BB0_64;
$L__BB0_61:
	shl.b32 	%r65, %r384, 5;
	mov.u32 	%r391, %r2;
$L__BB0_62:
	add.s32 	%r188, %r65, %r391;
	shl.b32 	%r189, %r188, 2;
	mov.u32 	%r190, _ZN15flash_attention10shared_memE;
	add.s32 	%r191, %r190, %r189;
	st.shared.f32 	[%r191+19456], %f2;
	add.s32 	%r67, %r391, 8;
	setp.lt.u32 	%p16, %r391, 24;
	mov.u32 	%r391, %r67;
	@%p16 bra 	$L__BB0_62;
	add.s32 	%r68, %r384, 16;
	setp.lt.u32 	%p17, %r384, 16;
	mov.u32 	%r384, %r68;
	@%p17 bra 	$L__BB0_61;
$L__BB0_64:
	shr.u32 	%r405, %r1, 3;
	and.b32  	%r226, %r1, 775;
	setp.ne.s32 	%p27, %r226, 0;
	bar.sync 	0;
	@%p27 bra 	$L__BB0_82;
	shl.b32 	%r227, %r377, 5;
	sub.s32 	%r228, %r149, %r227;
	setp.gt.s32 	%p28, %r228, 0;
	mov.u32 	%r397, %r405;
	@%p28 bra 	$L__BB0_66;
	bra.uni 	$L__BB0_81;
$L__BB0_66:
	mov.u32 	%r392, %r405;
$L__BB0_67:
	mov.u32 	%r70, %r392;
	setp.lt.s32 	%p30, %r376, 16;
	shl.b32 	%r233, %r70, 2;
	add.s32 	%r234, %r36, %r233;
	ld.shared.f32 	%f408, [%r234];
	shl.b32 	%r71, %r70, 5;
	mov.b32 	%r395, 0;
	@%p30 bra 	$L__BB0_70;
	mov.b32 	%r393, 0;
$L__BB0_69:
	.pragma "nounroll";
	add.s32 	%r236, %r71, %r393;
	shl.b32 	%r237, %r236, 2;
	mov.u32 	%r238, _ZN15flash_attention10shared_memE;
	add.s32 	%r239, %r238, %r237;
	ld.shared.v4.f32 	{%f128, %f129, %f130, %f131}, [%r239+19456];
	max.f32 	%f132, %f408, %f128;
	max.f32 	%f133, %f132, %f129;
	max.f32 	%f134, %f133, %f130;
	max.f32 	%f135, %f134, %f131;
	ld.shared.v4.f32 	{%f136, %f137, %f138, %f139}, [%r239+19472];
	max.f32 	%f140, %f135, %f136;
	max.f32 	%f141, %f140, %f137;
	max.f32 	%f142, %f141, %f138;
	max.f32 	%f143, %f142, %f139;
	ld.shared.v4.f32 	{%f144, %f145, %f146, %f147}, [%r239+19488];
	max.f32 	%f148, %f143, %f144;
	max.f32 	%f149, %f148, %f145;
	max.f32 	%f150, %f149, %f146;
	max.f32 	%f151, %f150, %f147;
	ld.shared.v4.f32 	{%f152, %f153, %f154, %f155}, [%r239+19504];
	max.f32 	%f156, %f151, %f152;
	max.f32 	%f157, %f156, %f153;
	max.f32 	%f158, %f157, %f154;
	max.f32 	%f408, %f158, %f155;
	add.s32 	%r393, %r393, 16;
	and.b32  	%r395, %r39, 48;
	setp.eq.s32 	%p31, %r393, %r395;
	@%p31 bra 	$L__BB0_70;
	bra.uni 	$L__BB0_69;
$L__BB0_70:
	and.b32  	%r76, %r39, 15;
	setp.eq.s32 	%p32, %r76, 0;
	@%p32 bra 	$L__BB0_80;
	add.s32 	%r240, %r76, -1;
	setp.lt.u32 	%p33, %r240, 7;
	@%p33 bra 	$L__BB0_73;
	add.s32 	%r241, %r71, %r395;
	shl.b32 	%r242, %r241, 2;
	mov.u32 	%r243, _ZN15flash_attention10shared_memE;
	add.s32 	%r244, %r243, %r242;
	ld.shared.f32 	%f160, [%r244+19456];
	max.f32 	%f161, %f408, %f160;
	ld.shared.f32 	%f162, [%r244+19460];
	max.f32 	%f163, %f161, %f162;
	ld.shared.f32 	%f164, [%r244+19464];
	max.f32 	%f165, %f163, %f164;
	ld.shared.f32 	%f166, [%r244+19468];
	max.f32 	%f167, %f165, %f166;
	ld.shared.f32 	%f168, [%r244+19472];
	max.f32 	%f169, %f167, %f168;
	ld.shared.f32 	%f170, [%r244+19476];
	max.f32 	%f171, %f169, %f170;
	ld.shared.f32 	%f172, [%r244+19480];
	max.f32 	%f173, %f171, %f172;
	ld.shared.f32 	%f174, [%r244+19484];
	max.f32 	%f408, %f173, %f174;
	add.s32 	%r395, %r395, 8;
$L__BB0_73:
	setp.eq.s32 	%p34, %r40, 0;
	@%p34 bra 	$L__BB0_80;
	add.s32 	%r245, %r40, -1;
	setp.lt.u32 	%p35, %r245, 3;
	@%p35 bra 	$L__BB0_76;
	add.s32 	%r246, %r71, %r395;
	shl.b32 	%r247, %r246, 2;
	mov.u32 	%r248, _ZN15flash_attention10shared_memE;
	add.s32 	%r249, %r248, %r247;
	ld.shared.f32 	%f176, [%r249+19456];
	max.f32 	%f177, %f408, %f176;
	ld.shared.f32 	%f178, [%r249+19460];
	max.f32 	%f179, %f177, %f178;
	ld.shared.f32 	%f180, [%r249+19464];
	max.f32 	%f181, %f179, %f180;
	ld.shared.f32 	%f182, [%r249+19468];
	max.f32 	%f408, %f181, %f182;
	add.s32 	%r395, %r395, 4;
$L__BB0_76:
	setp.eq.s32 	%p36, %r41, 0;
	@%p36 bra 	$L__BB0_80;
	setp.eq.s32 	%p37, %r41, 1;
	add.s32 	%r250, %r71, %r395;
	shl.b32 	%r251, %r250, 2;
	mov.u32 	%r252, _ZN15flash_attention10shared_memE;
	add.s32 	%r253, %r252, %r251;
	add.s32 	%r81, %r253, 19456;
	ld.shared.f32 	%f183, [%r253+19456];
	max.f32 	%f408, %f408, %f183;
	@%p37 bra 	$L__BB0_80;
	setp.eq.s32 	%p38, %r41, 2;
	ld.shared.f32 	%f184, [%r81+4];
	max.f32 	%f408, %f408, %f184;
	@%p38 bra 	$L__BB0_80;
	ld.shared.f32 	%f185, [%r81+8];
	max.f32 	%f408, %f408, %f185;
$L__BB0_80:
	shl.b32 	%r254, %r70, 2;
	add.s32 	%r255, %r379, %r254;
	st.shared.f32 	[%r255], %f408;
	add.s32 	%r392, %r70, 16;
	setp.lt.u32 	%p39, %r70, 16;
	@%p39 bra 	$L__BB0_67;
	bra.uni 	$L__BB0_82;
$L__BB0_81:
	shl.b32 	%r229, %r397, 2;
	add.s32 	%r230, %r36, %r229;
	ld.shared.f32 	%f126, [%r230];
	add.s32 	%r231, %r379, %r229;
	st.shared.f32 	[%r231], %f126;
	add.s32 	%r84, %r397, 16;
	setp.lt.u32 	%p29, %r397, 16;
	mov.u32 	%r397, %r84;
	@%p29 bra 	$L__BB0_81;
$L__BB0_82:
	bar.sync 	0;
	@%p14 bra 	$L__BB0_87;
	mov.u32 	%r398, %r405;
$L__BB0_84:
	shl.b32 	%r86, %r398, 5;
	shl.b32 	%r256, %r398, 2;
	add.s32 	%r87, %r379, %r256;
	mov.u32 	%r399, %r2;
$L__BB0_85:
	add.s32 	%r257, %r399, %r86;
	shl.b32 	%r258, %r257, 2;
	mov.u32 	%r259, _ZN15flash_attention10shared_memE;
	add.s32 	%r260, %r259, %r258;
	ld.shared.f32 	%f186, [%r260+19456];
	ld.shared.f32 	%f187, [%r87];
	sub.f32 	%f188, %f186, %f187;
	fma.rn.f32 	%f189, %f188, 0f3BBB989D, 0f3F000000;
	cvt.sat.f32.f32 	%f190, %f189;
	mov.f32 	%f191, 0f4B400001;
	mov.f32 	%f192, 0f437C0000;
	fma.rm.f32 	%f193, %f190, %f192, %f191;
	add.f32 	%f194, %f193, 0fCB40007F;
	neg.f32 	%f195, %f194;
	fma.rn.f32 	%f196, %f188, 0f3FB8AA3B, %f195;
	fma.rn.f32 	%f197, %f188, 0f32A57060, %f196;
	mov.b32 	%r261, %f193;
	shl.b32 	%r262, %r261, 23;
	mov.b32 	%f198, %r262;
	ex2.approx.ftz.f32 	%f199, %f197;
	mul.f32 	%f200, %f199, %f198;
	st.shared.f32 	[%r260+23552], %f200;
	add.s32 	%r89, %r399, 8;
	setp.lt.u32 	%p41, %r399, 24;
	mov.u32 	%r399, %r89;
	@%p41 bra 	$L__BB0_85;
	add.s32 	%r90, %r398, 16;
	setp.lt.u32 	%p42, %r398, 16;
	mov.u32 	%r398, %r90;
	@%p42 bra 	$L__BB0_84;
$L__BB0_87:
	and.b32  	%r263, %r1, 775;
	setp.ne.s32 	%p43, %r263, 0;
	bar.sync 	0;
	@%p43 bra 	$L__BB0_104;
	mov.u32 	%r400, %r405;
$L__BB0_89:
	mov.u32 	%r91, %r400;
	shl.b32 	%r264, %r377, 5;
	sub.s32 	%r265, %r149, %r264;
	setp.lt.s32 	%p44, %r265, 1;
	shl.b32 	%r266, %r91, 2;
	add.s32 	%r267, %r36, %r266;
	ld.shared.f32 	%f201, [%r267];
	add.s32 	%r268, %r379, %r266;
	ld.shared.f32 	%f202, [%r268];
	sub.f32 	%f203, %f201, %f202;
	fma.rn.f32 	%f204, %f203, 0f3BBB989D, 0f3F000000;
	cvt.sat.f32.f32 	%f205, %f204;
	mov.f32 	%f206, 0f4B400001;
	mov.f32 	%f207, 0f437C0000;
	fma.rm.f32 	%f208, %f205, %f207, %f206;
	add.f32 	%f209, %f208, 0fCB40007F;
	neg.f32 	%f210, %f209;
	fma.rn.f32 	%f211, %f203, 0f3FB8AA3B, %f210;
	fma.rn.f32 	%f212, %f203, 0f32A57060, %f211;
	mov.b32 	%r269, %f208;
	shl.b32 	%r270, %r269, 23;
	mov.b32 	%f213, %r270;
	ex2.approx.ftz.f32 	%f214, %f212;
	mul.f32 	%f215, %f214, %f213;
	add.s32 	%r271, %r374, %r266;
	ld.shared.f32 	%f216, [%r271];
	mul.f32 	%f416, %f216, %f215;
	@%p44 bra 	$L__BB0_103;
	setp.lt.s32 	%p45, %r376, 16;
	shl.b32 	%r92, %r91, 5;
	mov.b32 	%r403, 0;
	@%p45 bra 	$L__BB0_93;
	mov.b32 	%r401, 0;
$L__BB0_92:
	.pragma "nounroll";
	add.s32 	%r274, %r92, %r401;
	shl.b32 	%r275, %r274, 2;
	mov.u32 	%r276, _ZN15flash_attention10shared_memE;
	add.s32 	%r277, %r276, %r275;
	ld.shared.v4.f32 	{%f218, %f219, %f220, %f221}, [%r277+23552];
	add.f32 	%f222, %f416, %f218;
	add.f32 	%f223, %f222, %f219;
	add.f32 	%f224, %f223, %f220;
	add.f32 	%f225, %f224, %f221;
	ld.shared.v4.f32 	{%f226, %f227, %f228, %f229}, [%r277+23568];
	add.f32 	%f230, %f225, %f226;
	add.f32 	%f231, %f230, %f227;
	add.f32 	%f232, %f231, %f228;
	add.f32 	%f233, %f232, %f229;
	ld.shared.v4.f32 	{%f234, %f235, %f236, %f237}, [%r277+23584];
	add.f32 	%f238, %f233, %f234;
	add.f32 	%f239, %f238, %f235;
	add.f32 	%f240, %f239, %f236;
	add.f32 	%f241, %f240, %f237;
	ld.shared.v4.f32 	{%f242, %f243, %f244, %f245}, [%r277+23600];
	add.f32 	%f246, %f241, %f242;
	add.f32 	%f247, %f246, %f243;
	add.f32 	%f248, %f247, %f244;
	add.f32 	%f416, %f248, %f245;
	add.s32 	%r401, %r401, 16;
	and.b32  	%r403, %r39, 48;
	setp.ne.s32 	%p46, %r401, %r403;
	@%p46 bra 	$L__BB0_92;
$L__BB0_93:
	and.b32  	%r97, %r39, 15;
	setp.eq.s32 	%p47, %r97, 0;
	@%p47 bra 	$L__BB0_103;
	add.s32 	%r278, %r97, -1;
	setp.lt.u32 	%p48, %r278, 7;
	@%p48 bra 	$L__BB0_96;
	add.s32 	%r279, %r92, %r403;
	shl.b32 	%r280, %r279, 2;
	mov.u32 	%r281, _ZN15flash_attention10shared_memE;
	add.s32 	%r282, %r281, %r280;
	ld.shared.f32 	%f250, [%r282+23552];
	add.f32 	%f251, %f416, %f250;
	ld.shared.f32 	%f252, [%r282+23556];
	add.f32 	%f253, %f251, %f252;
	ld.shared.f32 	%f254, [%r282+23560];
	add.f32 	%f255, %f253, %f254;
	ld.shared.f32 	%f256, [%r282+23564];
	add.f32 	%f257, %f255, %f256;
	ld.shared.f32 	%f258, [%r282+23568];
	add.f32 	%f259, %f257, %f258;
	ld.shared.f32 	%f260, [%r282+23572];
	add.f32 	%f261, %f259, %f260;
	ld.shared.f32 	%f262, [%r282+23576];
	add.f32 	%f263, %f261, %f262;
	ld.shared.f32 	%f264, [%r282+23580];
	add.f32 	%f416, %f263, %f264;
	add.s32 	%r403, %r403, 8;
$L__BB0_96:
	setp.eq.s32 	%p49, %r40, 0;
	@%p49 bra 	$L__BB0_103;
	add.s32 	%r283, %r40, -1;
	setp.lt.u32 	%p50, %r283, 3;
	@%p50 bra 	$L__BB0_99;
	add.s32 	%r284, %r92, %r403;
	shl.b32 	%r285, %r284, 2;
	mov.u32 	%r286, _ZN15flash_attention10shared_memE;
	add.s32 	%r287, %r286, %r285;
	ld.shared.f32 	%f266, [%r287+23552];
	add.f32 	%f267, %f416, %f266;
	ld.shared.f32 	%f268, [%r287+23556];
	add.f32 	%f269, %f267, %f268;
	ld.shared.f32 	%f270, [%r287+23560];
	add.f32 	%f271, %f269, %f270;
	ld.shared.f32 	%f272, [%r287+23564];
	add.f32 	%f416, %f271, %f272;
	add.s32 	%r403, %r403, 4;
$L__BB0_99:
	setp.eq.s32 	%p51, %r41, 0;
	@%p51 bra 	$L__BB0_103;
	setp.eq.s32 	%p52, %r41, 1;
	add.s32 	%r288, %r92, %r403;
	shl.b32 	%r289, %r288, 2;
	mov.u32 	%r290, _ZN15flash_attention10shared_memE;
	add.s32 	%r291, %r290, %r289;
	add.s32 	%r102, %r291, 23552;
	ld.shared.f32 	%f273, [%r291+23552];
	add.f32 	%f416, %f416, %f273;
	@%p52 bra 	$L__BB0_103;
	setp.eq.s32 	%p53, %r41, 2;
	ld.shared.f32 	%f274, [%r102+4];
	add.f32 	%f416, %f416, %f274;
	@%p53 bra 	$L__BB0_103;
	ld.shared.f32 	%f275, [%r102+8];
	add.f32 	%f416, %f416, %f275;
$L__BB0_103:
	shl.b32 	%r292, %r91, 2;
	add.s32 	%r293, %r381, %r292;
	st.shared.f32 	[%r293], %f416;
	add.s32 	%r400, %r91, 16;
	setp.lt.u32 	%p54, %r91, 16;
	@%p54 bra 	$L__BB0_89;
$L__BB0_104:
	bar.sync 	0;
	@%p14 bra 	$L__BB0_123;
	and.b32  	%r104, %r39, 56;
	and.b32  	%r105, %r39, 1;
$L__BB0_106:
	mov.u32 	%r106, %r405;
	setp.ge.s32 	%p56, %r2, %r150;
	shl.b32 	%r294, %r106, 2;
	add.s32 	%r295, %r36, %r294;
	ld.shared.f32 	%f276, [%r295];
	add.s32 	%r296, %r379, %r294;
	ld.shared.f32 	%f277, [%r296];
	sub.f32 	%f278, %f276, %f277;
	fma.rn.f32 	%f279, %f278, 0f3BBB989D, 0f3F000000;
	cvt.sat.f32.f32 	%f280, %f279;
	mov.f32 	%f281, 0f4B400001;
	mov.f32 	%f282, 0f437C0000;
	fma.rm.f32 	%f283, %f280, %f282, %f281;
	add.f32 	%f284, %f283, 0fCB40007F;
	neg.f32 	%f285, %f284;
	fma.rn.f32 	%f286, %f278, 0f3FB8AA3B, %f285;
	fma.rn.f32 	%f287, %f278, 0f32A57060, %f286;
	mov.b32 	%r297, %f283;
	shl.b32 	%r298, %r297, 23;
	mov.b32 	%f288, %r298;
	ex2.approx.ftz.f32 	%f289, %f287;
	mul.f32 	%f45, %f289, %f288;
	@%p56 bra 	$L__BB0_122;
	shl.b32 	%r299, %r377, 5;
	sub.s32 	%r300, %r149, %r299;
	setp.gt.s32 	%p57, %r300, 0;
	shl.b32 	%r107, %r106, 5;
	mul.lo.s32 	%r108, %r106, 37;
	mov.u32 	%r411, %r2;
	@%p57 bra 	$L__BB0_108;
	bra.uni 	$L__BB0_121;
$L__BB0_108:
	mov.u32 	%r406, %r2;
$L__BB0_109:
	setp.lt.s32 	%p59, %r376, 8;
	mov.f32 	%f424, 0f00000000;
	mov.b32 	%r409, 0;
	@%p59 bra 	$L__BB0_112;
	mov.f32 	%f424, 0f00000000;
	mov.b32 	%r407, 0;
$L__BB0_111:
	.pragma "nounroll";
	add.s32 	%r307, %r107, %r407;
	shl.b32 	%r308, %r307, 2;
	mov.u32 	%r309, _ZN15flash_attention10shared_memE;
	add.s32 	%r310, %r309, %r308;
	ld.shared.v4.f32 	{%f295, %f296, %f297, %f298}, [%r310+23552];
	mad.lo.s32 	%r311, %r407, 37, %r406;
	shl.b32 	%r312, %r311, 2;
	add.s32 	%r313, %r309, %r312;
	ld.shared.f32 	%f299, [%r313+14208];
	fma.rn.f32 	%f300, %f295, %f299, %f424;
	ld.shared.f32 	%f301, [%r313+14356];
	fma.rn.f32 	%f302, %f296, %f301, %f300;
	ld.shared.f32 	%f303, [%r313+14504];
	fma.rn.f32 	%f304, %f297, %f303, %f302;
	ld.shared.f32 	%f305, [%r313+14652];
	fma.rn.f32 	%f306, %f298, %f305, %f304;
	ld.shared.v4.f32 	{%f307, %f308, %f309, %f310}, [%r310+23568];
	ld.shared.f32 	%f311, [%r313+14800];
	fma.rn.f32 	%f312, %f307, %f311, %f306;
	ld.shared.f32 	%f313, [%r313+14948];
	fma.rn.f32 	%f314, %f308, %f313, %f312;
	ld.shared.f32 	%f315, [%r313+15096];
	fma.rn.f32 	%f316, %f309, %f315, %f314;
	ld.shared.f32 	%f317, [%r313+15244];
	fma.rn.f32 	%f424, %f310, %f317, %f316;
	add.s32 	%r407, %r407, 8;
	setp.ne.s32 	%p60, %r407, %r104;
	mov.u32 	%r409, %r104;
	@%p60 bra 	$L__BB0_111;
$L__BB0_112:
	setp.eq.s32 	%p61, %r40, 0;
	@%p61 bra 	$L__BB0_120;
	add.s32 	%r314, %r40, -1;
	setp.lt.u32 	%p62, %r314, 3;
	@%p62 bra 	$L__BB0_115;
	add.s32 	%r315, %r107, %r409;
	shl.b32 	%r316, %r315, 2;
	mov.u32 	%r317, _ZN15flash_attention10shared_memE;
	add.s32 	%r318, %r317, %r316;
	ld.shared.f32 	%f319, [%r318+23552];
	mad.lo.s32 	%r319, %r409, 37, %r406;
	shl.b32 	%r320, %r319, 2;
	add.s32 	%r321, %r317, %r320;
	ld.shared.f32 	%f320, [%r321+14208];
	fma.rn.f32 	%f321, %f319, %f320, %f424;
	ld.shared.f32 	%f322, [%r318+23556];
	ld.shared.f32 	%f323, [%r321+14356];
	fma.rn.f32 	%f324, %f322, %f323, %f321;
	ld.shared.f32 	%f325, [%r318+23560];
	ld.shared.f32 	%f326, [%r321+14504];
	fma.rn.f32 	%f327, %f325, %f326, %f324;
	ld.shared.f32 	%f328, [%r318+23564];
	ld.shared.f32 	%f329, [%r321+14652];
	fma.rn.f32 	%f424, %f328, %f329, %f327;
	add.s32 	%r409, %r409, 4;
$L__BB0_115:
	setp.eq.s32 	%p63, %r41, 0;
	@%p63 bra 	$L__BB0_120;
	setp.eq.s32 	%p64, %r41, 1;
	@%p64 bra 	$L__BB0_118;
	add.s32 	%r322, %r107, %r409;
	shl.b32 	%r323, %r322, 2;
	mov.u32 	%r324, _ZN15flash_attention10shared_memE;
	add.s32 	%r325, %r324, %r323;
	ld.shared.f32 	%f331, [%r325+23552];
	mad.lo.s32 	%r326, %r409, 37, %r406;
	shl.b32 	%r327, %r326, 2;
	add.s32 	%r328, %r324, %r327;
	ld.shared.f32 	%f332, [%r328+14208];
	fma.rn.f32 	%f333, %f331, %f332, %f424;
	ld.shared.f32 	%f334, [%r325+23556];
	ld.shared.f32 	%f335, [%r328+14356];
	fma.rn.f32 	%f424, %f334, %f335, %f333;
	add.s32 	%r409, %r409, 2;
$L__BB0_118:
	setp.eq.s32 	%p65, %r105, 0;
	@%p65 bra 	$L__BB0_120;
	add.s32 	%r329, %r107, %r409;
	shl.b32 	%r330, %r329, 2;
	mov.u32 	%r331, _ZN15flash_attention10shared_memE;
	add.s32 	%r332, %r331, %r330;
	ld.shared.f32 	%f336, [%r332+23552];
	mad.lo.s32 	%r333, %r409, 37, %r406;
	shl.b32 	%r334, %r333, 2;
	add.s32 	%r335, %r331, %r334;
	ld.shared.f32 	%f337, [%r335+14208];
	fma.rn.f32 	%f424, %f336, %f337, %f424;
$L__BB0_120:
	add.s32 	%r336, %r406, %r108;
	shl.b32 	%r337, %r336, 2;
	mov.u32 	%r338, _ZN15flash_attention10shared_memE;
	add.s32 	%r339, %r338, %r337;
	ld.shared.f32 	%f338, [%r339];
	fma.rn.f32 	%f339, %f45, %f338, %f424;
	st.shared.f32 	[%r339], %f339;
	add.s32 	%r406, %r406, 8;
	setp.lt.s32 	%p66, %r406, %r150;
	@%p66 bra 	$L__BB0_109;
	bra.uni 	$L__BB0_122;
$L__BB0_121:
	add.s32 	%r301, %r411, %r108;
	shl.b32 	%r302, %r301, 2;
	mov.u32 	%r303, _ZN15flash_attention10shared_memE;
	add.s32 	%r304, %r303, %r302;
	ld.shared.f32 	%f290, [%r304];
	fma.rn.f32 	%f291, %f45, %f290, 0f00000000;
	st.shared.f32 	[%r304], %f291;
	add.s32 	%r411, %r411, 8;
	setp.lt.s32 	%p58, %r411, %r150;
	@%p58 bra 	$L__BB0_121;
$L__BB0_122:
	add.s32 	%r405, %r106, 16;
	setp.lt.u32 	%p67, %r106, 16;
	@%p67 bra 	$L__BB0_106;
$L__BB0_123:
	bar.sync 	0;
	add.s32 	%r377, %r377, 1;
	add.s32 	%r376, %r376, -32;
	setp.eq.s32 	%p68, %r377, %r4;
	mov.u32 	%r378, %r36;
	mov.u32 	%r380, %r374;
	@%p68 bra 	$L__BB0_20;
	bra.uni 	$L__BB0_14;

}
	// .globl	_ZN15flash_attention22flash_attention_kernelILi32ELi32ELi1ELi71ELi8ELi32EEEvPfS1_S1_S1_S1_ii
.visible .entry _ZN15flash_attention22flash_attention_kernelILi32ELi32ELi1ELi71ELi8ELi32EEEvPfS1_S1_S1_S1_ii(
	.param .u64 .ptr .align 1 _ZN15flash_attention22flash_attention_kernelILi32ELi32ELi1ELi71ELi8ELi32EEEvPfS1_S1_S1_S1_ii_param_0,
	.param .u64 .ptr .align 1 _ZN15flash_attention22flash_attention_kernelILi32ELi32ELi1ELi71ELi8ELi32EEEvPfS1_S1_S1_S1_ii_param_1,
	.param .u64 .ptr .align 1 _ZN15flash_attention22flash_attention_kernelILi32ELi32ELi1ELi71ELi8ELi32EEEvPfS1_S1_S1_S1_ii_param_2,
	.param .u64 .ptr .align 1 _ZN15flash_attention22flash_attention_kernelILi32ELi32ELi1ELi71ELi8ELi32EEEvPfS1_S1_S1_S1_ii_param_3,
	.param .u64 .ptr .align 1 _ZN15flash_attention22flash_attention_kernelILi32ELi32ELi1ELi71ELi8ELi32EEEvPfS1_S1_S1_S1_ii_param_4,
	.param .u32 _ZN15flash_attention22flash_attention_kernelILi32ELi32ELi1ELi71ELi8ELi32EEEvPfS1_S1_S1_S1_ii_param_5,
	.param .u32 _ZN15flash_attention22flash_attention_kernelILi32ELi32ELi1ELi71ELi8ELi32EEEvPfS1_S1_S1_S1_ii_param_6
)
{
	.reg .pred 	%p<83>;
	.reg .b32 	%r<406>;
	.reg .b32 	%f<424>;
	.reg .b64 	%rd<48>;

	ld.param.u64 	%rd13, [_ZN15flash_attention22flash_attention_kernelILi32ELi32ELi1ELi71ELi8ELi32EEEvPfS1_S1_S1_S1_ii_param_0];
	ld.param.u64 	%rd14, [_ZN15flash_attention22flash_attention_kernelILi32ELi32ELi1ELi71ELi8ELi32EEEvPfS1_S1_S1_S1_ii_param_1];
	ld.param.u64 	%rd10, [_ZN15flash_attention22flash_attention_kernelILi32ELi32ELi1ELi71ELi8ELi32EEEvPfS1_S1_S1_S1_ii_param_2];
	ld.param.u64 	%rd11, [_ZN15flash_attention22flash_attention_kernelILi32ELi32ELi1ELi71ELi8ELi32EEEvPfS1_S1_S1_S1_ii_param_3];
	ld.param.u32 	%r140, [_ZN15flash_attention22flash_attention_kernelILi32ELi32ELi1ELi71ELi8ELi32EEEvPfS1_S1_S1_S1_ii_param_5];
	ld.param.u32 	%r141, [_ZN15flash_attention22flash_attention_kernelILi32ELi32ELi1ELi71ELi8ELi32EEEvPfS1_S1_S1_S1_ii_param_6];
	cvta.to.global.u64 	%rd1, %rd14;
	cvta.to.global.u64 	%rd2, %rd13;
	mov.u32 	%r1, %tid.x;
	and.b32  	%r405, %r1, 7;
	shr.u32 	%r3, %r1, 3;
	cvt.rn.f32.s32 	%f57, %r140;
	mul.f32 	%f58, %f57, 0f3D000000;
	cvt.rpi.f32.f32 	%f59, %f58;
	cvt.rzi.s32.f32 	%r4, %f59;
	mov.u32 	%r142, %ctaid.y;
	mul.lo.s32 	%r5, %r140, %r142;
	mul.lo.s32 	%r143, %r5, %r141;
	cvt.u64.u32 	%rd3, %r143;
	mov.u32 	%r144, %ctaid.x;
	shl.b32 	%r6, %r144, 5;
	mul.lo.s32 	%r145, %r141, %r6;
	cvt.u64.u32 	%rd15, %r145;
	add.s64 	%rd4, %rd3, %rd15;
	cvt.rn.f32.s32 	%f60, %r141;
	sqrt.rn.f32 	%f61, %f60;
	rcp.rn.f32 	%f1, %f61;
	setp.lt.u32 	%p2, %r1, 256;
	setp.lt.s32 	%p3, %r405, %r141;
	and.pred  	%p1, %p2, %p3;
	not.pred 	%p4, %p1;
	@%p4 bra 	$L__BB1_7;
	shl.b64 	%rd16, %rd4, 2;
	add.s64 	%rd5, %rd2, %rd16;
	mul.lo.s32 	%r7, %r3, %r141;
	mul.lo.s32 	%r8, %r3, 71;
	not.b32 	%r146, %r405;
	add.s32 	%r9, %r141, %r146;
	and.b32  	%r147, %r9, 24;
	setp.eq.s32 	%p5, %r147, 24;
	mov.u32 	%r357, %r405;
	@%p5 bra 	$L__BB1_4;
	shr.u32 	%r149, %r9, 3;
	add.s32 	%r150, %r149, 1;
	and.b32  	%r10, %r150, 3;
	mov.b32 	%r356, 0;
	mov.u32 	%r357, %r405;
$L__BB1_3:
	.pragma "nounroll";
	add.s32 	%r151, %r357, %r7;
	cvt.s64.s32 	%rd17, %r151;
	mul.wide.s32 	%rd18, %r151, 4;
	add.s64 	%rd19, %rd5, %rd18;
	ld.global.f32 	%f62, [%rd19];
	add.s32 	%r152, %r357, %r8;
	shl.b32 	%r153, %r152, 2;
	mov.u32 	%r154, _ZN15flash_attention10shared_memE;
	add.s32 	%r155, %r154, %r153;
	st.shared.f32 	[%r155], %f62;
	add.s64 	%rd20, %rd4, %rd17;
	shl.b64 	%rd21, %rd20, 2;
	add.s64 	%rd22, %rd1, %rd21;
	ld.global.f32 	%f63, [%rd22];
	st.shared.f32 	[%r155+9088], %f63;
	add.s32 	%r357, %r357, 8;
	add.s32 	%r356, %r356, 1;
	setp.ne.s32 	%p6, %r356, %r10;
	@%p6 bra 	$L__BB1_3;
$L__BB1_4:
	setp.lt.u32 	%p7, %r9, 24;
	@%p7 bra 	$L__BB1_7;
	mov.u32 	%r159, _ZN15flash_attention10shared_memE;
$L__BB1_6:
	add.s32 	%r156, %r357, %r7;
	cvt.s64.s32 	%rd23, %r156;
	mul.wide.s32 	%rd24, %r156, 4;
	add.s64 	%rd25, %rd5, %rd24;
	ld.global.f32 	%f64, [%rd25];
	add.s32 	%r157, %r357, %r8;
	shl.b32 	%r158, %r157, 2;
	add.s32 	%r160, %r159, %r158;
	st.shared.f32 	[%r160], %f64;
	add.s64 	%rd26, %rd4, %rd23;
	shl.b64 	%rd27, %rd26, 2;
	add.s64 	%rd28, %rd1, %rd27;
	ld.global.f32 	%f65, [%rd28];
	st.shared.f32 	[%r160+9088], %f65;
	ld.global.f32 	%f66, [%rd25+32];
	st.shared.f32 	[%r160+32], %f66;
	ld.global.f32 	%f67, [%rd28+32];
	st.shared.f32 	[%r160+9120], %f67;
	ld.global.f32 	%f68, [%rd25+64];
	st.shared.f32 	[%r160+64], %f68;
	ld.global.f32 	%f69, [%rd28+64];
	st.shared.f32 	[%r160+9152], %f69;
	ld.global.f32 	%f70, [%rd25+96];
	st.shared.f32 	[%r160+96], %f70;
	ld.global.f32 	%f71, [%rd28+96];
	st.shared.f32 	[%r160+9184], %f71;
	add.s32 	%r357, %r357, 32;
	setp.lt.s32 	%p8, %r357, %r141;
	@%p8 bra 	$L__BB1_6;
$L__BB1_7:
	setp.gt.u32 	%p9, %r1, 31;
	@%p9 bra 	$L__BB1_9;
	shl.b32 	%r161, %r1, 2;
	mov.u32 	%r162, _ZN15flash_attention10shared_memE;
	add.s32 	%r163, %r162, %r161;
	mov.b32 	%r164, 0;
	st.shared.u32 	[%r163+36352], %r164;
	mov.b32 	%r165, -8388609;
	st.shared.u32 	[%r163+36608], %r165;
$L__BB1_9:
	mov.u32 	%r169, _ZN15flash_attention10shared_memE;
	add.s32 	%r365, %r169, 36608;
	add.s32 	%r360, %r169, 36480;
	add.s32 	%r367, %r169, 36352;
	setp.lt.s32 	%p10, %r4, 1;
	@%p10 bra 	$L__BB1_90;
	mul.lo.s32 	%r18, %r3, 71;
	shl.b32 	%r19, %r3, 5;
	not.b32 	%r175, %r405;
	add.s32 	%r20, %r141, %r175;
	and.b32  	%r21, %r141, 7;
	and.b32  	%r22, %r141, 2147483640;
	add.s32 	%r176, %r405, %r18;
	shl.b32 	%r177, %r176, 2;
	add.s32 	%r23, %r169, %r177;
	shl.b32 	%r179, %r3, 2;
	add.s32 	%r180, %r179, %r169;
	add.s32 	%r24, %r180, 27264;
	cvta.to.global.u64 	%rd6, %rd10;
	add.s32 	%r367, %r169, 36352;
	add.s32 	%r366, %r169, 36480;
	add.s32 	%r365, %r169, 36608;
	add.s32 	%r364, %r169, 36736;
	cvta.to.global.u64 	%rd7, %rd11;
	mov.b32 	%r363, 0;
	mov.u32 	%r362, %r140;
$L__BB1_11:
	mov.u32 	%r360, %r367;
	mov.u32 	%r367, %r366;
	mov.u32 	%r31, %r365;
	mov.u32 	%r365, %r364;
	min.s32 	%r181, %r362, 32;
	max.s32 	%r34, %r181, 1;
	and.b32  	%r35, %r34, 3;
	and.b32  	%r36, %r34, 7;
	and.b32  	%r37, %r34, 15;
	shl.b32 	%r38, %r363, 5;
	sub.s32 	%r39, %r140, %r38;
	mov.u32 	%r368, %r405;
$L__BB1_12:
	setp.ge.s32 	%p11, %r3, %r141;
	@%p11 bra 	$L__BB1_15;
	add.s32 	%r182, %r368, %r38;
	mad.lo.s32 	%r370, %r368, 284, %r24;
	mad.lo.s32 	%r369, %r182, %r141, %r3;
	mov.u32 	%r371, %r3;
$L__BB1_14:
	cvt.s64.s32 	%rd29, %r369;
	add.s64 	%rd30, %rd3, %rd29;
	shl.b64 	%rd31, %rd30, 2;
	add.s64 	%rd32, %rd7, %rd31;
	add.s64 	%rd33, %rd6, %rd31;
	ld.global.f32 	%f72, [%rd33];
	st.shared.f32 	[%r370+-9088], %f72;
	ld.global.f32 	%f73, [%rd32];
	st.shared.f32 	[%r370], %f73;
	add.s32 	%r371, %r371, 32;
	add.s32 	%r370, %r370, 128;
	add.s32 	%r369, %r369, 32;
	setp.lt.s32 	%p12, %r371, %r141;
	@%p12 bra 	$L__BB1_14;
$L__BB1_15:
	add.s32 	%r49, %r368, 8;
	setp.lt.u32 	%p13, %r368, 24;
	mov.u32 	%r368, %r49;
	@%p13 bra 	$L__BB1_12;
	setp.gt.u32 	%p14, %r1, 255;
	bar.sync 	0;
	@%p14 bra 	$L__BB1_32;
	setp.gt.s32 	%p15, %r141, 0;
	mov.u32 	%r377, %r405;
	@%p15 bra 	$L__BB1_18;
	bra.uni 	$L__BB1_31;
$L__BB1_18:
	mov.u32 	%r372, %r405;
$L__BB1_19:
	mov.u32 	%r50, %r372;
	setp.lt.u32 	%p17, %r141, 8;
	mul.lo.s32 	%r51, %r50, 71;
	mov.f32 	%f399, 0f00000000;
	mov.b32 	%r375, 0;
	@%p17 bra 	$L__BB1_22;
	mov.f32 	%f399, 0f00000000;
	mov.b32 	%r373, 0;
$L__BB1_21:
	.pragma "nounroll";
	add.s32 	%r189, %r373, %r18;
	shl.b32 	%r190, %r189, 2;
	mov.u32 	%r191, _ZN15flash_attention10shared_memE;
	add.s32 	%r192, %r191, %r190;
	ld.shared.f32 	%f78, [%r192+9088];
	add.s32 	%r193, %r373, %r51;
	shl.b32 	%r194, %r193, 2;
	add.s32 	%r195, %r191, %r194;
	ld.shared.f32 	%f79, [%r195+18176];
	fma.rn.f32 	%f80, %f78, %f79, %f399;
	ld.shared.f32 	%f81, [%r192+9092];
	ld.shared.f32 	%f82, [%r195+18180];
	fma.rn.f32 	%f83, %f81, %f82, %f80;
	ld.shared.f32 	%f84, [%r192+9096];
	ld.shared.f32 	%f85, [%r195+18184];
	fma.rn.f32 	%f86, %f84, %f85, %f83;
	ld.shared.f32 	%f87, [%r192+9100];
	ld.shared.f32 	%f88, [%r195+18188];
	fma.rn.f32 	%f89, %f87, %f88, %f86;
	ld.shared.f32 	%f90, [%r192+9104];
	ld.shared.f32 	%f91, [%r195+18192];
	fma.rn.f32 	%f92, %f90, %f91, %f89;
	ld.shared.f32 	%f93, [%r192+9108];
	ld.shared.f32 	%f94, [%r195+18196];
	fma.rn.f32 	%f95, %f93, %f94, %f92;
	ld.shared.f32 	%f96, [%r192+9112];
	ld.shared.f32 	%f97, [%r195+18200];
	fma.rn.f32 	%f98, %f96, %f97, %f95;
	ld.shared.f32 	%f99, [%r192+9116];
	ld.shared.f32 	%f100, [%r195+18204];
	fma.rn.f32 	%f399, %f99, %f100, %f98;
	add.s32 	%r373, %r373, 8;
	setp.ne.s32 	%p18, %r373, %r22;
	mov.u32 	%r375, %r22;
	@%p18 bra 	$L__BB1_21;
$L__BB1_22:
	setp.eq.s32 	%p19, %r21, 0;
	@%p19 bra 	$L__BB1_30;
	add.s32 	%r196, %r21, -1;
	setp.lt.u32 	%p20, %r196, 3;
	@%p20 bra 	$L__BB1_25;
	add.s32 	%r197, %r375, %r18;
	shl.b32 	%r198, %r197, 2;
	mov.u32 	%r199, _ZN15flash_attention10shared_memE;
	add.s32 	%r200, %r199, %r198;
	ld.shared.f32 	%f102, [%r200+9088];
	add.s32 	%r201, %r375, %r51;
	shl.b32 	%r202, %r201, 2;
	add.s32 	%r203, %r199, %r202;
	ld.shared.f32 	%f103, [%r203+18176];
	fma.rn.f32 	%f104, %f102, %f103, %f399;
	ld.shared.f32 	%f105, [%r200+9092];
	ld.shared.f32 	%f106, [%r203+18180];
	fma.rn.f32 	%f107, %f105, %f106, %f104;
	ld.shared.f32 	%f108, [%r200+9096];
	ld.shared.f32 	%f109, [%r203+18184];
	fma.rn.f32 	%f110, %f108, %f109, %f107;
	ld.shared.f32 	%f111, [%r200+9100];
	ld.shared.f32 	%f112, [%r203+18188];
	fma.rn.f32 	%f399, %f111, %f112, %f110;
	add.s32 	%r375, %r375, 4;
$L__BB1_25:
	and.b32  	%r204, %r141, 3;
	setp.eq.s32 	%p21, %r204, 0;
	@%p21 bra 	$L__BB1_30;
	setp.eq.s32 	%p22, %r204, 1;
	@%p22 bra 	$L__BB1_28;
	add.s32 	%r205, %r375, %r18;
	shl.b32 	%r206, %r205, 2;
	mov.u32 	%r207, _ZN15flash_attention10shared_memE;
	add.s32 	%r208, %r207, %r206;
	ld.shared.f32 	%f114, [%r208+9088];
	add.s32 	%r209, %r375, %r51;
	shl.b32 	%r210, %r209, 2;
	add.s32 	%r211, %r207, %r210;
	ld.shared.f32 	%f115, [%r211+18176];
	fma.rn.f32 	%f116, %f114, %f115, %f399;
	ld.shared.f32 	%f117, [%r208+9092];
	ld.shared.f32 	%f118, [%r211+18180];
	fma.rn.f32 	%f399, %f117, %f118, %f116;
	add.s32 	%r375, %r375, 2;
$L__BB1_28:
	and.b32  	%r212, %r141, 1;
	setp.eq.b32 	%p23, %r212, 1;
	not.pred 	%p24, %p23;
	@%p24 bra 	$L__BB1_30;
	add.s32 	%r213, %r375, %r18;
	shl.b32 	%r214, %r213, 2;
	mov.u32 	%r215, _ZN15flash_attention10shared_memE;
	add.s32 	%r216, %r215, %r214;
	ld.shared.f32 	%f119, [%r216+9088];
	add.s32 	%r217, %r375, %r51;
	shl.b32 	%r218, %r217, 2;
	add.s32 	%r219, %r215, %r218;
	ld.shared.f32 	%f120, [%r219+18176];
	fma.rn.f32 	%f399, %f119, %f120, %f399;
$L__BB1_30:
	mul.f32 	%f121, %f1, %f399;
	add.s32 	%r220, %r19, %r50;
	shl.b32 	%r221, %r220, 2;
	mov.u32 	%r222, _ZN15flash_attention10shared_memE;
	add.s32 	%r223, %r222, %r221;
	st.shared.f32 	[%r223+36864], %f121;
	add.s32 	%r372, %r50, 8;
	setp.lt.u32 	%p25, %r50, 24;
	@%p25 bra 	$L__BB1_19;
	bra.uni 	$L__BB1_32;
$L__BB1_31:
	add.s32 	%r183, %r19, %r377;
	shl.b32 	%r184, %r183, 2;
	mov.u32 	%r185, _ZN15flash_attention10shared_memE;
	add.s32 	%r186, %r185, %r184;
	mul.f32 	%f74, %f1, 0f00000000;
	st.shared.f32 	[%r186+36864], %f74;
	add.s32 	%r61, %r377, 8;
	setp.lt.u32 	%p16, %r377, 24;
	mov.u32 	%r377, %r61;
	@%p16 bra 	$L__BB1_31;
$L__BB1_32:
	and.b32  	%r224, %r1, 775;
	setp.ne.s32 	%p26, %r224, 0;
	bar.sync 	0;
	shl.b32 	%r225, %r3, 2;
	add.s32 	%r62, %r31, %r225;
	add.s32 	%r63, %r365, %r225;
	@%p26 bra 	$L__BB1_48;
	ld.shared.f32 	%f407, [%r62];
	setp.lt.s32 	%p27, %r39, 1;
	@%p27 bra 	$L__BB1_47;
	setp.lt.s32 	%p28, %r362, 16;
	mov.b32 	%r380, 0;
	@%p28 bra 	$L__BB1_37;
	mov.b32 	%r378, 0;
$L__BB1_36:
	.pragma "nounroll";
	add.s32 	%r228, %r19, %r378;
	shl.b32 	%r229, %r228, 2;
	mov.u32 	%r230, _ZN15flash_attention10shared_memE;
	add.s32 	%r231, %r230, %r229;
	ld.shared.v4.f32 	{%f123, %f124, %f125, %f126}, [%r231+36864];
	max.f32 	%f127, %f407, %f123;
	max.f32 	%f128, %f127, %f124;
	max.f32 	%f129, %f128, %f125;
	max.f32 	%f130, %f129, %f126;
	ld.shared.v4.f32 	{%f131, %f132, %f133, %f134}, [%r231+36880];
	max.f32 	%f135, %f130, %f131;
	max.f32 	%f136, %f135, %f132;
	max.f32 	%f137, %f136, %f133;
	max.f32 	%f138, %f137, %f134;
	ld.shared.v4.f32 	{%f139, %f140, %f141, %f142}, [%r231+36896];
	max.f32 	%f143, %f138, %f139;
	max.f32 	%f144, %f143, %f140;
	max.f32 	%f145, %f144, %f141;
	max.f32 	%f146, %f145, %f142;
	ld.shared.v4.f32 	{%f147, %f148, %f149, %f150}, [%r231+36912];
	max.f32 	%f151, %f146, %f147;
	max.f32 	%f152, %f151, %f148;
	max.f32 	%f153, %f152, %f149;
	max.f32 	%f407, %f153, %f150;
	add.s32 	%r378, %r378, 16;
	and.b32  	%r380, %r34, 48;
	setp.ne.s32 	%p29, %r378, %r380;
	@%p29 bra 	$L__BB1_36;
$L__BB1_37:
	setp.eq.s32 	%p30, %r37, 0;
	@%p30 bra 	$L__BB1_47;
	setp.lt.u32 	%p31, %r37, 8;
	@%p31 bra 	$L__BB1_40;
	add.s32 	%r232, %r19, %r380;
	shl.b32 	%r233, %r232, 2;
	mov.u32 	%r234, _ZN15flash_attention10shared_memE;
	add.s32 	%r235, %r234, %r233;
	ld.shared.f32 	%f155, [%r235+36864];
	max.f32 	%f156, %f407, %f155;
	ld.shared.f32 	%f157, [%r235+36868];
	max.f32 	%f158, %f156, %f157;
	ld.shared.f32 	%f159, [%r235+36872];
	max.f32 	%f160, %f158, %f159;
	ld.shared.f32 	%f161, [%r235+36876];
	max.f32 	%f162, %f160, %f161;
	ld.shared.f32 	%f163, [%r235+36880];
	max.f32 	%f164, %f162, %f163;
	ld.shared.f32 	%f165, [%r235+36884];
	max.f32 	%f166, %f164, %f165;
	ld.shared.f32 	%f167, [%r235+36888];
	max.f32 	%f168, %f166, %f167;
	ld.shared.f32 	%f169, [%r235+36892];
	max.f32 	%f407, %f168, %f169;
	add.s32 	%r380, %r380, 8;
$L__BB1_40:
	setp.eq.s32 	%p32, %r36, 0;
	@%p32 bra 	$L__BB1_47;
	setp.lt.u32 	%p33, %r36, 4;
	@%p33 bra 	$L__BB1_43;
	add.s32 	%r236, %r19, %r380;
	shl.b32 	%r237, %r236, 2;
	mov.u32 	%r238, _ZN15flash_attention10shared_memE;
	add.s32 	%r239, %r238, %r237;
	ld.shared.f32 	%f171, [%r239+36864];
	max.f32 	%f172, %f407, %f171;
	ld.shared.f32 	%f173, [%r239+36868];
	max.f32 	%f174, %f172, %f173;
	ld.shared.f32 	%f175, [%r239+36872];
	max.f32 	%f176, %f174, %f175;
	ld.shared.f32 	%f177, [%r239+36876];
	max.f32 	%f407, %f176, %f177;
	add.s32 	%r380, %r380, 4;
$L__BB1_43:
	setp.eq.s32 	%p34, %r35, 0;
	@%p34 bra 	$L__BB1_47;
	add.s32 	%r240, %r19, %r380;
	shl.b32 	%r241, %r240, 2;
	mov.u32 	%r242, _ZN15flash_attention10shared_memE;
	add.s32 	%r243, %r242, %r241;
	add.s32 	%r72, %r243, 36864;
	ld.shared.f32 	%f178, [%r243+36864];
	max.f32 	%f407, %f407, %f178;
	setp.eq.s32 	%p35, %r35, 1;
	@%p35 bra 	$L__BB1_47;
	ld.shared.f32 	%f179, [%r72+4];
	max.f32 	%f407, %f407, %f179;
	setp.eq.s32 	%p36, %r35, 2;
	@%p36 bra 	$L__BB1_47;
	ld.shared.f32 	%f180, [%r72+8];
	max.f32 	%f407, %f407, %f180;
$L__BB1_47:
	st.shared.f32 	[%r63], %f407;
$L__BB1_48:
	bar.sync 	0;
	@%p14 bra 	$L__BB1_51;
	mov.u32 	%r382, %r405;
$L__BB1_50:
	add.s32 	%r244, %r382, %r19;
	shl.b32 	%r245, %r244, 2;
	mov.u32 	%r246, _ZN15flash_attention10shared_memE;
	add.s32 	%r247, %r246, %r245;
	ld.shared.f32 	%f181, [%r247+36864];
	ld.shared.f32 	%f182, [%r63];
	sub.f32 	%f183, %f181, %f182;
	fma.rn.f32 	%f184, %f183, 0f3BBB989D, 0f3F000000;
	cvt.sat.f32.f32 	%f185, %f184;
	mov.f32 	%f186, 0f4B400001;
	mov.f32 	%f187, 0f437C0000;
	fma.rm.f32 	%f188, %f185, %f187, %f186;
	add.f32 	%f189, %f188, 0fCB40007F;
	neg.f32 	%f190, %f189;
	fma.rn.f32 	%f191, %f183, 0f3FB8AA3B, %f190;
	fma.rn.f32 	%f192, %f183, 0f32A57060, %f191;
	mov.b32 	%r248, %f188;
	shl.b32 	%r249, %r248, 23;
	mov.b32 	%f193, %r249;
	ex2.approx.ftz.f32 	%f194, %f192;
	mul.f32 	%f195, %f194, %f193;
	st.shared.f32 	[%r247+40960], %f195;
	add.s32 	%r74, %r382, 8;
	setp.lt.u32 	%p38, %r382, 24;
	mov.u32 	%r382, %r74;
	@%p38 bra 	$L__BB1_50;
$L__BB1_51:
	and.b32  	%r250, %r1, 775;
	setp.ne.s32 	%p39, %r250, 0;
	bar.sync 	0;
	@%p39 bra 	$L__BB1_67;
	ld.shared.f32 	%f196, [%r62];
	ld.shared.f32 	%f197, [%r63];
	sub.f32 	%f198, %f196, %f197;
	fma.rn.f32 	%f199, %f198, 0f3BBB989D, 0f3F000000;
	cvt.sat.f32.f32 	%f200, %f199;
	mov.f32 	%f201, 0f4B400001;
	mov.f32 	%f202, 0f437C0000;
	fma.rm.f32 	%f203, %f200, %f202, %f201;
	add.f32 	%f204, %f203, 0fCB40007F;
	neg.f32 	%f205, %f204;
	fma.rn.f32 	%f206, %f198, 0f3FB8AA3B, %f205;
	fma.rn.f32 	%f207, %f198, 0f32A57060, %f206;
	mov.b32 	%r251, %f203;
	shl.b32 	%r252, %r251, 23;
	mov.b32 	%f208, %r252;
	ex2.approx.ftz.f32 	%f209, %f207;
	mul.f32 	%f210, %f209, %f208;
	shl.b32 	%r253, %r3, 2;
	add.s32 	%r254, %r360, %r253;
	ld.shared.f32 	%f211, [%r254];
	mul.f32 	%f415, %f211, %f210;
	setp.lt.s32 	%p40, %r39, 1;
	@%p40 bra 	$L__BB1_66;
	setp.lt.s32 	%p41, %r362, 16;
	mov.b32 	%r385, 0;
	@%p41 bra 	$L__BB1_56;
	mov.b32 	%r383, 0;
$L__BB1_55:
	.pragma "nounroll";
	add.s32 	%r257, %r19, %r383;
	shl.b32 	%r258, %r257, 2;
	mov.u32 	%r259, _ZN15flash_attention10shared_memE;
	add.s32 	%r260, %r259, %r258;
	ld.shared.v4.f32 	{%f213, %f214, %f215, %f216}, [%r260+40960];
	add.f32 	%f217, %f415, %f213;
	add.f32 	%f218, %f217, %f214;
	add.f32 	%f219, %f218, %f215;
	add.f32 	%f220, %f219, %f216;
	ld.shared.v4.f32 	{%f221, %f222, %f223, %f224}, [%r260+40976];
	add.f32 	%f225, %f220, %f221;
	add.f32 	%f226, %f225, %f222;
	add.f32 	%f227, %f226, %f223;
	add.f32 	%f228, %f227, %f224;
	ld.shared.v4.f32 	{%f229, %f230, %f231, %f232}, [%r260+40992];
	add.f32 	%f233, %f228, %f229;
	add.f32 	%f234, %f233, %f230;
	add.f32 	%f235, %f234, %f231;
	add.f32 	%f236, %f235, %f232;
	ld.shared.v4.f32 	{%f237, %f238, %f239, %f240}, [%r260+41008];
	add.f32 	%f241, %f236, %f237;
	add.f32 	%f242, %f241, %f238;
	add.f32 	%f243, %f242, %f239;
	add.f32 	%f415, %f243, %f240;
	add.s32 	%r383, %r383, 16;
	and.b32  	%r385, %r34, 48;
	setp.ne.s32 	%p42, %r383, %r385;
	@%p42 bra 	$L__BB1_55;
$L__BB1_56:
	setp.eq.s32 	%p43, %r37, 0;
	@%p43 bra 	$L__BB1_66;
	setp.lt.u32 	%p44, %r37, 8;
	@%p44 bra 	$L__BB1_59;
	add.s32 	%r261, %r19, %r385;
	shl.b32 	%r262, %r261, 2;
	mov.u32 	%r263, _ZN15flash_attention10shared_memE;
	add.s32 	%r264, %r263, %r262;
	ld.shared.f32 	%f245, [%r264+40960];
	add.f32 	%f246, %f415, %f245;
	ld.shared.f32 	%f247, [%r264+40964];
	add.f32 	%f248, %f246, %f247;
	ld.shared.f32 	%f249, [%r264+40968];
	add.f32 	%f250, %f248, %f249;
	ld.shared.f32 	%f251, [%r264+40972];
	add.f32 	%f252, %f250, %f251;
	ld.shared.f32 	%f253, [%r264+40976];
	add.f32 	%f254, %f252, %f253;
	ld.shared.f32 	%f255, [%r264+40980];
	add.f32 	%f256, %f254, %f255;
	ld.shared.f32 	%f257, [%r264+40984];
	add.f32 	%f258, %f256, %f257;
	ld.shared.f32 	%f259, [%r264+40988];
	add.f32 	%f415, %f258, %f259;
	add.s32 	%r385, %r385, 8;
$L__BB1_59:
	setp.eq.s32 	%p45, %r36, 0;
	@%p45 bra 	$L__BB1_66;
	setp.lt.u32 	%p46, %r36, 4;
	@%p46 bra 	$L__BB1_62;
	add.s32 	%r265, %r19, %r385;
	shl.b32 	%r266, %r265, 2;
	mov.u32 	%r267, _ZN15flash_attention10shared_memE;
	add.s32 	%r268, %r267, %r266;
	ld.shared.f32 	%f261, [%r268+40960];
	add.f32 	%f262, %f415, %f261;
	ld.shared.f32 	%f263, [%r268+40964];
	add.f32 	%f264, %f262, %f263;
	ld.shared.f32 	%f265, [%r268+40968];
	add.f32 	%f266, %f264, %f265;
	ld.shared.f32 	%f267, [%r268+40972];
	add.f32 	%f415, %f266, %f267;
	add.s32 	%r385, %r385, 4;
$L__BB1_62:
	setp.eq.s32 	%p47, %r35, 0;
	@%p47 bra 	$L__BB1_66;
	add.s32 	%r269, %r19, %r385;
	shl.b32 	%r270, %r269, 2;
	mov.u32 	%r271, _ZN15flash_attention10shared_memE;
	add.s32 	%r272, %r271, %r270;
	add.s32 	%r83, %r272, 40960;
	ld.shared.f32 	%f268, [%r272+40960];
	add.f32 	%f415, %f415, %f268;
	setp.eq.s32 	%p48, %r35, 1;
	@%p48 bra 	$L__BB1_66;
	ld.shared.f32 	%f269, [%r83+4];
	add.f32 	%f415, %f415, %f269;
	setp.eq.s32 	%p49, %r35, 2;
	@%p49 bra 	$L__BB1_66;
	ld.shared.f32 	%f270, [%r83+8];
	add.f32 	%f415, %f415, %f270;
$L__BB1_66:
	shl.b32 	%r273, %r3, 2;
	add.s32 	%r274, %r367, %r273;
	st.shared.f32 	[%r274], %f415;
$L__BB1_67:
	bar.sync 	0;
	@%p14 bra 	$L__BB1_89;
	setp.ge.s32 	%p51, %r405, %r141;
	ld.shared.f32 	%f271, [%r62];
	ld.shared.f32 	%f272, [%r63];
	sub.f32 	%f273, %f271, %f272;
	fma.rn.f32 	%f274, %f273, 0f3BBB989D, 0f3F000000;
	cvt.sat.f32.f32 	%f275, %f274;
	mov.f32 	%f276, 0f4B400001;
	mov.f32 	%f277, 0f437C0000;
	fma.rm.f32 	%f278, %f275, %f277, %f276;
	add.f32 	%f279, %f278, 0fCB40007F;
	neg.f32 	%f280, %f279;
	fma.rn.f32 	%f281, %f273, 0f3FB8AA3B, %f280;
	fma.rn.f32 	%f282, %f273, 0f32A57060, %f281;
	mov.b32 	%r275, %f278;
	shl.b32 	%r276, %r275, 23;
	mov.b32 	%f283, %r276;
	ex2.approx.ftz.f32 	%f284, %f282;
	mul.f32 	%f44, %f284, %f283;
	@%p51 bra 	$L__BB1_89;
	setp.lt.s32 	%p52, %r39, 1;
	@%p52 bra 	$L__BB1_83;
	and.b32  	%r84, %r34, 56;
	and.b32  	%r85, %r34, 1;
	mov.u32 	%r387, %r405;
$L__BB1_71:
	setp.lt.s32 	%p58, %r362, 8;
	mov.f32 	%f423, 0f00000000;
	mov.b32 	%r390, 0;
	@%p58 bra 	$L__BB1_74;
	mov.f32 	%f423, 0f00000000;
	mov.b32 	%r388, 0;
$L__BB1_73:
	.pragma "nounroll";
	add.s32 	%r283, %r19, %r388;
	shl.b32 	%r284, %r283, 2;
	mov.u32 	%r285, _ZN15flash_attention10shared_memE;
	add.s32 	%r286, %r285, %r284;
	ld.shared.v4.f32 	{%f302, %f303, %f304, %f305}, [%r286+40960];
	mad.lo.s32 	%r287, %r388, 71, %r387;
	shl.b32 	%r288, %r287, 2;
	add.s32 	%r289, %r285, %r288;
	ld.shared.f32 	%f306, [%r289+27264];
	fma.rn.f32 	%f307, %f302, %f306, %f423;
	ld.shared.f32 	%f308, [%r289+27548];
	fma.rn.f32 	%f309, %f303, %f308, %f307;
	ld.shared.f32 	%f310, [%r289+27832];
	fma.rn.f32 	%f311, %f304, %f310, %f309;
	ld.shared.f32 	%f312, [%r289+28116];
	fma.rn.f32 	%f313, %f305, %f312, %f311;
	ld.shared.v4.f32 	{%f314, %f315, %f316, %f317}, [%r286+40976];
	ld.shared.f32 	%f318, [%r289+28400];
	fma.rn.f32 	%f319, %f314, %f318, %f313;
	ld.shared.f32 	%f320, [%r289+28684];
	fma.rn.f32 	%f321, %f315, %f320, %f319;
	ld.shared.f32 	%f322, [%r289+28968];
	fma.rn.f32 	%f323, %f316, %f322, %f321;
	ld.shared.f32 	%f324, [%r289+29252];
	fma.rn.f32 	%f423, %f317, %f324, %f323;
	add.s32 	%r388, %r388, 8;
	setp.ne.s32 	%p59, %r388, %r84;
	mov.u32 	%r390, %r84;
	@%p59 bra 	$L__BB1_73;
$L__BB1_74:
	setp.eq.s32 	%p60, %r36, 0;
	@%p60 bra 	$L__BB1_82;
	add.s32 	%r290, %r36, -1;
	setp.lt.u32 	%p61, %r290, 3;
	@%p61 bra 	$L__BB1_77;
	add.s32 	%r291, %r19, %r390;
	shl.b32 	%r292, %r291, 2;
	mov.u32 	%r293, _ZN15flash_attention10shared_memE;
	add.s32 	%r294, %r293, %r292;
	ld.shared.f32 	%f326, [%r294+40960];
	mad.lo.s32 	%r295, %r390, 71, %r387;
	shl.b32 	%r296, %r295, 2;
	add.s32 	%r297, %r293, %r296;
	ld.shared.f32 	%f327, [%r297+27264];
	fma.rn.f32 	%f328, %f326, %f327, %f423;
	ld.shared.f32 	%f329, [%r294+40964];
	ld.shared.f32 	%f330, [%r297+27548];
	fma.rn.f32 	%f331, %f329, %f330, %f328;
	ld.shared.f32 	%f332, [%r294+40968];
	ld.shared.f32 	%f333, [%r297+27832];
	fma.rn.f32 	%f334, %f332, %f333, %f331;
	ld.shared.f32 	%f335, [%r294+40972];
	ld.shared.f32 	%f336, [%r297+28116];
	fma.rn.f32 	%f423, %f335, %f336, %f334;
	add.s32 	%r390, %r390, 4;
$L__BB1_77:
	setp.eq.s32 	%p62, %r35, 0;
	@%p62 bra 	$L__BB1_82;
	setp.eq.s32 	%p63, %r35, 1;
	@%p63 bra 	$L__BB1_80;
	add.s32 	%r298, %r19, %r390;
	shl.b32 	%r299, %r298, 2;
	mov.u32 	%r300, _ZN15flash_attention10shared_memE;
	add.s32 	%r301, %r300, %r299;
	ld.shared.f32 	%f338, [%r301+40960];
	mad.lo.s32 	%r302, %r390, 71, %r387;
	shl.b32 	%r303, %r302, 2;
	add.s32 	%r304, %r300, %r303;
	ld.shared.f32 	%f339, [%r304+27264];
	fma.rn.f32 	%f340, %f338, %f339, %f423;
	ld.shared.f32 	%f341, [%r301+40964];
	ld.shared.f32 	%f342, [%r304+27548];
	fma.rn.f32 	%f423, %f341, %f342, %f340;
	add.s32 	%r390, %r390, 2;
$L__BB1_80:
	setp.eq.s32 	%p64, %r85, 0;
	@%p64 bra 	$L__BB1_82;
	add.s32 	%r305, %r19, %r390;
	shl.b32 	%r306, %r305, 2;
	mov.u32 	%r307, _ZN15flash_attention10shared_memE;
	add.s32 	%r308, %r307, %r306;
	ld.shared.f32 	%f343, [%r308+40960];
	mad.lo.s32 	%r309, %r390, 71, %r387;
	shl.b32 	%r310, %r309, 2;
	add.s32 	%r311, %r307, %r310;
	ld.shared.f32 	%f344, [%r311+27264];
	fma.rn.f32 	%f423, %f343, %f344, %f423;
$L__BB1_82:
	add.s32 	%r312, %r387, %r18;
	shl.b32 	%r313, %r312, 2;
	mov.u32 	%r314, _ZN15flash_attention10shared_memE;
	add.s32 	%r315, %r314, %r313;
	ld.shared.f32 	%f345, [%r315];
	fma.rn.f32 	%f346, %f44, %f345, %f423;
	st.shared.f32 	[%r315], %f346;
	add.s32 	%r387, %r387, 8;
	setp.lt.s32 	%p65, %r387, %r141;
	@%p65 bra 	$L__BB1_71;
	bra.uni 	$L__BB1_89;
$L__BB1_83:
	and.b32  	%r95, %r20, 24;
	setp.eq.s32 	%p53, %r95, 24;
	mov.u32 	%r392, %r405;
	@%p53 bra 	$L__BB1_87;
	or.b32  	%r392, %r405, 8;
	setp.eq.s32 	%p54, %r95, 0;
	ld.shared.f32 	%f285, [%r23];
	fma.rn.f32 	%f286, %f44, %f285, 0f00000000;
	st.shared.f32 	[%r23], %f286;
	@%p54 bra 	$L__BB1_87;
	or.b32  	%r392, %r405, 16;
	setp.eq.s32 	%p55, %r95, 8;
	ld.shared.f32 	%f287, [%r23+32];
	fma.rn.f32 	%f288, %f44, %f287, 0f00000000;
	st.shared.f32 	[%r23+32], %f288;
	@%p55 bra 	$L__BB1_87;
	or.b32  	%r392, %r405, 24;
	ld.shared.f32 	%f289, [%r23+64];
	fma.rn.f32 	%f290, %f44, %f289, 0f00000000;
	st.shared.f32 	[%r23+64], %f290;
$L__BB1_87:
	setp.lt.u32 	%p56, %r20, 24;
	@%p56 bra 	$L__BB1_89;
$L__BB1_88:
	add.s32 	%r277, %r392, %r18;
	shl.b32 	%r278, %r277, 2;
	mov.u32 	%r279, _ZN15flash_attention10shared_memE;
	add.s32 	%r280, %r279, %r278;
	ld.shared.f32 	%f291, [%r280];
	fma.rn.f32 	%f292, %f44, %f291, 0f00000000;
	st.shared.f32 	[%r280], %f292;
	ld.shared.f32 	%f293, [%r280+32];
	fma.rn.f32 	%f294, %f44, %f293, 0f00000000;
	st.shared.f32 	[%r280+32], %f294;
	ld.shared.f32 	%f295, [%r280+64];
	fma.rn.f32 	%f296, %f44, %f295, 0f00000000;
	st.shared.f32 	[%r280+64], %f296;
	ld.shared.f32 	%f297, [%r280+96];
	fma.rn.f32 	%f298, %f44, %f297, 0f00000000;
	st.shared.f32 	[%r280+96], %f298;
	add.s32 	%r392, %r392, 32;
	setp.lt.s32 	%p57, %r392, %r141;
	@%p57 bra 	$L__BB1_88;
$L__BB1_89:
	bar.sync 	0;
	add.s32 	%r363, %r363, 1;
	add.s32 	%r362, %r362, -32;
	setp.eq.s32 	%p66, %r363, %r4;
	mov.u32 	%r364, %r31;
	mov.u32 	%r366, %r360;
	@%p66 bra 	$L__BB1_90;
	bra.uni 	$L__BB1_11;
$L__BB1_90:
	setp.lt.u32 	%p67, %r1, 256;
	@%p67 bra 	$L__BB1_91;
	bra.uni 	$L__BB1_100;
$L__BB1_91:
	setp.ge.s32 	%p68, %r405, %r141;
	shl.b32 	%r316, %r3, 2;
	add.s32 	%r104, %r367, %r316;
	@%p68 bra 	$L__BB1_98;
	not.b32 	%r317, %r405;
	add.s32 	%r105, %r141, %r317;
	and.b32  	%r318, %r105, 24;
	setp.eq.s32 	%p69, %r318, 24;
	mov.u32 	%r398, %r405;
	@%p69 bra 	$L__BB1_95;
	shr.u32 	%r319, %r105, 3;
	add.s32 	%r320, %r319, 1;
	and.b32  	%r321, %r320, 3;
	shl.b32 	%r322, %r405, 2;
	mad.lo.s32 	%r323, %r3, 284, %r322;
	mov.u32 	%r324, _ZN15flash_attention10shared_memE;
	add.s32 	%r395, %r324, %r323;
	neg.s32 	%r394, %r321;
	shl.b32 	%r325, %r320, 3;
	and.b32  	%r326, %r325, 24;
	or.b32  	%r398, %r326, %r405;
$L__BB1_94:
	.pragma "nounroll";
	ld.shared.f32 	%f347, [%r395];
	ld.shared.f32 	%f348, [%r104];
	div.rn.f32 	%f349, %f347, %f348;
	st.shared.f32 	[%r395], %f349;
	add.s32 	%r395, %r395, 32;
	add.s32 	%r394, %r394, 1;
	setp.ne.s32 	%p70, %r394, 0;
	@%p70 bra 	$L__BB1_94;
$L__BB1_95:
	setp.lt.u32 	%p71, %r105, 24;
	@%p71 bra 	$L__BB1_98;
	shl.b32 	%r327, %r398, 2;
	mad.lo.s32 	%r328, %r3, 284, %r327;
	mov.u32 	%r329, _ZN15flash_attention10shared_memE;
	add.s32 	%r330, %r328, %r329;
	add.s32 	%r397, %r330, 64;
$L__BB1_97:
	ld.shared.f32 	%f350, [%r397+-64];
	ld.shared.f32 	%f351, [%r104];
	div.rn.f32 	%f352, %f350, %f351;
	st.shared.f32 	[%r397+-64], %f352;
	ld.shared.f32 	%f353, [%r397+-32];
	ld.shared.f32 	%f354, [%r104];
	div.rn.f32 	%f355, %f353, %f354;
	st.shared.f32 	[%r397+-32], %f355;
	ld.shared.f32 	%f356, [%r397];
	ld.shared.f32 	%f357, [%r104];
	div.rn.f32 	%f358, %f356, %f357;
	st.shared.f32 	[%r397], %f358;
	ld.shared.f32 	%f359, [%r397+32];
	ld.shared.f32 	%f360, [%r104];
	div.rn.f32 	%f361, %f359, %f360;
	st.shared.f32 	[%r397+32], %f361;
	add.s32 	%r398, %r398, 32;
	add.s32 	%r397, %r397, 128;
	setp.lt.s32 	%p72, %r398, %r141;
	@%p72 bra 	$L__BB1_97;
$L__BB1_98:
	setp.ne.s32 	%p73, %r405, 0;
	@%p73 bra 	$L__BB1_100;
	add.s32 	%r332, %r365, %r316;
	ld.shared.f32 	%f362, [%r332];
	ld.shared.f32 	%f363, [%r104];
	setp.lt.f32 	%p74, %f363, 0f00800000;
	mul.f32 	%f364, %f363, 0f4B000000;
	selp.f32 	%f365, %f364, %f363, %p74;
	selp.f32 	%f366, 0fC1B80000, 0f00000000, %p74;
	mov.b32 	%r333, %f365;
	add.s32 	%r334, %r333, -1059760811;
	and.b32  	%r335, %r334, -8388608;
	sub.s32 	%r336, %r333, %r335;
	mov.b32 	%f367, %r336;
	cvt.rn.f32.s32 	%f368, %r335;
	fma.rn.f32 	%f369, %f368, 0f34000000, %f366;
	add.f32 	%f370, %f367, 0fBF800000;
	fma.rn.f32 	%f371, %f370, 0fBE055027, 0f3E1039F6;
	fma.rn.f32 	%f372, %f371, %f370, 0fBDF8CDCC;
	fma.rn.f32 	%f373, %f372, %f370, 0f3E0F2955;
	fma.rn.f32 	%f374, %f373, %f370, 0fBE2AD8B9;
	fma.rn.f32 	%f375, %f374, %f370, 0f3E4CED0B;
	fma.rn.f32 	%f376, %f375, %f370, 0fBE7FFF22;
	fma.rn.f32 	%f377, %f376, %f370, 0f3EAAAA78;
	fma.rn.f32 	%f378, %f377, %f370, 0fBF000000;
	mul.f32 	%f379, %f370, %f378;
	fma.rn.f32 	%f380, %f379, %f370, %f370;
	fma.rn.f32 	%f381, %f369, 0f3F317218, %f380;
	setp.gt.u32 	%p75, %r333, 2139095039;
	fma.rn.f32 	%f382, %f365, 0f7F800000, 0f7F800000;
	selp.f32 	%f383, %f382, %f381, %p75;
	setp.eq.f32 	%p76, %f365, 0f00000000;
	selp.f32 	%f384, 0fFF800000, %f383, %p76;
	add.f32 	%f385, %f362, %f384;
	add.s32 	%r337, %r360, %r316;
	st.shared.f32 	[%r337], %f385;
$L__BB1_100:
	bar.sync 	0;
	@%p4 bra 	$L__BB1_107;
	mul.lo.s32 	%r119, %r3, %r141;
	not.b32 	%r338, %r405;
	add.s32 	%r120, %r141, %r338;
	and.b32  	%r339, %r120, 24;
	setp.eq.s32 	%p78, %r339, 24;
	@%p78 bra 	$L__BB1_104;
	shr.u32 	%r340, %r120, 3;
	add.s32 	%r341, %r340, 1;
	and.b32  	%r342, %r341, 3;
	shl.b64 	%rd34, %rd4, 2;
	add.s64 	%rd8, %rd2, %rd34;
	add.s32 	%r401, %r119, %r405;
	shl.b32 	%r343, %r405, 2;
	mad.lo.s32 	%r344, %r3, 284, %r343;
	mov.u32 	%r345, _ZN15flash_attention10shared_memE;
	add.s32 	%r400, %r345, %r344;
	neg.s32 	%r399, %r342;
	shl.b32 	%r346, %r341, 3;
	and.b32  	%r347, %r346, 24;
	or.b32  	%r405, %r347, %r405;
$L__BB1_103:
	.pragma "nounroll";
	mul.wide.s32 	%rd35, %r401, 4;
	add.s64 	%rd36, %rd8, %rd35;
	ld.shared.f32 	%f386, [%r400];
	st.global.f32 	[%rd36], %f386;
	add.s32 	%r401, %r401, 8;
	add.s32 	%r400, %r400, 32;
	add.s32 	%r399, %r399, 1;
	setp.ne.s32 	%p79, %r399, 0;
	@%p79 bra 	$L__BB1_103;
$L__BB1_104:
	setp.lt.u32 	%p80, %r120, 24;
	@%p80 bra 	$L__BB1_107;
	shl.b32 	%r348, %r405, 2;
	mad.lo.s32 	%r349, %r3, 284, %r348;
	mov.u32 	%r350, _ZN15flash_attention10shared_memE;
	add.s32 	%r351, %r349, %r350;
	add.s32 	%r404, %r351, 64;
	shl.b64 	%rd37, %rd4, 2;
	add.s64 	%rd38, %rd37, %rd2;
	add.s64 	%rd9, %rd38, 64;
	add.s32 	%r403, %r405, %r119;
$L__BB1_106:
	mul.wide.s32 	%rd39, %r403, 4;
	add.s64 	%rd40, %rd9, %rd39;
	ld.shared.f32 	%f387, [%r404+-64];
	st.global.f32 	[%rd40+-64], %f387;
	ld.shared.f32 	%f388, [%r404+-32];
	st.global.f32 	[%rd40+-32], %f388;
	ld.shared.f32 	%f389, [%r404];
	st.global.f32 	[%rd40], %f389;
	ld.shared.f32 	%f390, [%r404+32];
	st.global.f32 	[%rd40+32], %f390;
	add.s32 	%r405, %r405, 32;
	add.s32 	%r404, %r404, 128;
	add.s32 	%r403, %r403, 32;
	setp.lt.s32 	%p81, %r405, %r141;
	@%p81 bra 	$L__BB1_106;
$L__BB1_107:
	setp.gt.u32 	%p82, %r1, 31;
	@%p82 bra 	$L__BB1_109;
	ld.param.u64 	%rd47, [_ZN15flash_attention22flash_attention_kernelILi32ELi32ELi1ELi71ELi8ELi32EEEvPfS1_S1_S1_S1_ii_param_4];
	shl.b32 	%r352, %r1, 2;
	add.s32 	%r353, %r360, %r352;
	ld.shared.f32 	%f391, [%r353];
	add.s32 	%r354, %r6, %r1;
	cvt.u64.u32 	%rd41, %r354;
	cvt.u64.u32 	%rd42, %r5;
	add.s64 	%rd43, %rd41, %rd42;
	cvta.to.global.u64 	%rd44, %rd47;
	shl.b64 	%rd45, %rd43, 2;
	add.s64 	%rd46, %rd44, %rd45;
	st.global.f32 	[%rd46], %f391;
$L__BB1_109:
	ret;

}


// ===== COMPILED SASS (sm_100) =====

	.target	sm_100

	.elftype	@"ET_EXEC"


//--------------------- .note.nv.tkinfo           --------------------------
	.section	.note.nv.tkinfo,"",@"SHT_NOTE"
	.sectionflags	@"SHF_NOTE_NV_TKINFO"
	.tkinfo
        /*0018*/ 	.word	0x00000002
        /*0030*/ 	.string	""
        /*0030*/ 	.string	"ptxas"
        /*0030*/ 	.string	"Cuda compilation tools, release 13.0, V13.0.88"
        /*0030*/ 	.string	"Build cuda_13.0.r13.0/compiler.36424714_0"
        /*0030*/ 	.string	"-arch sm_100 -m 64 "



//--------------------- .note.nv.cuinfo           --------------------------
	.section	.note.nv.cuinfo,"",@"SHT_NOTE"
	.sectionflags	@"SHF_NOTE_NV_CUINFO"
        /*0018*/ 	.short	0x0002
        /*001a*/ 	.short	0x0064
        /*001c*/ 	.short	0x0082
	.zero		2


//--------------------- .nv.info                  --------------------------
	.section	.nv.info,"",@"SHT_CUDA_INFO"
	.align	4


	//----- nvinfo : EIATTR_REGCOUNT
	.align		4
        /*0000*/ 	.byte	0x04, 0x2f
        /*0002*/ 	.short	(.L_1 - .L_0)
	.align		4
.L_0:
        /*0004*/ 	.word	index@(_ZN15flash_attention22flash_attention_kernelILi32ELi32ELi1ELi37ELi8ELi16EEEvPfS1_S1_S1_S1_ii)
        /*0008*/ 	.word	0x00000020


	//----- nvinfo : EIATTR_FRAME_SIZE
	.align		4
.L_1:
        /*000c*/ 	.byte	0x04, 0x11
        /*000e*/ 	.short	(.L_3 - .L_2)
	.align		4
.L_2:
        /*0010*/ 	.word	index@($__internal_5_$__cuda_sm3x_div_rn_noftz_f32_slowpath)
        /*0014*/ 	.word	0x00000000


	//----- nvinfo : EIATTR_FRAME_SIZE
	.align		4
.L_3:
        /*0018*/ 	.byte	0x04, 0x11
        /*001a*/ 	.short	(.L_5 - .L_4)
	.align		4
.L_4:
        /*001c*/ 	.word	index@($__internal_4_$__cuda_sm20_sqrt_rn_f32_slowpath)
        /*0020*/ 	.word	0x00000000


	//----- nvinfo : EIATTR_FRAME_SIZE
	.align		4
.L_5:
        /*0024*/ 	.byte	0x04, 0x11
        /*0026*/ 	.short	(.L_7 - .L_6)
	.align		4
.L_6:
        /*0028*/ 	.word	index@($__internal_3_$__cuda_sm20_rcp_rn_f32_slowpath)
        /*002c*/ 	.word	0x00000000


	//----- nvinfo : EIATTR_FRAME_SIZE
	.align		4
.L_7:
        /*0030*/ 	.byte	0x04, 0x11
        /*0032*/ 	.short	(.L_9 - .L_8)
	.align		4
.L_8:
        /*0034*/ 	.word	index@(_ZN15flash_attention22flash_attention_kernelILi32ELi32ELi1ELi37ELi8ELi16EEEvPfS1_S1_S1_S1_ii)
        /*0038*/ 	.word	0x00000000


	//----- nvinfo : EIATTR_REGCOUNT
	.align		4
.L_9:
        /*003c*/ 	.byte	0x04, 0x2f
        /*003e*/ 	.short	(.L_11 - .L_10)
	.align		4
.L_10:
        /*0040*/ 	.word	index@(_ZN15flash_attention22flash_attention_kernelILi32ELi32ELi1ELi71ELi8ELi32EEEvPfS1_S1_S1_S1_ii)
        /*0044*/ 	.word	0x00000020


	//----- nvinfo : EIATTR_FRAME_SIZE
	.align		4
.L_11:
        /*0048*/ 	.byte	0x04, 0x11
        /*004a*/ 	.short	(.L_13 - .L_12)
	.align		4
.L_12:
        /*004c*/ 	.word	index@($__internal_2_$__cuda_sm3x_div_rn_noftz_f32_slowpath)
        /*0050*/ 	.word	0x00000000


	//----- nvinfo : EIATTR_FRAME_SIZE
	.align		4
.L_13:
        /*0054*/ 	.byte	0x04, 0x11
        /*0056*/ 	.short	(.L_15 - .L_14)
	.align		4
.L_14:
        /*0058*/ 	.word	index@($__internal_1_$__cuda_sm20_sqrt_rn_f32_slowpath)
        /*005c*/ 	.word	0x00000000


	//----- nvinfo : EIATTR_FRAME_SIZE
	.align		4
.L_15:
        /*0060*/ 	.byte	0x04, 0x11
        /*0062*/ 	.short	(.L_17 - .L_16)
	.align		4
.L_16:
        /*0064*/ 	.word	index@($__internal_0_$__cuda_sm20_rcp_rn_f32_slowpath)
        /*0068*/ 	.word	0x00000000


	//----- nvinfo : EIATTR_FRAME_SIZE
	.align		4
.L_17:
        /*006c*/ 	.byte	0x04, 0x11
        /*006e*/ 	.short	(.L_19 - .L_18)
	.align		4
.L_18:
        /*0070*/ 	.word	index@(_ZN15flash_attention22flash_attention_kernelILi32ELi32ELi1ELi71ELi8ELi32EEEvPfS1_S1_S1_S1_ii)
        /*0074*/ 	.word	0x00000000


	//----- nvinfo : EIATTR_MIN_STACK_SIZE
	.align		4
.L_19:
        /*0078*/ 	.byte	0x04, 0x12
        /*007a*/ 	.short	(.L_21 - .L_20)
	.align		4
.L_20:
        /*007c*/ 	.word	index@(_ZN15flash_attention22flash_attention_kernelILi32ELi32ELi1ELi71ELi8ELi32EEEvPfS1_S1_S1_S1_ii)
        /*0080*/ 	.word	0x00000000


	//----- nvinfo : EIATTR_MIN_STACK_SIZE
	.align		4
.L_21:
        /*0084*/ 	.byte	0x04, 0x12
        /*0086*/ 	.short	(.L_23 - .L_22)
	.align		4
.L_22:
        /*0088*/ 	.word	index@(_ZN15flash_attention22flash_attention_kernelILi32ELi32ELi1ELi37ELi8ELi16EEEvPfS1_S1_S1_S1_ii)
        /*008c*/ 	.word	0x00000000
.L_23:


//--------------------- .nv.compat                --------------------------
	.section	.nv.compat,"",@"SHT_CUDA_COMPAT_INFO"
	.align	4
        /*0000*/ 	.byte	0x02, 0x09, 0x00, 0x00, 0x02, 0x02, 0x01, 0x00, 0x02, 0x05, 0x05, 0x00, 0x03, 0x07, 0x01, 0x01
        /*0010*/ 	.byte	0x02, 0x03, 0x00, 0x00, 0x02, 0x06, 0x01, 0x00, 0x04, 0x0b, 0x08, 0x00, 0x01, 0x00, 0x00, 0x00
        /*0020*/ 	.byte	0x00, 0x00, 0x00, 0x00


//--------------------- .nv.info._ZN15flash_attention22flash_attention_kernelILi32ELi32ELi1ELi71ELi8ELi32EEEvPfS1_S1_S1_S1_ii --------------------------
	.section	.nv.info._ZN15flash_attention22flash_attention_kernelILi32ELi32ELi1ELi71ELi8ELi32EEEvPfS1_S1_S1_S1_ii,"",@"SHT_CUDA_INFO"
	.sectionflags	@""
	.align	4


	//----- nvinfo : EIATTR_CUDA_API_VERSION
	.align		4
        /*0000*/ 	.byte	0x04, 0x37
        /*0002*/ 	.short	(.L_25 - .L_24)
.L_24:
        /*0004*/ 	.word	0x00000082


	//----- nvinfo : EIATTR_KPARAM_INFO
	.align		4
.L_25:
        /*0008*/ 	.byte	0x04, 0x17
        /*000a*/ 	.short	(.L_27 - .L_26)
.L_26:
        /*000c*/ 	.word	0x00000000
        /*0010*/ 	.short	0x0006
        /*0012*/ 	.short	0x002c
        /*0014*/ 	.byte	0x00, 0xf0, 0x11, 0x00


	//----- nvinfo : EIATTR_KPARAM_INFO
	.align		4
.L_27:
        /*0018*/ 	.byte	0x04, 0x17
        /*001a*/ 	.short	(.L_29 - .L_28)
.L_28:
        /*001c*/ 	.word	0x00000000
        /*0020*/ 	.short	0x0005
        /*0022*/ 	.short	0x0028
        /*0024*/ 	.byte	0x00, 0xf0, 0x11, 0x00


	//----- nvinfo : EIATTR_KPARAM_INFO
	.align		4
.L_29:
        /*0028*/ 	.byte	0x04, 0x17
        /*002a*/ 	.short	(.L_31 - .L_30)
.L_30:
        /*002c*/ 	.word	0x00000000
        /*0030*/ 	.short	0x0004
        /*0032*/ 	.short	0x0020
        /*0034*/ 	.byte	0x00, 0xf5, 0x21, 0x00


	//----- nvinfo : EIATTR_KPARAM_INFO
	.align		4
.L_31:
        /*0038*/ 	.byte	0x04, 0x17
        /*003a*/ 	.short	(.L_33 - .L_32)
.L_32:
        /*003c*/ 	.word	0x00000000
        /*0040*/ 	.short	0x0003
        /*0042*/ 	.short	0x0018
        /*0044*/ 	.byte	0x00, 0xf5, 0x21, 0x00


	//----- nvinfo : EIATTR_KPARAM_INFO
	.align		4
.L_33:
        /*0048*/ 	.byte	0x04, 0x17
        /*004a*/ 	.short	(.L_35 - .L_34)
.L_34:
        /*004c*/ 	.word	0x00000000
        /*0050*/ 	.short	0x0002
        /*0052*/ 	.short	0x0010
        /*0054*/ 	.byte	0x00, 0xf5, 0x21, 0x00


	//----- nvinfo : EIATTR_KPARAM_INFO
	.align		4
.L_35:
        /*0058*/ 	.byte	0x04, 0x17
        /*005a*/ 	.short	(.L_37 - .L_36)
.L_36:
        /*005c*/ 	.word	0x00000000
        /*0060*/ 	.short	0x0001
        /*0062*/ 	.short	0x0008
        /*0064*/ 	.byte	0x00, 0xf5, 0x21, 0x00


	//----- nvinfo : EIATTR_KPARAM_INFO
	.align		4
.L_37:
        /*0068*/ 	.byte	0x04, 0x17
        /*006a*/ 	.short	(.L_39 - .L_38)
.L_38:
        /*006c*/ 	.word	0x00000000
        /*0070*/ 	.short	0x0000
        /*0072*/ 	.short	0x0000
        /*0074*/ 	.byte	0x00, 0xf5, 0x21, 0x00


	//----- nvinfo : EIATTR_SPARSE_MMA_MASK
	.align		4
.L_39:
        /*0078*/ 	.byte	0x03, 0x50
        /*007a*/ 	.short	0x0000


	//----- nvinfo : EIATTR_MAXREG_COUNT
	.align		4
        /*007c*/ 	.byte	0x03, 0x1b
        /*007e*/ 	.short	0x00ff


	//----- nvinfo : EIATTR_NUM_BARRIERS
	.align		4
        /*0080*/ 	.byte	0x02, 0x4c
        /*0082*/ 	.byte	0x01
	.zero		1


	//----- nvinfo : EIATTR_MERCURY_ISA_VERSION
	.align		4
        /*0084*/ 	.byte	0x03, 0x5f
        /*0086*/ 	.short	0x0101


	//----- nvinfo : EIATTR_UNUSED_LOAD_BYTE_OFFSET
	.align		4
        /*0088*/ 	.byte	0x04, 0x44
        /*008a*/ 	.short	(.L_41 - .L_40)


	//   ....[0]....
.L_40:
        /*008c*/ 	.word	0x000028f0
        /*0090*/ 	.word	0x00000fff


	//   ....[1]....
        /*0094*/ 	.word	0x00003190
        /*0098*/ 	.word	0x00000fff


	//----- nvinfo : EIATTR_VRC_CTA_INIT_COUNT
	.align		4
.L_41:
        /*009c*/ 	.byte	0x02, 0x4a
	.zero		1
	.zero		1


	//----- nvinfo : EIATTR_EXIT_INSTR_OFFSETS
	.align		4
        /*00a0*/ 	.byte	0x04, 0x1c
        /*00a2*/ 	.short	(.L_43 - .L_42)


	//   ....[0]....
.L_42:
        /*00a4*/ 	.word	0x00005080


	//   ....[1]....
        /*00a8*/ 	.word	0x00005120


	//----- nvinfo : EIATTR_CRS_STACK_SIZE
	.align		4
.L_43:
        /*00ac*/ 	.byte	0x04, 0x1e
        /*00ae*/ 	.short	(.L_45 - .L_44)
.L_44:
        /*00b0*/ 	.word	0x00000000


	//----- nvinfo : EIATTR_CBANK_PARAM_SIZE
	.align		4
.L_45:
        /*00b4*/ 	.byte	0x03, 0x19
        /*00b6*/ 	.short	0x0030


	//----- nvinfo : EIATTR_PARAM_CBANK
	.align		4
        /*00b8*/ 	.byte	0x04, 0x0a
        /*00ba*/ 	.short	(.L_47 - .L_46)
	.align		4
.L_46:
        /*00bc*/ 	.word	index@(.nv.constant0._ZN15flash_attention22flash_attention_kernelILi32ELi32ELi1ELi71ELi8ELi32EEEvPfS1_S1_S1_S1_ii)
        /*00c0*/ 	.short	0x0380
        /*00c2*/ 	.short	0x0030


	//----- nvinfo : EIATTR_SW_WAR
	.align		4
.L_47:
        /*00c4*/ 	.byte	0x04, 0x36
        /*00c6*/ 	.short	(.L_49 - .L_48)
.L_48:
        /*00c8*/ 	.word	0x00000008
.L_49:


//--------------------- .nv.info._ZN15flash_attention22flash_attention_kernelILi32ELi32ELi1ELi37ELi8ELi16EEEvPfS1_S1_S1_S1_ii --------------------------
	.section	.nv.info._ZN15flash_attention22flash_attention_kernelILi32ELi32ELi1ELi37ELi8ELi16EEEvPfS1_S1_S1_S1_ii,"",@"SHT_CUDA_INFO"
	.sectionflags	@""
	.align	4


	//----- nvinfo : EIATTR_CUDA_API_VERSION
	.align		4
        /*0000*/ 	.byte	0x04, 0x37
        /*0002*/ 	.short	(.L_51 - .L_50)
.L_50:
        /*0004*/ 	.word	0x00000082


	//----- nvinfo : EIATTR_KPARAM_INFO
	.align		4
.L_51:
        /*0008*/ 	.byte	0x04, 0x17
        /*000a*/ 	.short	(.L_53 - .L_52)
.L_52:
        /*000c*/ 	.word	0x00000000
        /*0010*/ 	.short	0x0006
        /*0012*/ 	.short	0x002c
        /*0014*/ 	.byte	0x00, 0xf0, 0x11, 0x00


	//----- nvinfo : EIATTR_KPARAM_INFO
	.align		4
.L_53:
        /*0018*/ 	.byte	0x04, 0x17
        /*001a*/ 	.short	(.L_55 - .L_54)
.L_54:
        /*001c*/ 	.word	0x00000000
        /*0020*/ 	.short	0x0005
        /*0022*/ 	.short	0x0028
        /*0024*/ 	.byte	0x00, 0xf0, 0x11, 0x00


	//----- nvinfo : EIATTR_KPARAM_INFO
	.align		4
.L_55:
        /*0028*/ 	.byte	0x04, 0x17
        /*002a*/ 	.short	(.L_57 - .L_56)
.L_56:
        /*002c*/ 	.word	0x00000000
        /*0030*/ 	.short	0x0004
        /*0032*/ 	.short	0x0020
        /*0034*/ 	.byte	0x00, 0xf5, 0x21, 0x00


	//----- nvinfo : EIATTR_KPARAM_INFO
	.align		4
.L_57:
        /*0038*/ 	.byte	0x04, 0x17
        /*003a*/ 	.short	(.L_59 - .L_58)
.L_58:
        /*003c*/ 	.word	0x00000000
        /*0040*/ 	.short	0x0003
        /*0042*/ 	.short	0x0018
        /*0044*/ 	.byte	0x00, 0xf5, 0x21, 0x00


	//----- nvinfo : EIATTR_KPARAM_INFO
	.align		4
.L_59:
        /*0048*/ 	.byte	0x04, 0x17
        /*004a*/ 	.short	(.L_61 - .L_60)
.L_60:
        /*004c*/ 	.word	0x00000000
        /*0050*/ 	.short	0x0002
        /*0052*/ 	.short	0x0010
        /*0054*/ 	.byte	0x00, 0xf5, 0x21, 0x00


	//----- nvinfo : EIATTR_KPARAM_INFO
	.align		4
.L_61:
        /*0058*/ 	.byte	0x04, 0x17
        /*005a*/ 	.short	(.L_63 - .L_62)
.L_62:
        /*005c*/ 	.word	0x00000000
        /*0060*/ 	.short	0x0001
        /*0062*/ 	.short	0x0008
        /*0064*/ 	.byte	0x00, 0xf5, 0x21, 0x00


	//----- nvinfo : EIATTR_KPARAM_INFO
	.align		4
.L_63:
        /*0068*/ 	.byte	0x04, 0x17
        /*006a*/ 	.short	(.L_65 - .L_64)
.L_64:
        /*006c*/ 	.word	0x00000000
        /*0070*/ 	.short	0x0000
        /*0072*/ 	.short	0x0000
        /*0074*/ 	.byte	0x00, 0xf5, 0x21, 0x00


	//----- nvinfo : EIATTR_SPARSE_MMA_MASK
	.align		4
.L_65:
        /*0078*/ 	.byte	0x03, 0x50
        /*007a*/ 	.short	0x0000


	//----- nvinfo : EIATTR_MAXREG_COUNT
	.align		4
        /*007c*/ 	.byte	0x03, 0x1b
        /*007e*/ 	.short	0x00ff


	//----- nvinfo : EIATTR_NUM_BARRIERS
	.align		4
        /*0080*/ 	.byte	0x02, 0x4c
        /*0082*/ 	.byte	0x01
	.zero		1


	//----- nvinfo : EIATTR_MERCURY_ISA_VERSION
	.align		4
        /*0084*/ 	.byte	0x03, 0x5f
        /*0086*/ 	.short	0x0101


	//----- nvinfo : EIATTR_UNUSED_LOAD_BYTE_OFFSET
	.align		4
        /*0088*/ 	.byte	0x04, 0x44
        /*008a*/ 	.short	(.L_67 - .L_66)


	//   ....[0]....
.L_66:
        /*008c*/ 	.word	0x00002bc0
        /*0090*/ 	.word	0x00000fff


	//   ....[1]....
        /*0094*/ 	.word	0x00003550
        /*0098*/ 	.word	0x00000fff


	//----- nvinfo : EIATTR_VRC_CTA_INIT_COUNT
	.align		4
.L_67:
        /*009c*/ 	.byte	0x02, 0x4a
	.zero		1
	.zero		1


	//----- nvinfo : EIATTR_EXIT_INSTR_OFFSETS
	.align		4
        /*00a0*/ 	.byte	0x04, 0x1c
        /*00a2*/ 	.short	(.L_69 - .L_68)


	//   ....[0]....
.L_68:
        /*00a4*/ 	.word	0x000056a0


	//   ....[1]....
        /*00a8*/ 	.word	0x00005750


	//----- nvinfo : EIATTR_CRS_STACK_SIZE
	.align		4
.L_69:
        /*00ac*/ 	.byte	0x04, 0x1e
        /*00ae*/ 	.short	(.L_71 - .L_70)
.L_70:
        /*00b0*/ 	.word	0x00000000


	//----- nvinfo : EIATTR_CBANK_PARAM_SIZE
	.align		4
.L_71:
        /*00b4*/ 	.byte	0x03, 0x19
        /*00b6*/ 	.short	0x0030


	//----- nvinfo : EIATTR_PARAM_CBANK
	.align		4
        /*00b8*/ 	.byte	0x04, 0x0a
        /*00ba*/ 	.short	(.L_73 - .L_72)
	.align		4
.L_72:
        /*00bc*/ 	.word	index@(.nv.constant0._ZN15flash_attention22flash_attention_kernelILi32ELi32ELi1ELi37ELi8ELi16EEEvPfS1_S1_S1_S1_ii)
        /*00c0*/ 	.short	0x0380
        /*00c2*/ 	.short	0x0030


	//----- nvinfo : EIATTR_SW_WAR
	.align		4
.L_73:
        /*00c4*/ 	.byte	0x04, 0x36
        /*00c6*/ 	.short	(.L_75 - .L_74)
.L_74:
        /*00c8*/ 	.word	0x00000008
.L_75:


//--------------------- .nv.callgraph             --------------------------
	.section	.nv.callgraph,"",@"SHT_CUDA_CALLGRAPH"
	.align	4
	.sectionentsize	8
	.align		4
        /*0000*/ 	.word	0x00000000
	.align		4
        /*0004*/ 	.word	0xffffffff
	.align		4
        /*0008*/ 	.word	0x00000000
	.align		4
        /*000c*/ 	.word	0xfffffffe
	.align		4
        /*0010*/ 	.word	0x00000000
	.align		4
        /*0014*/ 	.word	0xfffffffd
	.align		4
        /*0018*/ 	.word	0x00000000
	.align		4
        /*001c*/ 	.word	0xfffffffc


//--------------------- .text._ZN15flash_attention22flash_attention_kernelILi32ELi32ELi1ELi71ELi8ELi32EEEvPfS1_S1_S1_S1_ii --------------------------
	.section	.text._ZN15flash_attention22flash_attention_kernelILi32ELi32ELi1ELi71ELi8ELi32EEEvPfS1_S1_S1_S1_ii,"ax",@progbits
	.align	128
        .global         _ZN15flash_attention22flash_attention_kernelILi32ELi32ELi1ELi71ELi8ELi32EEEvPfS1_S1_S1_S1_ii
        .type           _ZN15flash_attention22flash_attention_kernelILi32ELi32ELi1ELi71ELi8ELi32EEEvPfS1_S1_S1_S1_ii,@function
        .size           _ZN15flash_attention22flash_attention_kernelILi32ELi32ELi1ELi71ELi8ELi32EEEvPfS1_S1_S1_S1_ii,(.L_x_238 - _ZN15flash_attention22flash_attention_kernelILi32ELi32ELi1ELi71ELi8ELi32EEEvPfS1_S1_S1_S1_ii)
        .other          _ZN15flash_attention22flash_attention_kernelILi32ELi32ELi1ELi71ELi8ELi32EEEvPfS1_S1_S1_S1_ii,@"STO_CUDA_ENTRY STV_DEFAULT"
_ZN15flash_attention22flash_attention_kernelILi32ELi32ELi1ELi71ELi8ELi32EEEvPfS1_S1_S1_S1_ii:
.text._ZN15flash_attention22flash_attention_kernelILi32ELi32ELi1ELi71ELi8ELi32EEEvPfS1_S1_S1_S1_ii:
[----:B------:R-:W-:Y:S01]  /*0000*/  LDC R1, c[0x0][0x37c] ;  /* 0x0000df00ff017b82 */ /* 0x000fe20000000800 */
[----:B------:R-:W0:Y:S07]  /*0010*/  LDCU.64 UR4, c[0x0][0x3a8] ;  /* 0x00007500ff0477ac */ /* 0x000e2e0008000a00 */
[----:B------:R-:W1:Y:S01]  /*0020*/  S2UR UR6, SR_CTAID.Y ;  /* 0x00000000000679c3 */ /* 0x000e620000002600 */
[----:B------:R-:W2:Y:S01]  /*0030*/  S2R R0, SR_TID.X ;  /* 0x0000000000007919 */ /* 0x000ea20000002100 */
[----:B------:R-:W3:Y:S06]  /*0040*/  LDCU.64 UR14, c[0x0][0x358] ;  /* 0x00006b00ff0e77ac */ /* 0x000eec0008000a00 */
[----:B------:R-:W4:Y:S01]  /*0050*/  S2UR UR7, SR_CTAID.X ;  /* 0x00000000000779c3 */ /* 0x000f220000002500 */
[----:B0-----:R-:W-:-:S04]  /*0060*/  I2FP.F32.S32 R2, UR5 ;  /* 0x0000000500027c45 */ /* 0x001fc80008201400 */
[----:B------:R0:W0:Y:S01]  /*0070*/  MUFU.RSQ R3, R2 ;  /* 0x0000000200037308 */ /* 0x0000220000001400 */
[----:B------:R-:W-:Y:S01]  /*0080*/  VIADD R4, R2, 0xf3000000 ;  /* 0xf300000002047836 */ /* 0x000fe20000000000 */
[----:B-1----:R-:W-:-:S04]  /*0090*/  UIMAD UR6, UR6, UR4, URZ ;  /* 0x00000004060672a4 */ /* 0x002fc8000f8e02ff */
[----:B------:R-:W-:Y:S01]  /*00a0*/  ISETP.GT.U32.AND P0, PT, R4, 0x727fffff, PT ;  /* 0x727fffff0400780c */ /* 0x000fe20003f04070 */
[----:B------:R-:W-:Y:S02]  /*00b0*/  UIMAD UR13, UR6, UR5, URZ ;  /* 0x00000005060d72a4 */ /* 0x000fe4000f8e02ff */
[----:B----4-:R-:W-:Y:S01]  /*00c0*/  USHF.L.U32 UR7, UR7, 0x5, URZ ;  /* 0x0000000507077899 */ /* 0x010fe200080006ff */
[----:B--2---:R-:W-:Y:S02]  /*00d0*/  LOP3.LUT R21, R0, 0x7, RZ, 0xc0, !PT ;  /* 0x0000000700157812 */ /* 0x004fe400078ec0ff */
[----:B------:R-:W-:Y:S01]  /*00e0*/  SHF.R.U32.HI R22, RZ, 0x3, R0 ;  /* 0x00000003ff167819 */ /* 0x000fe20000011600 */
[----:B------:R-:W-:-:S04]  /*00f0*/  UIMAD UR4, UR7, UR5, URZ ;  /* 0x00000005070472a4 */ /* 0x000fc8000f8e02ff */
[----:B------:R-:W-:-:S04]  /*0100*/  UIADD3 UR4, UP0, UPT, UR4, UR13, URZ ;  /* 0x0000000d04047290 */ /* 0x000fc8000ff1e0ff */
[----:B------:R-:W-:Y:S01]  /*0110*/  UIADD3.X UR10, UPT, UPT, URZ, URZ, URZ, UP0, !UPT ;  /* 0x000000ffff0a7290 */ /* 0x000fe200087fe4ff */
[----:B0--3--:R-:W-:Y:S11]  /*0120*/  @!P0 BRA `(.L_x_0) ;  /* 0x0000000000108947 */ /* 0x009ff60003800000 */
[----:B------:R-:W-:-:S07]  /*0130*/  MOV R6, 0x150 ;  /* 0x0000015000067802 */ /* 0x000fce0000000f00 */
[----:B------:R-:W-:Y:S05]  /*0140*/  CALL.REL.NOINC `($__internal_1_$__cuda_sm20_sqrt_rn_f32_slowpath) ;  /* 0x0000005000c47944 */ /* 0x000fea0003c00000 */
[----:B------:R-:W-:Y:S01]  /*0150*/  IMAD.MOV.U32 R2, RZ, RZ, R4 ;  /* 0x000000ffff027224 */ /* 0x000fe200078e0004 */
[----:B------:R-:W-:Y:S06]  /*0160*/  BRA `(.L_x_1) ;  /* 0x0000000000107947 */ /* 0x000fec0003800000 */
.L_x_0:
[----:B------:R-:W-:Y:S01]  /*0170*/  FMUL.FTZ R5, R2, R3 ;  /* 0x0000000302057220 */ /* 0x000fe20000410000 */
[----:B------:R-:W-:-:S03]  /*0180*/  FMUL.FTZ R3, R3, 0.5 ;  /* 0x3f00000003037820 */ /* 0x000fc60000410000 */
[----:B------:R-:W-:-:S04]  /*0190*/  FFMA R2, -R5, R5, R2 ;  /* 0x0000000505027223 */ /* 0x000fc80000000102 */
[----:B------:R-:W-:-:S07]  /*01a0*/  FFMA R2, R2, R3, R5 ;  /* 0x0000000302027223 */ /* 0x000fce0000000005 */
.L_x_1:
[----:B------:R-:W-:-:S05]  /*01b0*/  VIADD R3, R2, 0x1800000 ;  /* 0x0180000002037836 */ /* 0x000fca0000000000 */
[----:B------:R-:W-:-:S04]  /*01c0*/  LOP3.LUT R3, R3, 0x7f800000, RZ, 0xc0, !PT ;  /* 0x7f80000003037812 */ /* 0x000fc800078ec0ff */
[----:B------:R-:W-:-:S13]  /*01d0*/  ISETP.GT.U32.AND P0, PT, R3, 0x1ffffff, PT ;  /* 0x01ffffff0300780c */ /* 0x000fda0003f04070 */
[----:B------:R-:W-:Y:S05]  /*01e0*/  @P0 BRA `(.L_x_2) ;  /* 0x0000000000100947 */ /* 0x000fea0003800000 */
[----:B------:R-:W-:-:S07]  /*01f0*/  MOV R4, 0x210 ;  /* 0x0000021000047802 */ /* 0x000fce0000000f00 */
[----:B------:R-:W-:Y:S05]  /*0200*/  CALL.REL.NOINC `($__internal_0_$__cuda_sm20_rcp_rn_f32_slowpath) ;  /* 0x0000004c00c87944 */ /* 0x000fea0003c00000 */
[----:B------:R-:W-:Y:S01]  /*0210*/  IMAD.MOV.U32 R20, RZ, RZ, R3 ;  /* 0x000000ffff147224 */ /* 0x000fe200078e0003 */
[----:B------:R-:W-:Y:S06]  /*0220*/  BRA `(.L_x_3) ;  /* 0x0000000000107947 */ /* 0x000fec0003800000 */
.L_x_2:
[----:B------:R-:W0:Y:S02]  /*0230*/  MUFU.RCP R3, R2 ;  /* 0x0000000200037308 */ /* 0x000e240000001000 */
[----:B0-----:R-:W-:-:S04]  /*0240*/  FFMA R4, R3, R2, -1 ;  /* 0xbf80000003047423 */ /* 0x001fc80000000002 */
[----:B------:R-:W-:-:S04]  /*0250*/  FADD.FTZ R4, -R4, -RZ ;  /* 0x800000ff04047221 */ /* 0x000fc80000010100 */
[----:B------:R-:W-:-:S07]  /*0260*/  FFMA R20, R3, R4, R3 ;  /* 0x0000000403147223 */ /* 0x000fce0000000003 */
.L_x_3:
[----:B------:R-:W0:Y:S01]  /*0270*/  LDCU UR5, c[0x0][0x3ac] ;  /* 0x00007580ff0577ac */ /* 0x000e220008000800 */
[----:B------:R-:W-:Y:S01]  /*0280*/  BSSY.RECONVERGENT B0, `(.L_x_4) ;  /* 0x00000ea000007945 */ /* 0x000fe20003800200 */
[----:B------:R-:W1:Y:S01]  /*0290*/  LDCU.64 UR16, c[0x0][0x388] ;  /* 0x00007100ff1077ac */ /* 0x000e620008000a00 */
[----:B------:R-:W2:Y:S01]  /*02a0*/  LDCU.64 UR18, c[0x0][0x388] ;  /* 0x00007100ff1277ac */ /* 0x000ea20008000a00 */
[----:B0-----:R-:W-:-:S05]  /*02b0*/  IMAD.U32 R25, RZ, RZ, UR5 ;  /* 0x00000005ff197e24 */ /* 0x001fca000f8e00ff */
[----:B------:R-:W-:-:S04]  /*02c0*/  ISETP.GE.AND P1, PT, R21, R25, PT ;  /* 0x000000191500720c */ /* 0x000fc80003f26270 */
[----:B------:R-:W-:-:S13]  /*02d0*/  ISETP.LT.U32.AND P1, PT, R0, 0x100, !P1 ;  /* 0x000001000000780c */ /* 0x000fda0004f21070 */
[----:B-12---:R-:W-:Y:S05]  /*02e0*/  @!P1 BRA `(.L_x_5) ;  /* 0x0000000c008c9947 */ /* 0x006fea0003800000 */
[----:B------:R-:W0:Y:S01]  /*02f0*/  LDCU.64 UR8, c[0x0][0x380] ;  /* 0x00007000ff0877ac */ /* 0x000e220008000a00 */
[-C--:B------:R-:W-:Y:S01]  /*0300*/  LOP3.LUT R2, RZ, R21.reuse, RZ, 0x33, !PT ;  /* 0x00000015ff027212 */ /* 0x080fe200078e33ff */
[----:B------:R-:W-:Y:S01]  /*0310*/  BSSY.RECONVERGENT B1, `(.L_x_6) ;  /* 0x0000022000017945 */ /* 0x000fe20003800200 */
[----:B------:R-:W-:-:S03]  /*0320*/  MOV R5, R21 ;  /* 0x0000001500057202 */ /* 0x000fc60000000f00 */
[----:B------:R-:W-:-:S05]  /*0330*/  IMAD.IADD R2, R2, 0x1, R25 ;  /* 0x0000000102027824 */ /* 0x000fca00078e0219 */
[C---:B------:R-:W-:Y:S02]  /*0340*/  LOP3.LUT R3, R2.reuse, 0x18, RZ, 0xc0, !PT ;  /* 0x0000001802037812 */ /* 0x040fe400078ec0ff */
[----:B------:R-:W-:Y:S02]  /*0350*/  ISETP.GE.U32.AND P2, PT, R2, 0x18, PT ;  /* 0x000000180200780c */ /* 0x000fe40003f46070 */
[----:B------:R-:W-:Y:S01]  /*0360*/  ISETP.NE.AND P0, PT, R3, 0x18, PT ;  /* 0x000000180300780c */ /* 0x000fe20003f05270 */
[----:B0-----:R-:W-:-:S04]  /*0370*/  ULEA UR5, UP0, UR4, UR8, 0x2 ;  /* 0x0000000804057291 */ /* 0x001fc8000f8010ff */
[----:B------:R-:W-:Y:S02]  /*0380*/  ULEA.HI.X UR8, UR4, UR9, UR10, 0x2, UP0 ;  /* 0x0000000904087291 */ /* 0x000fe400080f140a */
[----:B------:R-:W-:-:S04]  /*0390*/  IMAD.U32 R12, RZ, RZ, UR5 ;  /* 0x00000005ff0c7e24 */ /* 0x000fc8000f8e00ff */
[----:B------:R-:W-:Y:S02]  /*03a0*/  IMAD.U32 R13, RZ, RZ, UR8 ;  /* 0x00000008ff0d7e24 */ /* 0x000fe4000f8e00ff */
[----:B------:R-:W-:Y:S05]  /*03b0*/  @!P0 BRA `(.L_x_7) ;  /* 0x00000000005c8947 */ /* 0x000fea0003800000 */
[----:B------:R-:W0:Y:S01]  /*03c0*/  S2R R6, SR_CgaCtaId ;  /* 0x0000000000067919 */ /* 0x000e220000008800 */
[----:B------:R-:W-:Y:S01]  /*03d0*/  MOV R3, 0x400 ;  /* 0x0000040000037802 */ /* 0x000fe20000000f00 */
[----:B------:R-:W-:Y:S01]  /*03e0*/  IMAD.MOV.U32 R4, RZ, RZ, RZ ;  /* 0x000000ffff047224 */ /* 0x000fe200078e00ff */
[----:B------:R-:W-:Y:S01]  /*03f0*/  LEA.HI R2, R2, 0x1, RZ, 0x1d ;  /* 0x0000000102027811 */ /* 0x000fe200078fe8ff */
[----:B------:R-:W-:-:S03]  /*0400*/  IMAD.MOV.U32 R5, RZ, RZ, R21 ;  /* 0x000000ffff057224 */ /* 0x000fc600078e0015 */
[----:B------:R-:W-:Y:S02]  /*0410*/  LOP3.LUT R15, R2, 0x3, RZ, 0xc0, !PT ;  /* 0x00000003020f7812 */ /* 0x000fe400078ec0ff */
[----:B0-----:R-:W-:-:S07]  /*0420*/  LEA R9, R6, R3, 0x18 ;  /* 0x0000000306097211 */ /* 0x001fce00078ec0ff */
.L_x_8:
[----:B------:R-:W-:-:S05]  /*0430*/  IMAD R7, R22, R25, R5 ;  /* 0x0000001916077224 */ /* 0x000fca00078e0205 */
[----:B------:R-:W-:-:S04]  /*0440*/  IADD3 R3, P0, PT, R7, UR4, RZ ;  /* 0x0000000407037c10 */ /* 0x000fc8000ff1e0ff */
[C---:B------:R-:W-:Y:S01]  /*0450*/  LEA.HI.X.SX32 R8, R7.reuse, UR10, 0x1, P0 ;  /* 0x0000000a07087c11 */ /* 0x040fe200080f0eff */
[----:B0-----:R-:W-:Y:S01]  /*0460*/  IMAD.WIDE R6, R7, 0x4, R12 ;  /* 0x0000000407067825 */ /* 0x001fe200078e020c */
[----:B------:R-:W-:-:S04]  /*0470*/  LEA R2, P0, R3, UR16, 0x2 ;  /* 0x0000001003027c11 */ /* 0x000fc8000f8010ff */
[----:B------:R-:W-:Y:S01]  /*0480*/  LEA.HI.X R3, R3, UR17, R8, 0x2, P0 ;  /* 0x0000001103037c11 */ /* 0x000fe200080f1408 */
[----:B------:R-:W2:Y:S04]  /*0490*/  LDG.E R6, desc[UR14][R6.64] ;  /* 0x0000000e06067981 */ /* 0x000ea8000c1e1900 */
[----:B------:R-:W3:Y:S01]  /*04a0*/  LDG.E R2, desc[UR14][R2.64] ;  /* 0x0000000e02027981 */ /* 0x000ee2000c1e1900 */
[----:B------:R-:W-:Y:S02]  /*04b0*/  IMAD R8, R22, 0x47, R5 ;  /* 0x0000004716087824 */ /* 0x000fe400078e0205 */
[----:B------:R-:W-:Y:S02]  /*04c0*/  VIADD R4, R4, 0x1 ;  /* 0x0000000104047836 */ /* 0x000fe40000000000 */
[----:B------:R-:W-:-:S02]  /*04d0*/  IMAD R11, R8, 0x4, R9 ;  /* 0x00000004080b7824 */ /* 0x000fc400078e0209 */
[----:B------:R-:W-:Y:S01]  /*04e0*/  VIADD R5, R5, 0x8 ;  /* 0x0000000805057836 */ /* 0x000fe20000000000 */
[----:B------:R-:W-:Y:S02]  /*04f0*/  ISETP.NE.AND P0, PT, R4, R15, PT ;  /* 0x0000000f0400720c */ /* 0x000fe40003f05270 */
[----:B--2---:R0:W-:Y:S04]  /*0500*/  STS [R11], R6 ;  /* 0x000000060b007388 */ /* 0x0041e80000000800 */
[----:B---3--:R0:W-:Y:S07]  /*0510*/  STS [R11+0x2380], R2 ;  /* 0x002380020b007388 */ /* 0x0081ee0000000800 */
[----:B------:R-:W-:Y:S05]  /*0520*/  @P0 BRA `(.L_x_8) ;  /* 0xfffffffc00c00947 */ /* 0x000fea000383ffff */
.L_x_7:
[----:B------:R-:W-:Y:S05]  /*0530*/  BSYNC.RECONVERGENT B1 ;  /* 0x0000000000017941 */ /* 0x000fea0003800200 */
.L_x_6:
[----:B------:R-:W-:Y:S05]  /*0540*/  @!P2 BRA `(.L_x_5) ;  /* 0x0000000800f4a947 */ /* 0x000fea0003800000 */
[----:B0-----:R-:W0:Y:S01]  /*0550*/  S2R R2, SR_CgaCtaId ;  /* 0x0000000000027919 */ /* 0x001e220000008800 */
[----:B------:R-:W-:Y:S01]  /*0560*/  IMAD.IADD R3, R25, 0x1, -R5 ;  /* 0x0000000119037824 */ /* 0x000fe200078e0a05 */
[----:B------:R-:W-:Y:S01]  /*0570*/  BSSY.RECONVERGENT B1, `(.L_x_9) ;  /* 0x0000068000017945 */ /* 0x000fe20003800200 */
[----:B------:R-:W-:-:S03]  /*0580*/  PLOP3.LUT P0, PT, PT, PT, PT, 0x80, 0x8 ;  /* 0x000000000008781c */ /* 0x000fc60003f0f070 */
[----:B------:R-:W-:Y:S02]  /*0590*/  ISETP.GT.AND P2, PT, R3, 0x60, PT ;  /* 0x000000600300780c */ /* 0x000fe40003f44270 */
[----:B------:R-:W-:-:S04]  /*05a0*/  MOV R3, 0x400 ;  /* 0x0000040000037802 */ /* 0x000fc80000000f00 */
[----:B0-----:R-:W-:-:S07]  /*05b0*/  LEA R3, R2, R3, 0x18 ;  /* 0x0000000302037211 */ /* 0x001fce00078ec0ff */
[----:B------:R-:W-:Y:S05]  /*05c0*/  @!P2 BRA `(.L_x_10) ;  /* 0x000000040088a947 */ /* 0x000fea0003800000 */
[----:B------:R-:W-:Y:S01]  /*05d0*/  PLOP3.LUT P0, PT, PT, PT, PT, 0x8, 0x80 ;  /* 0x000000000080781c */ /* 0x000fe20003f0e170 */
[----:B------:R-:W-:-:S12]  /*05e0*/  VIADD R2, R25, 0xffffffa0 ;  /* 0xffffffa019027836 */ /* 0x000fd80000000000 */
.L_x_11:
[----:B0-----:R-:W-:-:S05]  /*05f0*/  IADD3 R4, PT, PT, R5, 0x20, RZ ;  /* 0x0000002005047810 */ /* 0x001fca0007ffe0ff */
[----:B------:R-:W-:-:S04]  /*0600*/  IMAD R7, R22, R25, R4 ;  /* 0x0000001916077224 */ /* 0x000fc800078e0204 */
[C---:B------:R-:W-:Y:S01]  /*0610*/  IMAD.WIDE R10, R7.reuse, 0x4, R12 ;  /* 0x00000004070a7825 */ /* 0x040fe200078e020c */
[----:B------:R-:W-:-:S04]  /*0620*/  IADD3 R4, P2, PT, R7, UR4, RZ ;  /* 0x0000000407047c10 */ /* 0x000fc8000ff5e0ff */
[----:B------:R-:W-:Y:S01]  /*0630*/  LEA.HI.X.SX32 R7, R7, UR10, 0x1, P2 ;  /* 0x0000000a07077c11 */ /* 0x000fe200090f0eff */
[----:B------:R-:W2:Y:S01]  /*0640*/  LDG.E R17, desc[UR14][R10.64+0x40] ;  /* 0x0000400e0a117981 */ /* 0x000ea2000c1e1900 */
[----:B------:R-:W-:-:S03]  /*0650*/  LEA R26, P2, R4, UR18, 0x2 ;  /* 0x00000012041a7c11 */ /* 0x000fc6000f8410ff */
[----:B------:R-:W3:Y:S01]  /*0660*/  LDG.E R23, desc[UR14][R10.64] ;  /* 0x0000000e0a177981 */ /* 0x000ee2000c1e1900 */
[----:B------:R-:W-:-:S03]  /*0670*/  LEA.HI.X R27, R4, UR19, R7, 0x2, P2 ;  /* 0x00000013041b7c11 */ /* 0x000fc600090f1407 */
[----:B------:R-:W4:Y:S04]  /*0680*/  LDG.E R19, desc[UR14][R10.64+0x20] ;  /* 0x0000200e0a137981 */ /* 0x000f28000c1e1900 */
[----:B------:R-:W5:Y:S01]  /*0690*/  LDG.E R7, desc[UR14][R26.64+0x20] ;  /* 0x0000200e1a077981 */ /* 0x000f62000c1e1900 */
[----:B------:R-:W-:-:S03]  /*06a0*/  VIADD R4, R5, 0x40 ;  /* 0x0000004005047836 */ /* 0x000fc60000000000 */
[----:B------:R0:W5:Y:S04]  /*06b0*/  LDG.E R16, desc[UR14][R10.64+0x60] ;  /* 0x0000600e0a107981 */ /* 0x000168000c1e1900 */
[----:B------:R-:W5:Y:S04]  /*06c0*/  LDG.E R9, desc[UR14][R26.64] ;  /* 0x0000000e1a097981 */ /* 0x000f68000c1e1900 */
[----:B------:R-:W5:Y:S01]  /*06d0*/  LDG.E R29, desc[UR14][R26.64+0x40] ;  /* 0x0000400e1a1d7981 */ /* 0x000f62000c1e1900 */
[----:B0-----:R-:W-:-:S03]  /*06e0*/  IMAD R11, R22, R25, R4 ;  /* 0x00000019160b7224 */ /* 0x001fc600078e0204 */
[----:B------:R0:W5:Y:S01]  /*06f0*/  LDG.E R8, desc[UR14][R26.64+0x60] ;  /* 0x0000600e1a087981 */ /* 0x000162000c1e1900 */
[C---:B------:R-:W-:Y:S01]  /*0700*/  IMAD.WIDE R14, R11.reuse, 0x4, R12 ;  /* 0x000000040b0e7825 */ /* 0x040fe200078e020c */
[----:B------:R-:W-:-:S04]  /*0710*/  IADD3 R4, P2, PT, R11, UR4, RZ ;  /* 0x000000040b047c10 */ /* 0x000fc8000ff5e0ff */
[----:B------:R-:W-:Y:S01]  /*0720*/  LEA.HI.X.SX32 R11, R11, UR10, 0x1, P2 ;  /* 0x0000000a0b0b7c11 */ /* 0x000fe200090f0eff */
[----:B------:R-:W5:Y:S01]  /*0730*/  LDG.E R24, desc[UR14][R14.64+0x40] ;  /* 0x0000400e0e187981 */ /* 0x000f62000c1e1900 */
[----:B------:R-:W-:Y:S01]  /*0740*/  LEA R10, P2, R4, UR18, 0x2 ;  /* 0x00000012040a7c11 */ /* 0x000fe2000f8410ff */
[----:B0-----:R-:W-:Y:S02]  /*0750*/  IMAD R26, R22, 0x47, R5 ;  /* 0x00000047161a7824 */ /* 0x001fe400078e0205 */
[----:B------:R-:W5:Y:S01]  /*0760*/  LDG.E R28, desc[UR14][R14.64] ;  /* 0x0000000e0e1c7981 */ /* 0x000f62000c1e1900 */
[----:B------:R-:W-:Y:S01]  /*0770*/  LEA.HI.X R11, R4, UR19, R11, 0x2, P2 ;  /* 0x00000013040b7c11 */ /* 0x000fe200090f140b */
[----:B------:R-:W-:Y:S02]  /*0780*/  IMAD R4, R26, 0x4, R3 ;  /* 0x000000041a047824 */ /* 0x000fe400078e0203 */
[----:B------:R-:W5:Y:S04]  /*0790*/  LDG.E R6, desc[UR14][R14.64+0x20] ;  /* 0x0000200e0e067981 */ /* 0x000f68000c1e1900 */
[----:B------:R0:W5:Y:S04]  /*07a0*/  LDG.E R18, desc[UR14][R14.64+0x60] ;  /* 0x0000600e0e127981 */ /* 0x000168000c1e1900 */
[----:B------:R-:W5:Y:S04]  /*07b0*/  LDG.E R26, desc[UR14][R10.64] ;  /* 0x0000000e0a1a7981 */ /* 0x000f68000c1e1900 */
[----:B------:R-:W5:Y:S01]  /*07c0*/  LDG.E R27, desc[UR14][R10.64+0x60] ;  /* 0x0000600e0a1b7981 */ /* 0x000f62000c1e1900 */
[----:B0-----:R-:W-:-:S03]  /*07d0*/  VIADD R14, R5, 0x60 ;  /* 0x00000060050e7836 */ /* 0x001fc60000000000 */
[----:B--2---:R0:W-:Y:S02]  /*07e0*/  STS [R4+0xc0], R17 ;  /* 0x0000c01104007388 */ /* 0x0041e40000000800 */
[----:B0-----:R-:W-:Y:S02]  /*07f0*/  IMAD R17, R22, R25, R14 ;  /* 0x0000001916117224 */ /* 0x001fe400078e020e */
[----:B---3--:R0:W-:Y:S02]  /*0800*/  STS [R4+0x80], R23 ;  /* 0x0000801704007388 */ /* 0x0081e40000000800 */
[C---:B------:R-:W-:Y:S02]  /*0810*/  IMAD.WIDE R14, R17.reuse, 0x4, R12 ;  /* 0x00000004110e7825 */ /* 0x040fe400078e020c */
[----:B----4-:R1:W-:Y:S04]  /*0820*/  STS [R4+0xa0], R19 ;  /* 0x0000a01304007388 */ /* 0x0103e80000000800 */
[----:B-----5:R2:W-:Y:S04]  /*0830*/  STS [R4+0x2420], R7 ;  /* 0x0024200704007388 */ /* 0x0205e80000000800 */
[----:B0-----:R-:W3:Y:S04]  /*0840*/  LDG.E R23, desc[UR14][R10.64+0x40] ;  /* 0x0000400e0a177981 */ /* 0x001ee8000c1e1900 */
[----:B-1----:R0:W4:Y:S04]  /*0850*/  LDG.E R19, desc[UR14][R10.64+0x20] ;  /* 0x0000200e0a137981 */ /* 0x002128000c1e1900 */
[----:B--2---:R-:W2:Y:S01]  /*0860*/  LDG.E R7, desc[UR14][R14.64] ;  /* 0x0000000e0e077981 */ /* 0x004ea2000c1e1900 */
[----:B0-----:R-:W-:-:S03]  /*0870*/  IADD3 R10, P2, PT, R17, UR4, RZ ;  /* 0x00000004110a7c10 */ /* 0x001fc6000ff5e0ff */
[----:B------:R0:W-:Y:S01]  /*0880*/  STS [R4+0xe0], R16 ;  /* 0x0000e01004007388 */ /* 0x0001e20000000800 */
[----:B------:R-:W-:-:S03]  /*0890*/  LEA.HI.X.SX32 R17, R17, UR10, 0x1, P2 ;  /* 0x0000000a11117c11 */ /* 0x000fc600090f0eff */
[----:B------:R1:W-:Y:S04]  /*08a0*/  STS [R4+0x140], R24 ;  /* 0x0001401804007388 */ /* 0x0003e80000000800 */
[----:B------:R5:W-:Y:S01]  /*08b0*/  STS [R4+0x2460], R8 ;  /* 0x0024600804007388 */ /* 0x000be20000000800 */
[----:B0-----:R-:W-:-:S03]  /*08c0*/  LEA R16, P2, R10, UR18, 0x2 ;  /* 0x000000120a107c11 */ /* 0x001fc6000f8410ff */
[----:B------:R-:W-:Y:S01]  /*08d0*/  STS [R4+0x100], R28 ;  /* 0x0001001c04007388 */ /* 0x000fe20000000800 */
[----:B------:R-:W-:Y:S01]  /*08e0*/  LEA.HI.X R17, R10, UR19, R17, 0x2, P2 ;  /* 0x000000130a117c11 */ /* 0x000fe200090f1411 */
[----:B-1----:R-:W-:Y:S02]  /*08f0*/  IMAD R24, R22, R25, R5 ;  /* 0x0000001916187224 */ /* 0x002fe400078e0205 */
[----:B------:R0:W-:Y:S04]  /*0900*/  STS [R4+0x120], R6 ;  /* 0x0001200604007388 */ /* 0x0001e80000000800 */
[----:B-----5:R-:W5:Y:S04]  /*0910*/  LDG.E R8, desc[UR14][R16.64+0x20] ;  /* 0x0000200e10087981 */ /* 0x020f68000c1e1900 */
[----:B------:R-:W5:Y:S04]  /*0920*/  LDG.E R10, desc[UR14][R16.64+0x40] ;  /* 0x0000400e100a7981 */ /* 0x000f68000c1e1900 */
[----:B0-----:R-:W5:Y:S04]  /*0930*/  LDG.E R6, desc[UR14][R16.64] ;  /* 0x0000000e10067981 */ /* 0x001f68000c1e1900 */
[----:B------:R0:W5:Y:S04]  /*0940*/  LDG.E R28, desc[UR14][R16.64+0x60] ;  /* 0x0000600e101c7981 */ /* 0x000168000c1e1900 */
[----:B------:R1:W-:Y:S04]  /*0950*/  STS [R4+0x2400], R9 ;  /* 0x0024000904007388 */ /* 0x0003e80000000800 */
[----:B------:R1:W-:Y:S01]  /*0960*/  STS [R4+0x2440], R29 ;  /* 0x0024401d04007388 */ /* 0x0003e20000000800 */
[----:B0-----:R-:W-:-:S03]  /*0970*/  IADD3 R17, P2, PT, R24, UR4, RZ ;  /* 0x0000000418117c10 */ /* 0x001fc6000ff5e0ff */
[----:B------:R-:W5:Y:S04]  /*0980*/  LDG.E R11, desc[UR14][R14.64+0x40] ;  /* 0x0000400e0e0b7981 */ /* 0x000f68000c1e1900 */
[----:B-1----:R-:W5:Y:S04]  /*0990*/  LDG.E R9, desc[UR14][R14.64+0x20] ;  /* 0x0000200e0e097981 */ /* 0x002f68000c1e1900 */
[----:B------:R0:W5:Y:S02]  /*09a0*/  LDG.E R29, desc[UR14][R14.64+0x60] ;  /* 0x0000600e0e1d7981 */ /* 0x000164000c1e1900 */
[C---:B0-----:R-:W-:Y:S01]  /*09b0*/  IMAD.WIDE R14, R24.reuse, 0x4, R12 ;  /* 0x00000004180e7825 */ /* 0x041fe200078e020c */
[----:B------:R-:W-:-:S02]  /*09c0*/  LEA.HI.X.SX32 R24, R24, UR10, 0x1, P2 ;  /* 0x0000000a18187c11 */ /* 0x000fc400090f0eff */
[C---:B------:R-:W-:Y:S01]  /*09d0*/  LEA R16, P2, R17.reuse, UR18, 0x2 ;  /* 0x0000001211107c11 */ /* 0x040fe2000f8410ff */
[----:B------:R0:W-:Y:S03]  /*09e0*/  STS [R4+0x160], R18 ;  /* 0x0001601204007388 */ /* 0x0001e60000000800 */
[----:B------:R-:W-:Y:S01]  /*09f0*/  LEA.HI.X R17, R17, UR19, R24, 0x2, P2 ;  /* 0x0000001311117c11 */ /* 0x000fe200090f1418 */
[----:B------:R1:W-:Y:S04]  /*0a00*/  STS [R4+0x2480], R26 ;  /* 0x0024801a04007388 */ /* 0x0003e80000000800 */
[----:B------:R-:W5:Y:S04]  /*0a10*/  LDG.E R24, desc[UR14][R16.64] ;  /* 0x0000000e10187981 */ /* 0x000f68000c1e1900 */
[----:B0-----:R-:W5:Y:S04]  /*0a20*/  LDG.E R18, desc[UR14][R14.64] ;  /* 0x0000000e0e127981 */ /* 0x001f68000c1e1900 */
[----:B-1----:R-:W5:Y:S04]  /*0a30*/  LDG.E R26, desc[UR14][R14.64+0x60] ;  /* 0x0000600e0e1a7981 */ /* 0x002f68000c1e1900 */
[----:B---3--:R0:W-:Y:S04]  /*0a40*/  STS [R4+0x24c0], R23 ;  /* 0x0024c01704007388 */ /* 0x0081e80000000800 */
[----:B----4-:R1:W-:Y:S04]  /*0a50*/  STS [R4+0x24a0], R19 ;  /* 0x0024a01304007388 */ /* 0x0103e80000000800 */
[----:B--2---:R2:W-:Y:S04]  /*0a60*/  STS [R4+0x180], R7 ;  /* 0x0001800704007388 */ /* 0x0045e80000000800 */
[----:B0-----:R-:W3:Y:S04]  /*0a70*/  LDG.E R23, desc[UR14][R14.64+0x20] ;  /* 0x0000200e0e177981 */ /* 0x001ee8000c1e1900 */
[----:B-1----:R-:W4:Y:S04]  /*0a80*/  LDG.E R19, desc[UR14][R14.64+0x40] ;  /* 0x0000400e0e137981 */ /* 0x002f28000c1e1900 */
[----:B--2---:R-:W2:Y:S04]  /*0a90*/  LDG.E R7, desc[UR14][R16.64+0x20] ;  /* 0x0000200e10077981 */ /* 0x004ea8000c1e1900 */
[----:B------:R-:W2:Y:S04]  /*0aa0*/  LDG.E R15, desc[UR14][R16.64+0x40] ;  /* 0x0000400e100f7981 */ /* 0x000ea8000c1e1900 */
[----:B------:R-:W2:Y:S01]  /*0ab0*/  LDG.E R14, desc[UR14][R16.64+0x60] ;  /* 0x0000600e100e7981 */ /* 0x000ea2000c1e1900 */
[----:B------:R-:W-:-:S03]  /*0ac0*/  VIADD R5, R5, 0x80 ;  /* 0x0000008005057836 */ /* 0x000fc60000000000 */
[----:B------:R0:W-:Y:S04]  /*0ad0*/  STS [R4+0x24e0], R27 ;  /* 0x0024e01b04007388 */ /* 0x0001e80000000800 */
[----:B-----5:R0:W-:Y:S04]  /*0ae0*/  STS [R4+0x2520], R8 ;  /* 0x0025200804007388 */ /* 0x0201e80000000800 */
[----:B------:R0:W-:Y:S04]  /*0af0*/  STS [R4+0x2540], R10 ;  /* 0x0025400a04007388 */ /* 0x0001e80000000800 */
[----:B------:R0:W-:Y:S04]  /*0b00*/  STS [R4+0x2500], R6 ;  /* 0x0025000604007388 */ /* 0x0001e80000000800 */
[----:B------:R0:W-:Y:S01]  /*0b10*/  STS [R4+0x2560], R28 ;  /* 0x0025601c04007388 */ /* 0x0001e20000000800 */
[----:B------:R-:W-:-:S03]  /*0b20*/  ISETP.GE.AND P2, PT, R5, R2, PT ;  /* 0x000000020500720c */ /* 0x000fc60003f46270 */
[----:B------:R0:W-:Y:S04]  /*0b30*/  STS [R4+0x1c0], R11 ;  /* 0x0001c00b04007388 */ /* 0x0001e80000000800 */
[----:B------:R0:W-:Y:S04]  /*0b40*/  STS [R4+0x1a0], R9 ;  /* 0x0001a00904007388 */ /* 0x0001e80000000800 */
[----:B------:R0:W-:Y:S04]  /*0b50*/  STS [R4+0x1e0], R29 ;  /* 0x0001e01d04007388 */ /* 0x0001e80000000800 */
[----:B------:R0:W-:Y:S04]  /*0b60*/  STS [R4+0x2380], R24 ;  /* 0x0023801804007388 */ /* 0x0001e80000000800 */
[----:B------:R0:W-:Y:S04]  /*0b70*/  STS [R4], R18 ;  /* 0x0000001204007388 */ /* 0x0001e80000000800 */
[----:B------:R0:W-:Y:S04]  /*0b80*/  STS [R4+0x60], R26 ;  /* 0x0000601a04007388 */ /* 0x0001e80000000800 */
[----:B---3--:R0:W-:Y:S04]  /*0b90*/  STS [R4+0x20], R23 ;  /* 0x0000201704007388 */ /* 0x0081e80000000800 */
[----:B----4-:R0:W-:Y:S04]  /*0ba0*/  STS [R4+0x40], R19 ;  /* 0x0000401304007388 */ /* 0x0101e80000000800 */
[----:B--2---:R0:W-:Y:S04]  /*0bb0*/  STS [R4+0x23a0], R7 ;  /* 0x0023a00704007388 */ /* 0x0041e80000000800 */
[----:B------:R0:W-:Y:S04]  /*0bc0*/  STS [R4+0x23c0], R15 ;  /* 0x0023c00f04007388 */ /* 0x0001e80000000800 */
[----:B------:R0:W-:Y:S01]  /*0bd0*/  STS [R4+0x23e0], R14 ;  /* 0x0023e00e04007388 */ /* 0x0001e20000000800 */
[----:B------:R-:W-:Y:S05]  /*0be0*/  @!P2 BRA `(.L_x_11) ;  /* 0xfffffff80080a947 */ /* 0x000fea000383ffff */
.L_x_10:
[----:B------:R-:W-:Y:S05]  /*0bf0*/  BSYNC.RECONVERGENT B1 ;  /* 0x0000000000017941 */ /* 0x000fea0003800200 */
.L_x_9:
[----:B------:R-:W-:Y:S01]  /*0c00*/  IMAD.IADD R2, R25, 0x1, -R5 ;  /* 0x0000000119027824 */ /* 0x000fe200078e0a05 */
[----:B------:R-:W-:Y:S04]  /*0c10*/  BSSY.RECONVERGENT B1, `(.L_x_12) ;  /* 0x0000035000017945 */ /* 0x000fe80003800200 */
[----:B------:R-:W-:-:S13]  /*0c20*/  ISETP.GT.AND P2, PT, R2, 0x20, PT ;  /* 0x000000200200780c */ /* 0x000fda0003f44270 */
[----:B------:R-:W-:Y:S05]  /*0c30*/  @!P2 BRA `(.L_x_13) ;  /* 0x0000000000c8a947 */ /* 0x000fea0003800000 */
[----:B0-----:R-:W-:Y:S01]  /*0c40*/  IMAD R7, R22, R25, R5 ;  /* 0x0000001916077224 */ /* 0x001fe200078e0205 */
[----:B------:R-:W0:Y:S03]  /*0c50*/  LDCU.64 UR8, c[0x0][0x388] ;  /* 0x00007100ff0877ac */ /* 0x000e260008000a00 */
[----:B------:R-:W-:-:S05]  /*0c60*/  IMAD.WIDE R14, R7, 0x4, R12 ;  /* 0x00000004070e7825 */ /* 0x000fca00078e020c */
[----:B------:R-:W2:Y:S01]  /*0c70*/  LDG.E R2, desc[UR14][R14.64] ;  /* 0x0000000e0e027981 */ /* 0x000ea2000c1e1900 */
[----:B------:R-:W-:Y:S01]  /*0c80*/  VIADD R4, R5, 0x20 ;  /* 0x0000002005047836 */ /* 0x000fe20000000000 */
[C---:B------:R-:W-:Y:S01]  /*0c90*/  IADD3 R6, P0, PT, R7.reuse, UR4, RZ ;  /* 0x0000000407067c10 */ /* 0x040fe2000ff1e0ff */
[C---:B------:R-:W-:Y:S01]  /*0ca0*/  IMAD R26, R22.reuse, 0x47, R5 ;  /* 0x00000047161a7824 */ /* 0x040fe200078e0205 */
[----:B------:R-:W3:Y:S01]  /*0cb0*/  LDG.E R16, desc[UR14][R14.64+0x40] ;  /* 0x0000400e0e107981 */ /* 0x000ee2000c1e1900 */
[----:B------:R-:W-:Y:S01]  /*0cc0*/  IMAD R11, R22, R25, R4 ;  /* 0x00000019160b7224 */ /* 0x000fe200078e0204 */
[----:B------:R-:W-:Y:S01]  /*0cd0*/  LEA.HI.X.SX32 R9, R7, UR10, 0x1, P0 ;  /* 0x0000000a07097c11 */ /* 0x000fe200080f0eff */
[----:B------:R-:W-:Y:S01]  /*0ce0*/  IMAD R27, R26, 0x4, R3 ;  /* 0x000000041a1b7824 */ /* 0x000fe200078e0203 */
[----:B------:R-:W4:Y:S01]  /*0cf0*/  LDG.E R4, desc[UR14][R14.64+0x20] ;  /* 0x0000200e0e047981 */ /* 0x000f22000c1e1900 */
[C---:B0-----:R-:W-:Y:S02]  /*0d00*/  LEA R8, P0, R6.reuse, UR8, 0x2 ;  /* 0x0000000806087c11 */ /* 0x041fe4000f8010ff */
[----:B------:R-:W-:Y:S01]  /*0d10*/  IADD3 R7, P2, PT, R11, UR4, RZ ;  /* 0x000000040b077c10 */ /* 0x000fe2000ff5e0ff */
[----:B------:R-:W5:Y:S01]  /*0d20*/  LDG.E R17, desc[UR14][R14.64+0x60] ;  /* 0x0000600e0e117981 */ /* 0x000f62000c1e1900 */
[----:B------:R-:W-:-:S02]  /*0d30*/  LEA.HI.X R9, R6, UR9, R9, 0x2, P0 ;  /* 0x0000000906097c11 */ /* 0x000fc400080f1409 */
[----:B------:R-:W-:Y:S02]  /*0d40*/  LEA.HI.X.SX32 R10, R11, UR10, 0x1, P2 ;  /* 0x0000000a0b0a7c11 */ /* 0x000fe400090f0eff */
[C---:B------:R-:W-:Y:S01]  /*0d50*/  LEA R6, P0, R7.reuse, UR8, 0x2 ;  /* 0x0000000807067c11 */ /* 0x040fe2000f8010ff */
[----:B------:R-:W5:Y:S03]  /*0d60*/  LDG.E R23, desc[UR14][R8.64] ;  /* 0x0000000e08177981 */ /* 0x000f66000c1e1900 */
[----:B------:R-:W-:Y:S01]  /*0d70*/  LEA.HI.X R7, R7, UR9, R10, 0x2, P0 ;  /* 0x0000000907077c11 */ /* 0x000fe200080f140a */
[----:B------:R-:W-:Y:S01]  /*0d80*/  IMAD.WIDE R10, R11, 0x4, R12 ;  /* 0x000000040b0a7825 */ /* 0x000fe200078e020c */
[----:B------:R-:W5:Y:S04]  /*0d90*/  LDG.E R19, desc[UR14][R8.64+0x20] ;  /* 0x0000200e08137981 */ /* 0x000f68000c1e1900 */
        /* <DEDUP_REMOVED lines=9> */
[----:B--2---:R0:W-:Y:S04]  /*0e30*/  STS [R27], R2 ;  /* 0x000000021b007388 */ /* 0x0041e80000000800 */
[----:B0-----:R-:W2:Y:S04]  /*0e40*/  LDG.E R2, desc[UR14][R6.64+0x40] ;  /* 0x0000400e06027981 */ /* 0x001ea8000c1e1900 */
[----:B----4-:R1:W-:Y:S04]  /*0e50*/  STS [R27+0x20], R4 ;  /* 0x000020041b007388 */ /* 0x0103e80000000800 */
[----:B---3--:R1:W-:Y:S04]  /*0e60*/  STS [R27+0x40], R16 ;  /* 0x000040101b007388 */ /* 0x0083e80000000800 */
[----:B-----5:R1:W-:Y:S04]  /*0e70*/  STS [R27+0x60], R17 ;  /* 0x000060111b007388 */ /* 0x0203e80000000800 */
[----:B------:R1:W-:Y:S04]  /*0e80*/  STS [R27+0x2380], R23 ;  /* 0x002380171b007388 */ /* 0x0003e80000000800 */
        /* <DEDUP_REMOVED lines=9> */
[----:B------:R1:W-:Y:S01]  /*0f20*/  STS [R27+0x2460], R8 ;  /* 0x002460081b007388 */ /* 0x0003e20000000800 */
[----:B------:R-:W-:-:S02]  /*0f30*/  PLOP3.LUT P0, PT, PT, PT, PT, 0x8, 0x80 ;  /* 0x000000000080781c */ /* 0x000fc40003f0e170 */
[----:B------:R-:W-:Y:S01]  /*0f40*/  IADD3 R5, PT, PT, R5, 0x40, RZ ;  /* 0x0000004005057810 */ /* 0x000fe20007ffe0ff */
[----:B--2---:R1:W-:Y:S10]  /*0f50*/  STS [R27+0x2440], R2 ;  /* 0x002440021b007388 */ /* 0x0043f40000000800 */
.L_x_13:
[----:B------:R-:W-:Y:S05]  /*0f60*/  BSYNC.RECONVERGENT B1 ;  /* 0x0000000000017941 */ /* 0x000fea0003800200 */
.L_x_12:
[----:B------:R-:W-:-:S13]  /*0f70*/  ISETP.LT.OR P0, PT, R5, R25, P0 ;  /* 0x000000190500720c */ /* 0x000fda0000701670 */
[----:B------:R-:W-:Y:S05]  /*0f80*/  @!P0 BRA `(.L_x_5) ;  /* 0x0000000000648947 */ /* 0x000fea0003800000 */
[----:B------:R-:W2:Y:S01]  /*0f90*/  LDCU.64 UR8, c[0x0][0x388] ;  /* 0x00007100ff0877ac */ /* 0x000ea20008000a00 */
[----:B0-----:R-:W-:-:S04]  /*0fa0*/  IMAD R7, R22, R25, R5 ;  /* 0x0000001916077224 */ /* 0x001fc800078e0205 */
[C---:B------:R-:W-:Y:S01]  /*0fb0*/  IMAD.WIDE R12, R7.reuse, 0x4, R12 ;  /* 0x00000004070c7825 */ /* 0x040fe200078e020c */
[----:B-1----:R-:W-:-:S04]  /*0fc0*/  IADD3 R2, P0, PT, R7, UR4, RZ ;  /* 0x0000000407027c10 */ /* 0x002fc8000ff1e0ff */
[----:B------:R-:W-:Y:S01]  /*0fd0*/  LEA.HI.X.SX32 R7, R7, UR10, 0x1, P0 ;  /* 0x0000000a07077c11 */ /* 0x000fe200080f0eff */
[----:B------:R-:W3:Y:S04]  /*0fe0*/  LDG.E R10, desc[UR14][R12.64+0x20] ;  /* 0x0000200e0c0a7981 */ /* 0x000ee8000c1e1900 */
[----:B------:R-:W4:Y:S01]  /*0ff0*/  LDG.E R16, desc[UR14][R12.64+0x40] ;  /* 0x0000400e0c107981 */ /* 0x000f22000c1e1900 */
[----:B--2---:R-:W-:-:S03]  /*1000*/  LEA R6, P0, R2, UR8, 0x2 ;  /* 0x0000000802067c11 */ /* 0x004fc6000f8010ff */
[----:B------:R-:W2:Y:S01]  /*1010*/  LDG.E R24, desc[UR14][R12.64+0x60] ;  /* 0x0000600e0c187981 */ /* 0x000ea2000c1e1900 */
[----:B------:R-:W-:-:S03]  /*1020*/  LEA.HI.X R7, R2, UR9, R7, 0x2, P0 ;  /* 0x0000000902077c11 */ /* 0x000fc600080f1407 */
[----:B------:R-:W5:Y:S04]  /*1030*/  LDG.E R2, desc[UR14][R12.64] ;  /* 0x0000000e0c027981 */ /* 0x000f68000c1e1900 */
[----:B------:R-:W5:Y:S04]  /*1040*/  LDG.E R8, desc[UR14][R6.64] ;  /* 0x0000000e06087981 */ /* 0x000f68000c1e1900 */
[----:B------:R-:W5:Y:S04]  /*1050*/  LDG.E R14, desc[UR14][R6.64+0x20] ;  /* 0x0000200e060e7981 */ /* 0x000f68000c1e1900 */
[----:B------:R-:W5:Y:S04]  /*1060*/  LDG.E R18, desc[UR14][R6.64+0x40] ;  /* 0x0000400e06127981 */ /* 0x000f68000c1e1900 */
[----:B------:R-:W5:Y:S01]  /*1070*/  LDG.E R26, desc[UR14][R6.64+0x60] ;  /* 0x0000600e061a7981 */ /* 0x000f62000c1e1900 */
[----:B------:R-:W-:-:S04]  /*1080*/  IMAD R4, R22, 0x47, R5 ;  /* 0x0000004716047824 */ /* 0x000fc800078e0205 */
[----:B------:R-:W-:-:S05]  /*1090*/  IMAD R3, R4, 0x4, R3 ;  /* 0x0000000404037824 */ /* 0x000fca00078e0203 */
[----:B---3--:R3:W-:Y:S04]  /*10a0*/  STS [R3+0x20], R10 ;  /* 0x0000200a03007388 */ /* 0x0087e80000000800 */
[----:B----4-:R3:W-:Y:S04]  /*10b0*/  STS [R3+0x40], R16 ;  /* 0x0000401003007388 */ /* 0x0107e80000000800 */
[----:B--2---:R3:W-:Y:S04]  /*10c0*/  STS [R3+0x60], R24 ;  /* 0x0000601803007388 */ /* 0x0047e80000000800 */
[----:B-----5:R3:W-:Y:S04]  /*10d0*/  STS [R3], R2 ;  /* 0x0000000203007388 */ /* 0x0207e80000000800 */
[----:B------:R3:W-:Y:S04]  /*10e0*/  STS [R3+0x2380], R8 ;  /* 0x0023800803007388 */ /* 0x0007e80000000800 */
[----:B------:R3:W-:Y:S04]  /*10f0*/  STS [R3+0x23a0], R14 ;  /* 0x0023a00e03007388 */ /* 0x0007e80000000800 */
[----:B------:R3:W-:Y:S04]  /*1100*/  STS [R3+0x23c0], R18 ;  /* 0x0023c01203007388 */ /* 0x0007e80000000800 */
[----:B------:R3:W-:Y:S02]  /*1110*/  STS [R3+0x23e0], R26 ;  /* 0x0023e01a03007388 */ /* 0x0007e40000000800 */
.L_x_5:
[----:B------:R-:W-:Y:S05]  /*1120*/  BSYNC.RECONVERGENT B0 ;  /* 0x0000000000007941 */ /* 0x000fea0003800200 */
.L_x_4:
[----:B------:R-:W0:Y:S01]  /*1130*/  LDCU UR8, c[0x0][0x3a8] ;  /* 0x00007500ff0877ac */ /* 0x000e220008000800 */
[----:B------:R-:W2:Y:S01]  /*1140*/  S2UR UR5, SR_CgaCtaId ;  /* 0x00000000000579c3 */ /* 0x000ea20000008800 */
[----:B------:R-:W-:Y:S01]  /*1150*/  ISETP.GT.U32.AND P0, PT, R0, 0x1f, PT ;  /* 0x0000001f0000780c */ /* 0x000fe20003f04070 */
[----:B------:R-:W-:-:S12]  /*1160*/  UMOV UR4, 0x400 ;  /* 0x0000040000047882 */ /* 0x000fd80000000000 */
[----:B---3--:R-:W-:Y:S01]  /*1170*/  @!P0 IMAD.MOV.U32 R3, RZ, RZ, -0x800001 ;  /* 0xff7fffffff038424 */ /* 0x008fe200078e00ff */
[----:B01----:R-:W-:-:S05]  /*1180*/  I2FP.F32.S32 R2, UR8 ;  /* 0x0000000800027c45 */ /* 0x003fca0008201400 */
[----:B------:R-:W-:Y:S01]  /*1190*/  FMUL R2, R2, 0.03125 ;  /* 0x3d00000002027820 */ /* 0x000fe20000400000 */
[----:B--2---:R-:W-:-:S05]  /*11a0*/  ULEA UR4, UR5, UR4, 0x18 ;  /* 0x0000000405047291 */ /* 0x004fca000f8ec0ff */
[----:B------:R-:W0:Y:S01]  /*11b0*/  F2I.CEIL.NTZ R2, R2 ;  /* 0x0000000200027305 */ /* 0x000e22000020b100 */
[----:B------:R-:W-:Y:S02]  /*11c0*/  UIADD3 UR10, UPT, UPT, UR4, 0x8f00, URZ ;  /* 0x00008f00040a7890 */ /* 0x000fe4000fffe0ff */
[----:B------:R-:W-:Y:S01]  /*11d0*/  @!P0 LEA R0, R0, UR4, 0x2 ;  /* 0x0000000400008c11 */ /* 0x000fe2000f8e10ff */
[----:B------:R-:W-:Y:S02]  /*11e0*/  UIADD3 UR8, UPT, UPT, UR4, 0x8e80, URZ ;  /* 0x00008e8004087890 */ /* 0x000fe4000fffe0ff */
[----:B------:R-:W-:Y:S02]  /*11f0*/  UIADD3 UR9, UPT, UPT, UR4, 0x8e00, URZ ;  /* 0x00008e0004097890 */ /* 0x000fe4000fffe0ff */
[----:B------:R1:W-:Y:S04]  /*1200*/  @!P0 STS [R0+0x8f00], R3 ;  /* 0x008f000300008388 */ /* 0x0003e80000000800 */
[----:B------:R1:W-:Y:S01]  /*1210*/  @!P0 STS [R0+0x8e00], RZ ;  /* 0x008e00ff00008388 */ /* 0x0003e20000000800 */
[----:B0-----:R-:W-:-:S13]  /*1220*/  ISETP.GE.AND P0, PT, R2, 0x1, PT ;  /* 0x000000010200780c */ /* 0x001fda0003f06270 */
[----:B-1----:R-:W-:Y:S05]  /*1230*/  @!P0 BRA `(.L_x_14) ;  /* 0x0000002800c48947 */ /* 0x002fea0003800000 */
[----:B------:R-:W0:Y:S01]  /*1240*/  LDCU UR11, c[0x0][0x3a8] ;  /* 0x00007500ff0b77ac */ /* 0x000e220008000800 */
[----:B------:R-:W-:Y:S01]  /*1250*/  LOP3.LUT R0, RZ, R21, RZ, 0x33, !PT ;  /* 0x00000015ff007212 */ /* 0x000fe200078e33ff */
[C---:B------:R-:W-:Y:S01]  /*1260*/  IMAD R2, R22.reuse, 0x47, R21 ;  /* 0x0000004716027824 */ /* 0x040fe200078e0215 */
[----:B------:R-:W-:Y:S01]  /*1270*/  LEA R17, R22, UR4, 0x2 ;  /* 0x0000000416117c11 */ /* 0x000fe2000f8e10ff */
[----:B------:R-:W-:Y:S01]  /*1280*/  UIADD3 UR12, UPT, UPT, UR4, 0x8f80, URZ ;  /* 0x00008f80040c7890 */ /* 0x000fe2000fffe0ff */
[C---:B------:R-:W-:Y:S01]  /*1290*/  LOP3.LUT R19, R25.reuse, 0x7, RZ, 0xc0, !PT ;  /* 0x0000000719137812 */ /* 0x040fe200078ec0ff */
[----:B------:R-:W-:Y:S01]  /*12a0*/  IMAD.IADD R0, R0, 0x1, R25 ;  /* 0x0000000100007824 */ /* 0x000fe200078e0219 */
[----:B------:R-:W-:Y:S01]  /*12b0*/  LOP3.LUT R18, R25, 0x7ffffff8, RZ, 0xc0, !PT ;  /* 0x7ffffff819127812 */ /* 0x000fe200078ec0ff */
[----:B------:R-:W-:Y:S01]  /*12c0*/  VIADD R17, R17, 0x6a80 ;  /* 0x00006a8011117836 */ /* 0x000fe20000000000 */
[----:B------:R-:W-:Y:S01]  /*12d0*/  LEA R2, R2, UR4, 0x2 ;  /* 0x0000000402027c11 */ /* 0x000fe2000f8e10ff */
[----:B------:R-:W-:Y:S01]  /*12e0*/  UMOV UR5, UR8 ;  /* 0x0000000800057c82 */ /* 0x000fe20008000000 */
[----:B------:R-:W-:Y:S01]  /*12f0*/  UMOV UR4, URZ ;  /* 0x000000ff00047c82 */ /* 0x000fe20008000000 */
[----:B0-----:R-:W-:-:S07]  /*1300*/  IMAD.U32 R16, RZ, RZ, UR11 ;  /* 0x0000000bff107e24 */ /* 0x001fce000f8e00ff */
.L_x_64:
[----:B0-----:R-:W0:Y:S01]  /*1310*/  LDCU UR8, c[0x0][0x3a8] ;  /* 0x00007500ff0877ac */ /* 0x001e220008000800 */
[----:B------:R-:W-:Y:S01]  /*1320*/  IMAD.U32 R23, RZ, RZ, UR4 ;  /* 0x00000004ff177e24 */ /* 0x000fe2000f8e00ff */
[----:B------:R-:W-:Y:S01]  /*1330*/  BSSY.RECONVERGENT B0, `(.L_x_15) ;  /* 0x000008d000007945 */ /* 0x000fe20003800200 */
[----:B------:R-:W-:Y:S01]  /*1340*/  IMAD.MOV.U32 R12, RZ, RZ, R21 ;  /* 0x000000ffff0c7224 */ /* 0x000fe200078e0015 */
[----:B------:R-:W-:Y:S01]  /*1350*/  UIADD3 UR4, UPT, UPT, UR4, 0x1, URZ ;  /* 0x0000000104047890 */ /* 0x000fe2000fffe0ff */
[----:B------:R-:W-:Y:S01]  /*1360*/  UMOV UR11, UR10 ;  /* 0x0000000a000b7c82 */ /* 0x000fe20008000000 */
[----:B-1----:R-:W1:Y:S01]  /*1370*/  LDCU.128 UR16, c[0x0][0x390] ;  /* 0x00007200ff1077ac */ /* 0x002e620008000c00 */
[----:B------:R-:W-:Y:S01]  /*1380*/  UMOV UR10, UR12 ;  /* 0x0000000c000a7c82 */ /* 0x000fe20008000000 */
[----:B0-2---:R-:W-:Y:S01]  /*1390*/  I2FP.F32.S32 R3, UR8 ;  /* 0x0000000800037c45 */ /* 0x005fe20008201400 */
[----:B------:R-:W-:Y:S01]  /*13a0*/  UMOV UR8, UR9 ;  /* 0x0000000900087c82 */ /* 0x000fe20008000000 */
[----:B------:R-:W-:-:S03]  /*13b0*/  UMOV UR9, UR5 ;  /* 0x0000000500097c82 */ /* 0x000fc60008000000 */
[----:B---3--:R-:W-:Y:S01]  /*13c0*/  FMUL R4, R3, 0.03125 ;  /* 0x3d00000003047820 */ /* 0x008fe20000400000 */
[----:B------:R-:W-:-:S04]  /*13d0*/  VIMNMX R3, PT, PT, R16, 0x20, PT ;  /* 0x0000002010037848 */ /* 0x000fc80003fe0100 */
[----:B------:R-:W-:Y:S01]  /*13e0*/  VIMNMX R3, PT, PT, R3, 0x1, !PT ;  /* 0x0000000103037848 */ /* 0x000fe20007fe0100 */
[----:B------:R-:W0:Y:S02]  /*13f0*/  F2I.CEIL.NTZ R4, R4 ;  /* 0x0000000400047305 */ /* 0x000e24000020b100 */
[----:B01----:R-:W-:-:S13]  /*1400*/  ISETP.NE.AND P2, PT, R4, UR4, PT ;  /* 0x0000000404007c0c */ /* 0x003fda000bf45270 */
.L_x_23:
[----:B0-----:R-:W0:Y:S01]  /*1410*/  LDCU UR5, c[0x0][0x3ac] ;  /* 0x00007580ff0577ac */ /* 0x001e220008000800 */
[----:B------:R-:W-:Y:S01]  /*1420*/  BSSY.RECONVERGENT B1, `(.L_x_16) ;  /* 0x000007a000017945 */ /* 0x000fe20003800200 */
[----:B0-----:R-:W-:-:S04]  /*1430*/  MOV R25, UR5 ;  /* 0x0000000500197c02 */ /* 0x001fc80008000f00 */
[----:B------:R-:W-:-:S13]  /*1440*/  ISETP.GE.AND P0, PT, R22, R25, PT ;  /* 0x000000191600720c */ /* 0x000fda0003f06270 */
[----:B------:R-:W-:Y:S05]  /*1450*/  @P0 BRA `(.L_x_17) ;  /* 0x0000000400d80947 */ /* 0x000fea0003800000 */
[----:B------:R-:W-:Y:S01]  /*1460*/  IMAD.IADD R4, R25, 0x1, -R22 ;  /* 0x0000000119047824 */ /* 0x000fe200078e0a16 */
[----:B------:R-:W-:Y:S01]  /*1470*/  BSSY.RECONVERGENT B2, `(.L_x_18) ;  /* 0x0000042000027945 */ /* 0x000fe20003800200 */
[----:B------:R-:W-:Y:S01]  /*1480*/  IMAD R14, R23, 0x20, R12 ;  /* 0x00000020170e7824 */ /* 0x000fe200078e020c */
[----:B------:R-:W-:Y:S01]  /*1490*/  PLOP3.LUT P0, PT, PT, PT, PT, 0x80, 0x8 ;  /* 0x000000000008781c */ /* 0x000fe20003f0f070 */
[----:B------:R-:W-:Y:S01]  /*14a0*/  IMAD R15, R12, 0x11c, R17 ;  /* 0x0000011c0c0f7824 */ /* 0x000fe200078e0211 */
[----:B------:R-:W-:Y:S01]  /*14b0*/  ISETP.GT.AND P3, PT, R4, 0x60, PT ;  /* 0x000000600400780c */ /* 0x000fe20003f64270 */
[--C-:B------:R-:W-:Y:S02]  /*14c0*/  IMAD.MOV.U32 R24, RZ, RZ, R22.reuse ;  /* 0x000000ffff187224 */ /* 0x100fe400078e0016 */
[----:B------:R-:W-:-:S10]  /*14d0*/  IMAD R14, R14, R25, R22 ;  /* 0x000000190e0e7224 */ /* 0x000fd400078e0216 */
[----:B------:R-:W-:Y:S05]  /*14e0*/  @!P3 BRA `(.L_x_19) ;  /* 0x0000000000e8b947 */ /* 0x000fea0003800000 */
[----:B------:R-:W-:Y:S01]  /*14f0*/  PLOP3.LUT P0, PT, PT, PT, PT, 0x8, 0x80 ;  /* 0x000000000080781c */ /* 0x000fe20003f0e170 */
[----:B------:R-:W-:-:S12]  /*1500*/  VIADD R13, R25, 0xffffffa0 ;  /* 0xffffffa0190d7836 */ /* 0x000fd80000000000 */
.L_x_20:
[----:B------:R-:W-:-:S05]  /*1510*/  VIADD R4, R14, 0x20 ;  /* 0x000000200e047836 */ /* 0x000fca0000000000 */
[----:B------:R-:W-:-:S04]  /*1520*/  IADD3 R7, P3, PT, R4, UR13, RZ ;  /* 0x0000000d04077c10 */ /* 0x000fc8000ff7e0ff */
[----:B------:R-:W-:Y:S01]  /*1530*/  LEA.HI.X.SX32 R4, R4, RZ, 0x1, P3 ;  /* 0x000000ff04047211 */ /* 0x000fe200018f0eff */
[----:B------:R-:W-:-:S03]  /*1540*/  IMAD.SHL.U32 R26, R7, 0x4, RZ ;  /* 0x00000004071a7824 */ /* 0x000fc600078e00ff */
[----:B------:R-:W-:Y:S01]  /*1550*/  SHF.L.U64.HI R7, R7, 0x2, R4 ;  /* 0x0000000207077819 */ /* 0x000fe20000010204 */
[----:B------:R-:W-:Y:S01]  /*1560*/  VIADD R4, R14, 0x40 ;  /* 0x000000400e047836 */ /* 0x000fe20000000000 */
[----:B------:R-:W-:-:S04]  /*1570*/  IADD3 R28, P3, PT, R26, UR18, RZ ;  /* 0x000000121a1c7c10 */ /* 0x000fc8000ff7e0ff */
[C---:B------:R-:W-:Y:S02]  /*1580*/  IADD3 R6, P4, PT, R4.reuse, UR13, RZ ;  /* 0x0000000d04067c10 */ /* 0x040fe4000ff9e0ff */
[----:B------:R-:W-:Y:S02]  /*1590*/  IADD3.X R29, PT, PT, R7, UR19, RZ, P3, !PT ;  /* 0x00000013071d7c10 */ /* 0x000fe40009ffe4ff */
[----:B------:R-:W-:Y:S02]  /*15a0*/  LEA.HI.X.SX32 R5, R4, RZ, 0x1, P4 ;  /* 0x000000ff04057211 */ /* 0x000fe400020f0eff */
[----:B------:R-:W-:Y:S01]  /*15b0*/  IADD3 R4, PT, PT, R14, 0x60, RZ ;  /* 0x000000600e047810 */ /* 0x000fe20007ffe0ff */
[----:B------:R-:W2:Y:S01]  /*15c0*/  LDG.E R28, desc[UR14][R28.64] ;  /* 0x0000000e1c1c7981 */ /* 0x000ea2000c1e1900 */
[C---:B------:R-:W-:Y:S01]  /*15d0*/  SHF.L.U64.HI R5, R6.reuse, 0x2, R5 ;  /* 0x0000000206057819 */ /* 0x040fe20000010205 */
[----:B------:R-:W-:Y:S01]  /*15e0*/  IMAD.SHL.U32 R6, R6, 0x4, RZ ;  /* 0x0000000406067824 */ /* 0x000fe200078e00ff */
[----:B------:R-:W-:-:S02]  /*15f0*/  IADD3 R10, P4, PT, R4, UR13, RZ ;  /* 0x0000000d040a7c10 */ /* 0x000fc4000ff9e0ff */
[----:B------:R-:W-:Y:S02]  /*1600*/  IADD3 R26, P3, PT, R26, UR16, RZ ;  /* 0x000000101a1a7c10 */ /* 0x000fe4000ff7e0ff */
[----:B------:R-:W-:Y:S02]  /*1610*/  LEA.HI.X.SX32 R11, R4, RZ, 0x1, P4 ;  /* 0x000000ff040b7211 */ /* 0x000fe400020f0eff */
[----:B------:R-:W-:Y:S02]  /*1620*/  IADD3.X R27, PT, PT, R7, UR17, RZ, P3, !PT ;  /* 0x00000011071b7c10 */ /* 0x000fe40009ffe4ff */
[C---:B------:R-:W-:Y:S01]  /*1630*/  SHF.L.U64.HI R11, R10.reuse, 0x2, R11 ;  /* 0x000000020a0b7819 */ /* 0x040fe2000001020b */
[----:B------:R-:W-:Y:S01]  /*1640*/  IMAD.SHL.U32 R10, R10, 0x4, RZ ;  /* 0x000000040a0a7824 */ /* 0x000fe200078e00ff */
[C---:B------:R-:W-:Y:S01]  /*1650*/  IADD3 R8, P3, PT, R6.reuse, UR18, RZ ;  /* 0x0000001206087c10 */ /* 0x040fe2000ff7e0ff */
[----:B------:R-:W3:Y:S01]  /*1660*/  LDG.E R26, desc[UR14][R26.64] ;  /* 0x0000000e1a1a7981 */ /* 0x000ee2000c1e1900 */
[----:B------:R-:W-:-:S02]  /*1670*/  IADD3 R4, P4, PT, R6, UR16, RZ ;  /* 0x0000001006047c10 */ /* 0x000fc4000ff9e0ff */
[C---:B------:R-:W-:Y:S02]  /*1680*/  IADD3.X R9, PT, PT, R5.reuse, UR19, RZ, P3, !PT ;  /* 0x0000001305097c10 */ /* 0x040fe40009ffe4ff */
[----:B------:R-:W-:Y:S02]  /*1690*/  IADD3 R6, P3, PT, R10, UR18, RZ ;  /* 0x000000120a067c10 */ /* 0x000fe4000ff7e0ff */
[----:B------:R-:W-:Y:S01]  /*16a0*/  IADD3.X R5, PT, PT, R5, UR17, RZ, P4, !PT ;  /* 0x0000001105057c10 */ /* 0x000fe2000a7fe4ff */
[----:B------:R-:W4:Y:S01]  /*16b0*/  LDG.E R8, desc[UR14][R8.64] ;  /* 0x0000000e08087981 */ /* 0x000f22000c1e1900 */
[----:B------:R-:W-:-:S03]  /*16c0*/  IADD3.X R7, PT, PT, R11, UR19, RZ, P3, !PT ;  /* 0x000000130b077c10 */ /* 0x000fc60009ffe4ff */
[----:B------:R-:W5:Y:S01]  /*16d0*/  LDG.E R27, desc[UR14][R4.64] ;  /* 0x0000000e041b7981 */ /* 0x000f62000c1e1900 */
[----:B------:R-:W-:-:S03]  /*16e0*/  IADD3 R10, P4, PT, R10, UR16, RZ ;  /* 0x000000100a0a7c10 */ /* 0x000fc6000ff9e0ff */
[----:B------:R0:W5:Y:S01]  /*16f0*/  LDG.E R29, desc[UR14][R6.64] ;  /* 0x0000000e061d7981 */ /* 0x000162000c1e1900 */
[----:B------:R-:W-:-:S05]  /*1700*/  IADD3.X R11, PT, PT, R11, UR17, RZ, P4, !PT ;  /* 0x000000110b0b7c10 */ /* 0x000fca000a7fe4ff */
[----:B------:R-:W5:Y:S01]  /*1710*/  LDG.E R10, desc[UR14][R10.64] ;  /* 0x0000000e0a0a7981 */ /* 0x000f62000c1e1900 */
[----:B0-----:R-:W-:-:S04]  /*1720*/  IADD3 R7, P3, PT, R14, UR13, RZ ;  /* 0x0000000d0e077c10 */ /* 0x001fc8000ff7e0ff */
[----:B------:R-:W-:Y:S01]  /*1730*/  LEA.HI.X.SX32 R4, R14, RZ, 0x1, P3 ;  /* 0x000000ff0e047211 */ /* 0x000fe200018f0eff */
[----:B------:R-:W-:-:S03]  /*1740*/  IMAD.SHL.U32 R9, R7, 0x4, RZ ;  /* 0x0000000407097824 */ /* 0x000fc600078e00ff */
[----:B------:R-:W-:Y:S02]  /*1750*/  SHF.L.U64.HI R7, R7, 0x2, R4 ;  /* 0x0000000207077819 */ /* 0x000fe40000010204 */
[C---:B------:R-:W-:Y:S02]  /*1760*/  IADD3 R4, P3, PT, R9.reuse, UR18, RZ ;  /* 0x0000001209047c10 */ /* 0x040fe4000ff7e0ff */
[----:B------:R-:W-:Y:S02]  /*1770*/  IADD3 R6, P4, PT, R9, UR16, RZ ;  /* 0x0000001009067c10 */ /* 0x000fe4000ff9e0ff */
[C---:B------:R-:W-:Y:S02]  /*1780*/  IADD3.X R5, PT, PT, R7.reuse, UR19, RZ, P3, !PT ;  /* 0x0000001307057c10 */ /* 0x040fe40009ffe4ff */
[----:B------:R-:W-:-:S03]  /*1790*/  IADD3.X R7, PT, PT, R7, UR17, RZ, P4, !PT ;  /* 0x0000001107077c10 */ /* 0x000fc6000a7fe4ff */
[----:B------:R-:W5:Y:S04]  /*17a0*/  LDG.E R4, desc[UR14][R4.64] ;  /* 0x0000000e04047981 */ /* 0x000f68000c1e1900 */
[----:B------:R-:W5:Y:S01]  /*17b0*/  LDG.E R6, desc[UR14][R6.64] ;  /* 0x0000000e06067981 */ /* 0x000f62000c1e1900 */
[----:B------:R-:W-:-:S05]  /*17c0*/  VIADD R24, R24, 0x80 ;  /* 0x0000008018187836 */ /* 0x000fca0000000000 */
[----:B------:R-:W-:Y:S01]  /*17d0*/  ISETP.GE.AND P3, PT, R24, R13, PT ;  /* 0x0000000d1800720c */ /* 0x000fe20003f66270 */
[----:B------:R-:W-:Y:S01]  /*17e0*/  VIADD R14, R14, 0x80 ;  /* 0x000000800e0e7836 */ /* 0x000fe20000000000 */
[----:B--2---:R-:W-:Y:S04]  /*17f0*/  STS [R15+0x80], R28 ;  /* 0x0000801c0f007388 */ /* 0x004fe80000000800 */
[----:B---3--:R-:W-:Y:S04]  /*1800*/  STS [R15+-0x2300], R26 ;  /* 0xffdd001a0f007388 */ /* 0x008fe80000000800 */
[----:B----4-:R-:W-:Y:S04]  /*1810*/  STS [R15+0x100], R8 ;  /* 0x000100080f007388 */ /* 0x010fe80000000800 */
[----:B-----5:R-:W-:Y:S04]  /*1820*/  STS [R15+-0x2280], R27 ;  /* 0xffdd801b0f007388 */ /* 0x020fe80000000800 */
[----:B------:R-:W-:Y:S04]  /*1830*/  STS [R15+0x180], R29 ;  /* 0x0001801d0f007388 */ /* 0x000fe80000000800 */
[----:B------:R-:W-:Y:S04]  /*1840*/  STS [R15+-0x2200], R10 ;  /* 0xffde000a0f007388 */ /* 0x000fe80000000800 */
[----:B------:R-:W-:Y:S04]  /*1850*/  STS [R15], R4 ;  /* 0x000000040f007388 */ /* 0x000fe80000000800 */
[----:B------:R0:W-:Y:S02]  /*1860*/  STS [R15+-0x2380], R6 ;  /* 0xffdc80060f007388 */ /* 0x0001e40000000800 */
[----:B0-----:R-:W-:Y:S01]  /*1870*/  VIADD R15, R15, 0x200 ;  /* 0x000002000f0f7836 */ /* 0x001fe20000000000 */
[----:B------:R-:W-:Y:S06]  /*1880*/  @!P3 BRA `(.L_x_20) ;  /* 0xfffffffc0020b947 */ /* 0x000fec000383ffff */
.L_x_19:
[----:B------:R-:W-:Y:S05]  /*1890*/  BSYNC.RECONVERGENT B2 ;  /* 0x0000000000027941 */ /* 0x000fea0003800200 */
.L_x_18:
[----:B------:R-:W-:Y:S01]  /*18a0*/  IMAD.IADD R4, R25, 0x1, -R24 ;  /* 0x0000000119047824 */ /* 0x000fe200078e0a18 */
[----:B------:R-:W-:Y:S04]  /*18b0*/  BSSY.RECONVERGENT B2, `(.L_x_21) ;  /* 0x0000021000027945 */ /* 0x000fe80003800200 */
[----:B------:R-:W-:-:S13]  /*18c0*/  ISETP.GT.AND P3, PT, R4, 0x20, PT ;  /* 0x000000200400780c */ /* 0x000fda0003f64270 */
[----:B------:R-:W-:Y:S05]  /*18d0*/  @!P3 BRA `(.L_x_22) ;  /* 0x000000000078b947 */ /* 0x000fea0003800000 */
[----:B------:R-:W0:Y:S01]  /*18e0*/  LDCU.128 UR20, c[0x0][0x390] ;  /* 0x00007200ff1477ac */ /* 0x000e220008000c00 */
[C---:B------:R-:W-:Y:S02]  /*18f0*/  IADD3 R4, PT, PT, R14.reuse, 0x20, RZ ;  /* 0x000000200e047810 */ /* 0x040fe40007ffe0ff */
[----:B------:R-:W-:Y:S02]  /*1900*/  IADD3 R5, P0, PT, R14, UR13, RZ ;  /* 0x0000000d0e057c10 */ /* 0x000fe4000ff1e0ff */
[----:B------:R-:W-:Y:S02]  /*1910*/  IADD3 R7, P3, PT, R4, UR13, RZ ;  /* 0x0000000d04077c10 */ /* 0x000fe4000ff7e0ff */
[----:B------:R-:W-:Y:S01]  /*1920*/  LEA.HI.X.SX32 R6, R14, RZ, 0x1, P0 ;  /* 0x000000ff0e067211 */ /* 0x000fe200000f0eff */
[C---:B------:R-:W-:Y:S01]  /*1930*/  IMAD.SHL.U32 R8, R5.reuse, 0x4, RZ ;  /* 0x0000000405087824 */ /* 0x040fe200078e00ff */
[----:B------:R-:W-:Y:S02]  /*1940*/  LEA.HI.X.SX32 R4, R4, RZ, 0x1, P3 ;  /* 0x000000ff04047211 */ /* 0x000fe400018f0eff */
[----:B------:R-:W-:Y:S01]  /*1950*/  SHF.L.U64.HI R5, R5, 0x2, R6 ;  /* 0x0000000205057819 */ /* 0x000fe20000010206 */
[C---:B------:R-:W-:Y:S01]  /*1960*/  IMAD.SHL.U32 R6, R7.reuse, 0x4, RZ ;  /* 0x0000000407067824 */ /* 0x040fe200078e00ff */
[----:B------:R-:W-:-:S02]  /*1970*/  SHF.L.U64.HI R7, R7, 0x2, R4 ;  /* 0x0000000207077819 */ /* 0x000fc40000010204 */
[C---:B0-----:R-:W-:Y:S02]  /*1980*/  IADD3 R10, P3, PT, R8.reuse, UR20, RZ ;  /* 0x00000014080a7c10 */ /* 0x041fe4000ff7e0ff */
[----:B------:R-:W-:Y:S02]  /*1990*/  IADD3 R8, P0, PT, R8, UR22, RZ ;  /* 0x0000001608087c10 */ /* 0x000fe4000ff1e0ff */
[C---:B------:R-:W-:Y:S02]  /*19a0*/  IADD3 R4, P4, PT, R6.reuse, UR22, RZ ;  /* 0x0000001606047c10 */ /* 0x040fe4000ff9e0ff */
[----:B------:R-:W-:Y:S02]  /*19b0*/  IADD3 R6, P5, PT, R6, UR20, RZ ;  /* 0x0000001406067c10 */ /* 0x000fe4000ffbe0ff */
[C---:B------:R-:W-:Y:S02]  /*19c0*/  IADD3.X R11, PT, PT, R5.reuse, UR21, RZ, P3, !PT ;  /* 0x00000015050b7c10 */ /* 0x040fe40009ffe4ff */
[----:B------:R-:W-:-:S02]  /*19d0*/  IADD3.X R9, PT, PT, R5, UR23, RZ, P0, !PT ;  /* 0x0000001705097c10 */ /* 0x000fc400087fe4ff */
[C---:B------:R-:W-:Y:S01]  /*19e0*/  IADD3.X R5, PT, PT, R7.reuse, UR23, RZ, P4, !PT ;  /* 0x0000001707057c10 */ /* 0x040fe2000a7fe4ff */
[----:B------:R-:W2:Y:S01]  /*19f0*/  LDG.E R10, desc[UR14][R10.64] ;  /* 0x0000000e0a0a7981 */ /* 0x000ea2000c1e1900 */
[----:B------:R-:W-:-:S03]  /*1a00*/  IADD3.X R7, PT, PT, R7, UR21, RZ, P5, !PT ;  /* 0x0000001507077c10 */ /* 0x000fc6000affe4ff */
[----:B------:R-:W3:Y:S04]  /*1a10*/  LDG.E R8, desc[UR14][R8.64] ;  /* 0x0000000e08087981 */ /* 0x000ee8000c1e1900 */
[----:B------:R-:W4:Y:S04]  /*1a20*/  LDG.E R6, desc[UR14][R6.64] ;  /* 0x0000000e06067981 */ /* 0x000f28000c1e1900 */
[----:B------:R-:W5:Y:S01]  /*1a30*/  LDG.E R4, desc[UR14][R4.64] ;  /* 0x0000000e04047981 */ /* 0x000f62000c1e1900 */
[----:B------:R-:W-:Y:S01]  /*1a40*/  PLOP3.LUT P0, PT, PT, PT, PT, 0x8, 0x80 ;  /* 0x000000000080781c */ /* 0x000fe20003f0e170 */
[----:B------:R-:W-:-:S02]  /*1a50*/  VIADD R24, R24, 0x40 ;  /* 0x0000004018187836 */ /* 0x000fc40000000000 */
[----:B------:R-:W-:Y:S01]  /*1a60*/  VIADD R14, R14, 0x40 ;  /* 0x000000400e0e7836 */ /* 0x000fe20000000000 */
[----:B--2---:R-:W-:Y:S04]  /*1a70*/  STS [R15+-0x2380], R10 ;  /* 0xffdc800a0f007388 */ /* 0x004fe80000000800 */
[----:B---3--:R-:W-:Y:S04]  /*1a80*/  STS [R15], R8 ;  /* 0x000000080f007388 */ /* 0x008fe80000000800 */
[----:B----4-:R-:W-:Y:S04]  /*1a90*/  STS [R15+-0x2300], R6 ;  /* 0xffdd00060f007388 */ /* 0x010fe80000000800 */
[----:B-----5:R0:W-:Y:S02]  /*1aa0*/  STS [R15+0x80], R4 ;  /* 0x000080040f007388 */ /* 0x0201e40000000800 */
[----:B0-----:R-:W-:-:S07]  /*1ab0*/  VIADD R15, R15, 0x100 ;  /* 0x000001000f0f7836 */ /* 0x001fce0000000000 */
.L_x_22:
[----:B------:R-:W-:Y:S05]  /*1ac0*/  BSYNC.RECONVERGENT B2 ;  /* 0x0000000000027941 */ /* 0x000fea0003800200 */
.L_x_21:
[----:B------:R-:W-:-:S13]  /*1ad0*/  ISETP.LT.OR P0, PT, R24, R25, P0 ;  /* 0x000000191800720c */ /* 0x000fda0000701670 */
[----:B------:R-:W-:Y:S05]  /*1ae0*/  @!P0 BRA `(.L_x_17) ;  /* 0x0000000000348947 */ /* 0x000fea0003800000 */
[----:B------:R-:W0:Y:S01]  /*1af0*/  LDCU.128 UR20, c[0x0][0x390] ;  /* 0x00007200ff1477ac */ /* 0x000e220008000c00 */
[----:B------:R-:W-:-:S04]  /*1b00*/  IADD3 R5, P0, PT, R14, UR13, RZ ;  /* 0x0000000d0e057c10 */ /* 0x000fc8000ff1e0ff */
[----:B------:R-:W-:Y:S01]  /*1b10*/  LEA.HI.X.SX32 R14, R14, RZ, 0x1, P0 ;  /* 0x000000ff0e0e7211 */ /* 0x000fe200000f0eff */
[----:B------:R-:W-:-:S03]  /*1b20*/  IMAD.SHL.U32 R4, R5, 0x4, RZ ;  /* 0x0000000405047824 */ /* 0x000fc600078e00ff */
[----:B------:R-:W-:Y:S02]  /*1b30*/  SHF.L.U64.HI R5, R5, 0x2, R14 ;  /* 0x0000000205057819 */ /* 0x000fe4000001020e */
[C---:B0-----:R-:W-:Y:S02]  /*1b40*/  IADD3 R6, P3, PT, R4.reuse, UR20, RZ ;  /* 0x0000001404067c10 */ /* 0x041fe4000ff7e0ff */
[----:B------:R-:W-:Y:S02]  /*1b50*/  IADD3 R4, P0, PT, R4, UR22, RZ ;  /* 0x0000001604047c10 */ /* 0x000fe4000ff1e0ff */
[C---:B------:R-:W-:Y:S02]  /*1b60*/  IADD3.X R7, PT, PT, R5.reuse, UR21, RZ, P3, !PT ;  /* 0x0000001505077c10 */ /* 0x040fe40009ffe4ff */
[----:B------:R-:W-:-:S03]  /*1b70*/  IADD3.X R5, PT, PT, R5, UR23, RZ, P0, !PT ;  /* 0x0000001705057c10 */ /* 0x000fc600087fe4ff */
[----:B------:R-:W2:Y:S04]  /*1b80*/  LDG.E R6, desc[UR14][R6.64] ;  /* 0x0000000e06067981 */ /* 0x000ea8000c1e1900 */
[----:B------:R-:W3:Y:S04]  /*1b90*/  LDG.E R4, desc[UR14][R4.64] ;  /* 0x0000000e04047981 */ /* 0x000ee8000c1e1900 */
[----:B--2---:R0:W-:Y:S04]  /*1ba0*/  STS [R15+-0x2380], R6 ;  /* 0xffdc80060f007388 */ /* 0x0041e80000000800 */
[----:B---3--:R0:W-:Y:S02]  /*1bb0*/  STS [R15], R4 ;  /* 0x000000040f007388 */ /* 0x0081e40000000800 */
.L_x_17:
[----:B------:R-:W-:Y:S05]  /*1bc0*/  BSYNC.RECONVERGENT B1 ;  /* 0x0000000000017941 */ /* 0x000fea0003800200 */
.L_x_16:
[C---:B------:R-:W-:Y:S01]  /*1bd0*/  ISETP.GE.U32.AND P0, PT, R12.reuse, 0x18, PT ;  /* 0x000000180c00780c */ /* 0x040fe20003f06070 */
[----:B------:R-:W-:-:S12]  /*1be0*/  VIADD R12, R12, 0x8 ;  /* 0x000000080c0c7836 */ /* 0x000fd80000000000 */
[----:B------:R-:W-:Y:S05]  /*1bf0*/  @!P0 BRA `(.L_x_23) ;  /* 0xfffffff800048947 */ /* 0x000fea000383ffff */
[----:B------:R-:W-:Y:S05]  /*1c00*/  BSYNC.RECONVERGENT B0 ;  /* 0x0000000000007941 */ /* 0x000fea0003800200 */
.L_x_15:
[----:B0-----:R-:W0:Y:S01]  /*1c10*/  S2R R15, SR_TID.X ;  /* 0x00000000000f7919 */ /* 0x001e220000002100 */
[----:B------:R-:W-:Y:S01]  /*1c20*/  BSSY.RECONVERGENT B0, `(.L_x_24) ;  /* 0x0000080000007945 */ /* 0x000fe20003800200 */
[----:B------:R-:W-:Y:S01]  /*1c30*/  BAR.SYNC.DEFER_BLOCKING 0x0 ;  /* 0x0000000000007b1d */ /* 0x000fe20000010000 */
[----:B0-----:R-:W-:-:S13]  /*1c40*/  ISETP.GT.U32.AND P0, PT, R15, 0xff, PT ;  /* 0x000000ff0f00780c */ /* 0x001fda0003f04070 */
[----:B------:R-:W-:Y:S05]  /*1c50*/  @P0 BRA `(.L_x_25) ;  /* 0x0000000400f00947 */ /* 0x000fea0003800000 */
[----:B------:R-:W-:-:S13]  /*1c60*/  ISETP.GT.AND P3, PT, R25, RZ, PT ;  /* 0x000000ff1900720c */ /* 0x000fda0003f64270 */
[----:B------:R-:W-:Y:S05]  /*1c70*/  @P3 BRA `(.L_x_26) ;  /* 0x0000000000303947 */ /* 0x000fea0003800000 */
[----:B------:R-:W0:Y:S01]  /*1c80*/  S2R R9, SR_CgaCtaId ;  /* 0x0000000000097919 */ /* 0x000e220000008800 */
[----:B------:R-:W-:Y:S01]  /*1c90*/  MOV R4, 0x400 ;  /* 0x0000040000047802 */ /* 0x000fe20000000f00 */
[----:B------:R-:W-:Y:S01]  /*1ca0*/  FMUL R7, RZ, R20 ;  /* 0x00000014ff077220 */ /* 0x000fe20000400000 */
[----:B------:R-:W-:Y:S02]  /*1cb0*/  MOV R5, R21 ;  /* 0x0000001500057202 */ /* 0x000fe40000000f00 */
[----:B0-----:R-:W-:-:S07]  /*1cc0*/  LEA R9, R9, R4, 0x18 ;  /* 0x0000000409097211 */ /* 0x001fce00078ec0ff */
.L_x_27:
[----:B0-----:R-:W-:Y:S01]  /*1cd0*/  IMAD R4, R22, 0x20, R5 ;  /* 0x0000002016047824 */ /* 0x001fe200078e0205 */
[C---:B------:R-:W-:Y:S01]  /*1ce0*/  ISETP.GE.U32.AND P3, PT, R5.reuse, 0x18, PT ;  /* 0x000000180500780c */ /* 0x040fe20003f66070 */
[----:B------:R-:W-:Y:S02]  /*1cf0*/  VIADD R5, R5, 0x8 ;  /* 0x0000000805057836 */ /* 0x000fe40000000000 */
[----:B------:R-:W-:-:S05]  /*1d00*/  IMAD R4, R4, 0x4, R9 ;  /* 0x0000000404047824 */ /* 0x000fca00078e0209 */
[----:B------:R0:W-:Y:S05]  /*1d10*/  STS [R4+0x9000], R7 ;  /* 0x0090000704007388 */ /* 0x0001ea0000000800 */
[----:B------:R-:W-:Y:S05]  /*1d20*/  @!P3 BRA `(.L_x_27) ;  /* 0xfffffffc00e8b947 */ /* 0x000fea000383ffff */
[----:B------:R-:W-:Y:S05]  /*1d30*/  BRA `(.L_x_25) ;  /* 0x0000000400b87947 */ /* 0x000fea0003800000 */
.L_x_26:
[----:B------:R-:W-:-:S07]  /*1d40*/  IMAD.MOV.U32 R5, RZ, RZ, R21 ;  /* 0x000000ffff057224 */ /* 0x000fce00078e0015 */
.L_x_33:
[----:B0-----:R-:W0:Y:S01]  /*1d50*/  LDCU UR5, c[0x0][0x3ac] ;  /* 0x00007580ff0577ac */ /* 0x001e220008000800 */
[----:B------:R-:W-:Y:S02]  /*1d60*/  IMAD.MOV.U32 R11, RZ, RZ, RZ ;  /* 0x000000ffff0b7224 */ /* 0x000fe400078e00ff */
[----:B------:R-:W-:Y:S02]  /*1d70*/  IMAD.MOV.U32 R4, RZ, RZ, RZ ;  /* 0x000000ffff047224 */ /* 0x000fe400078e00ff */
[----:B0-----:R-:W-:-:S05]  /*1d80*/  IMAD.U32 R25, RZ, RZ, UR5 ;  /* 0x00000005ff197e24 */ /* 0x001fca000f8e00ff */
[----:B------:R-:W-:-:S13]  /*1d90*/  ISETP.GE.U32.AND P3, PT, R25, 0x8, PT ;  /* 0x000000081900780c */ /* 0x000fda0003f66070 */
[----:B------:R-:W-:Y:S05]  /*1da0*/  @!P3 BRA `(.L_x_28) ;  /* 0x000000000094b947 */ /* 0x000fea0003800000 */
[----:B------:R-:W0:Y:S01]  /*1db0*/  S2R R9, SR_CgaCtaId ;  /* 0x0000000000097919 */ /* 0x000e220000008800 */
[----:B------:R-:W-:Y:S01]  /*1dc0*/  MOV R4, 0x400 ;  /* 0x0000040000047802 */ /* 0x000fe20000000f00 */
[----:B------:R-:W-:Y:S02]  /*1dd0*/  HFMA2 R11, -RZ, RZ, 0, 0 ;  /* 0x00000000ff0b7431 */ /* 0x000fe400000001ff */
[----:B------:R-:W-:Y:S01]  /*1de0*/  IMAD.MOV.U32 R7, RZ, RZ, RZ ;  /* 0x000000ffff077224 */ /* 0x000fe200078e00ff */
[----:B0-----:R-:W-:-:S07]  /*1df0*/  LEA R4, R9, R4, 0x18 ;  /* 0x0000000409047211 */ /* 0x001fce00078ec0ff */
.L_x_29:
[--C-:B------:R-:W-:Y:S02]  /*1e00*/  IMAD R9, R22, 0x47, R7.reuse ;  /* 0x0000004716097824 */ /* 0x100fe400078e0207 */
[----:B------:R-:W-:Y:S02]  /*1e10*/  IMAD R13, R5, 0x47, R7 ;  /* 0x00000047050d7824 */ /* 0x000fe400078e0207 */
[--C-:B------:R-:W-:Y:S02]  /*1e20*/  IMAD R6, R9, 0x4, R4.reuse ;  /* 0x0000000409067824 */ /* 0x100fe400078e0204 */
[----:B------:R-:W-:Y:S02]  /*1e30*/  IMAD R8, R13, 0x4, R4 ;  /* 0x000000040d087824 */ /* 0x000fe400078e0204 */
[----:B------:R-:W-:Y:S01]  /*1e40*/  VIADD R7, R7, 0x8 ;  /* 0x0000000807077836 */ /* 0x000fe20000000000 */
[----:B------:R-:W-:Y:S04]  /*1e50*/  LDS R12, [R6+0x2380] ;  /* 0x00238000060c7984 */ /* 0x000fe80000000800 */
[----:B------:R-:W0:Y:S01]  /*1e60*/  LDS R13, [R8+0x4700] ;  /* 0x00470000080d7984 */ /* 0x000e220000000800 */
[----:B------:R-:W-:-:S03]  /*1e70*/  ISETP.NE.AND P3, PT, R7, R18, PT ;  /* 0x000000120700720c */ /* 0x000fc60003f65270 */
[----:B------:R-:W-:Y:S04]  /*1e80*/  LDS R14, [R6+0x2384] ;  /* 0x00238400060e7984 */ /* 0x000fe80000000800 */
[----:B------:R-:W1:Y:S04]  /*1e90*/  LDS R24, [R8+0x4704] ;  /* 0x0047040008187984 */ /* 0x000e680000000800 */
[----:B------:R-:W-:Y:S04]  /*1ea0*/  LDS R9, [R6+0x2388] ;  /* 0x0023880006097984 */ /* 0x000fe80000000800 */
[----:B------:R-:W2:Y:S04]  /*1eb0*/  LDS R10, [R8+0x4708] ;  /* 0x00470800080a7984 */ /* 0x000ea80000000800 */
[----:B------:R-:W-:Y:S01]  /*1ec0*/  LDS R26, [R6+0x239c] ;  /* 0x00239c00061a7984 */ /* 0x000fe20000000800 */
[----:B0-----:R-:W-:-:S03]  /*1ed0*/  FFMA R13, R12, R13, R11 ;  /* 0x0000000d0c0d7223 */ /* 0x001fc6000000000b */
[----:B------:R-:W-:Y:S04]  /*1ee0*/  LDS R12, [R6+0x238c] ;  /* 0x00238c00060c7984 */ /* 0x000fe80000000800 */
[----:B------:R-:W0:Y:S01]  /*1ef0*/  LDS R11, [R8+0x470c] ;  /* 0x00470c00080b7984 */ /* 0x000e220000000800 */
[----:B-1----:R-:W-:-:S03]  /*1f00*/  FFMA R24, R14, R24, R13 ;  /* 0x000000180e187223 */ /* 0x002fc6000000000d */
[----:B------:R-:W-:Y:S04]  /*1f10*/  LDS R13, [R6+0x2390] ;  /* 0x00239000060d7984 */ /* 0x000fe80000000800 */
[----:B------:R-:W1:Y:S01]  /*1f20*/  LDS R14, [R8+0x4710] ;  /* 0x00471000080e7984 */ /* 0x000e620000000800 */
[----:B--2---:R-:W-:-:S03]  /*1f30*/  FFMA R27, R9, R10, R24 ;  /* 0x0000000a091b7223 */ /* 0x004fc60000000018 */
[----:B------:R-:W-:Y:S04]  /*1f40*/  LDS R9, [R6+0x2394] ;  /* 0x0023940006097984 */ /* 0x000fe80000000800 */
[----:B------:R-:W2:Y:S04]  /*1f50*/  LDS R10, [R8+0x4714] ;  /* 0x00471400080a7984 */ /* 0x000ea80000000800 */
[----:B------:R-:W-:Y:S01]  /*1f60*/  LDS R24, [R6+0x2398] ;  /* 0x0023980006187984 */ /* 0x000fe20000000800 */
[----:B0-----:R-:W-:-:S03]  /*1f70*/  FFMA R12, R12, R11, R27 ;  /* 0x0000000b0c0c7223 */ /* 0x001fc6000000001b */
[----:B------:R-:W0:Y:S04]  /*1f80*/  LDS R11, [R8+0x4718] ;  /* 0x00471800080b7984 */ /* 0x000e280000000800 */
[----:B------:R-:W3:Y:S01]  /*1f90*/  LDS R27, [R8+0x471c] ;  /* 0x00471c00081b7984 */ /* 0x000ee20000000800 */
[----:B-1----:R-:W-:-:S04]  /*1fa0*/  FFMA R12, R13, R14, R12 ;  /* 0x0000000e0d0c7223 */ /* 0x002fc8000000000c */
[----:B--2---:R-:W-:-:S04]  /*1fb0*/  FFMA R9, R9, R10, R12 ;  /* 0x0000000a09097223 */ /* 0x004fc8000000000c */
[----:B0-----:R-:W-:-:S04]  /*1fc0*/  FFMA R11, R24, R11, R9 ;  /* 0x0000000b180b7223 */ /* 0x001fc80000000009 */
[----:B---3--:R-:W-:Y:S01]  /*1fd0*/  FFMA R11, R26, R27, R11 ;  /* 0x0000001b1a0b7223 */ /* 0x008fe2000000000b */
[----:B------:R-:W-:Y:S06]  /*1fe0*/  @P3 BRA `(.L_x_29) ;  /* 0xfffffffc00843947 */ /* 0x000fec000383ffff */
[----:B------:R-:W-:-:S07]  /*1ff0*/  IMAD.MOV.U32 R4, RZ, RZ, R18 ;  /* 0x000000ffff047224 */ /* 0x000fce00078e0012 */
.L_x_28:
[----:B------:R-:W-:-:S13]  /*2000*/  ISETP.NE.AND P3, PT, R19, RZ, PT ;  /* 0x000000ff1300720c */ /* 0x000fda0003f65270 */
[----:B------:R-:W-:Y:S05]  /*2010*/  @!P3 BRA `(.L_x_30) ;  /* 0x0000000000d8b947 */ /* 0x000fea0003800000 */
[----:B------:R-:W-:Y:S01]  /*2020*/  VIADD R6, R19, 0xffffffff ;  /* 0xffffffff13067836 */ /* 0x000fe20000000000 */
[----:B------:R-:W-:-:S04]  /*2030*/  LOP3.LUT P4, R14, R25, 0x3, RZ, 0xc0, !PT ;  /* 0x00000003190e7812 */ /* 0x000fc8000788c0ff */
[----:B------:R-:W-:-:S13]  /*2040*/  ISETP.GE.U32.AND P3, PT, R6, 0x3, PT ;  /* 0x000000030600780c */ /* 0x000fda0003f66070 */
[----:B------:R-:W-:Y:S05]  /*2050*/  @!P3 BRA `(.L_x_31) ;  /* 0x000000000050b947 */ /* 0x000fea0003800000 */
[----:B------:R-:W0:Y:S01]  /*2060*/  S2UR UR12, SR_CgaCtaId ;  /* 0x00000000000c79c3 */ /* 0x000e220000008800 */
[----:B------:R-:W-:Y:S01]  /*2070*/  UMOV UR5, 0x400 ;  /* 0x0000040000057882 */ /* 0x000fe20000000000 */
[--C-:B------:R-:W-:Y:S02]  /*2080*/  IMAD R6, R22, 0x47, R4.reuse ;  /* 0x0000004716067824 */ /* 0x100fe400078e0204 */
[----:B------:R-:W-:Y:S02]  /*2090*/  IMAD R7, R5, 0x47, R4 ;  /* 0x0000004705077824 */ /* 0x000fe400078e0204 */
[----:B------:R-:W-:Y:S01]  /*20a0*/  VIADD R4, R4, 0x4 ;  /* 0x0000000404047836 */ /* 0x000fe20000000000 */
[----:B0-----:R-:W-:-:S06]  /*20b0*/  ULEA UR5, UR12, UR5, 0x18 ;  /* 0x000000050c057291 */ /* 0x001fcc000f8ec0ff */
[----:B------:R-:W-:Y:S02]  /*20c0*/  LEA R6, R6, UR5, 0x2 ;  /* 0x0000000506067c11 */ /* 0x000fe4000f8e10ff */
[----:B------:R-:W-:-:S03]  /*20d0*/  LEA R7, R7, UR5, 0x2 ;  /* 0x0000000507077c11 */ /* 0x000fc6000f8e10ff */
[----:B------:R-:W-:Y:S04]  /*20e0*/  LDS R8, [R6+0x2380] ;  /* 0x0023800006087984 */ /* 0x000fe80000000800 */
[----:B------:R-:W0:Y:S04]  /*20f0*/  LDS R9, [R7+0x4700] ;  /* 0x0047000007097984 */ /* 0x000e280000000800 */
[----:B------:R-:W-:Y:S04]  /*2100*/  LDS R13, [R6+0x2384] ;  /* 0x00238400060d7984 */ /* 0x000fe80000000800 */
[----:B------:R-:W1:Y:S04]  /*2110*/  LDS R10, [R7+0x4704] ;  /* 0x00470400070a7984 */ /* 0x000e680000000800 */
[----:B------:R-:W-:Y:S04]  /*2120*/  LDS R27, [R6+0x2388] ;  /* 0x00238800061b7984 */ /* 0x000fe80000000800 */
[----:B------:R-:W2:Y:S04]  /*2130*/  LDS R12, [R7+0x4708] ;  /* 0x00470800070c7984 */ /* 0x000ea80000000800 */
[----:B------:R-:W-:Y:S04]  /*2140*/  LDS R29, [R6+0x238c] ;  /* 0x00238c00061d7984 */ /* 0x000fe80000000800 */
[----:B------:R-:W3:Y:S01]  /*2150*/  LDS R24, [R7+0x470c] ;  /* 0x00470c0007187984 */ /* 0x000ee20000000800 */
[----:B0-----:R-:W-:-:S04]  /*2160*/  FFMA R8, R8, R9, R11 ;  /* 0x0000000908087223 */ /* 0x001fc8000000000b */
[----:B-1----:R-:W-:-:S04]  /*2170*/  FFMA R8, R13, R10, R8 ;  /* 0x0000000a0d087223 */ /* 0x002fc80000000008 */
[----:B--2---:R-:W-:-:S04]  /*2180*/  FFMA R8, R27, R12, R8 ;  /* 0x0000000c1b087223 */ /* 0x004fc80000000008 */
[----:B---3--:R-:W-:-:S07]  /*2190*/  FFMA R11, R29, R24, R8 ;  /* 0x000000181d0b7223 */ /* 0x008fce0000000008 */
.L_x_31:
[----:B------:R-:W-:Y:S05]  /*21a0*/  @!P4 BRA `(.L_x_30) ;  /* 0x000000000074c947 */ /* 0x000fea0003800000 */
[----:B------:R-:W-:Y:S02]  /*21b0*/  ISETP.NE.AND P3, PT, R14, 0x1, PT ;  /* 0x000000010e00780c */ /* 0x000fe40003f65270 */
[----:B------:R-:W-:-:S04]  /*21c0*/  LOP3.LUT R6, R25, 0x1, RZ, 0xc0, !PT ;  /* 0x0000000119067812 */ /* 0x000fc800078ec0ff */
[----:B------:R-:W-:-:S07]  /*21d0*/  ISETP.NE.U32.AND P4, PT, R6, 0x1, PT ;  /* 0x000000010600780c */ /* 0x000fce0003f85070 */
[----:B------:R-:W-:Y:S06]  /*21e0*/  @!P3 BRA `(.L_x_32) ;  /* 0x000000000038b947 */ /* 0x000fec0003800000 */
[----:B------:R-:W0:Y:S01]  /*21f0*/  S2UR UR12, SR_CgaCtaId ;  /* 0x00000000000c79c3 */ /* 0x000e220000008800 */
[----:B------:R-:W-:Y:S01]  /*2200*/  UMOV UR5, 0x400 ;  /* 0x0000040000057882 */ /* 0x000fe20000000000 */
[--C-:B------:R-:W-:Y:S02]  /*2210*/  IMAD R6, R22, 0x47, R4.reuse ;  /* 0x0000004716067824 */ /* 0x100fe400078e0204 */
[----:B------:R-:W-:Y:S01]  /*2220*/  IMAD R7, R5, 0x47, R4 ;  /* 0x0000004705077824 */ /* 0x000fe200078e0204 */
[----:B------:R-:W-:Y:S01]  /*2230*/  IADD3 R4, PT, PT, R4, 0x2, RZ ;  /* 0x0000000204047810 */ /* 0x000fe20007ffe0ff */
[----:B0-----:R-:W-:-:S06]  /*2240*/  ULEA UR5, UR12, UR5, 0x18 ;  /* 0x000000050c057291 */ /* 0x001fcc000f8ec0ff */
[----:B------:R-:W-:Y:S02]  /*2250*/  LEA R6, R6, UR5, 0x2 ;  /* 0x0000000506067c11 */ /* 0x000fe4000f8e10ff */
[----:B------:R-:W-:-:S03]  /*2260*/  LEA R7, R7, UR5, 0x2 ;  /* 0x0000000507077c11 */ /* 0x000fc6000f8e10ff */
[----:B------:R-:W-:Y:S04]  /*2270*/  LDS R8, [R6+0x2380] ;  /* 0x0023800006087984 */ /* 0x000fe80000000800 */
[----:B------:R-:W0:Y:S04]  /*2280*/  LDS R9, [R7+0x4700] ;  /* 0x0047000007097984 */ /* 0x000e280000000800 */
[----:B------:R-:W-:Y:S04]  /*2290*/  LDS R13, [R6+0x2384] ;  /* 0x00238400060d7984 */ /* 0x000fe80000000800 */
[----:B------:R-:W1:Y:S01]  /*22a0*/  LDS R10, [R7+0x4704] ;  /* 0x00470400070a7984 */ /* 0x000e620000000800 */
[----:B0-----:R-:W-:-:S04]  /*22b0*/  FFMA R8, R8, R9, R11 ;  /* 0x0000000908087223 */ /* 0x001fc8000000000b */
[----:B-1----:R-:W-:-:S07]  /*22c0*/  FFMA R11, R13, R10, R8 ;  /* 0x0000000a0d0b7223 */ /* 0x002fce0000000008 */
.L_x_32:
[----:B------:R-:W-:Y:S05]  /*22d0*/  @P4 BRA `(.L_x_30) ;  /* 0x0000000000284947 */ /* 0x000fea0003800000 */
[----:B------:R-:W0:Y:S01]  /*22e0*/  S2UR UR12, SR_CgaCtaId ;  /* 0x00000000000c79c3 */ /* 0x000e220000008800 */
[----:B------:R-:W-:Y:S01]  /*22f0*/  UMOV UR5, 0x400 ;  /* 0x0000040000057882 */ /* 0x000fe20000000000 */
[--C-:B------:R-:W-:Y:S02]  /*2300*/  IMAD R6, R22, 0x47, R4.reuse ;  /* 0x0000004716067824 */ /* 0x100fe400078e0204 */
[----:B------:R-:W-:Y:S01]  /*2310*/  IMAD R4, R5, 0x47, R4 ;  /* 0x0000004705047824 */ /* 0x000fe200078e0204 */
[----:B0-----:R-:W-:-:S06]  /*2320*/  ULEA UR5, UR12, UR5, 0x18 ;  /* 0x000000050c057291 */ /* 0x001fcc000f8ec0ff */
[----:B------:R-:W-:Y:S02]  /*2330*/  LEA R6, R6, UR5, 0x2 ;  /* 0x0000000506067c11 */ /* 0x000fe4000f8e10ff */
[----:B------:R-:W-:-:S04]  /*2340*/  LEA R4, R4, UR5, 0x2 ;  /* 0x0000000504047c11 */ /* 0x000fc8000f8e10ff */
[----:B------:R-:W-:Y:S04]  /*2350*/  LDS R6, [R6+0x2380] ;  /* 0x0023800006067984 */ /* 0x000fe80000000800 */
[----:B------:R-:W0:Y:S02]  /*2360*/  LDS R4, [R4+0x4700] ;  /* 0x0047000004047984 */ /* 0x000e240000000800 */
[----:B0-----:R-:W-:-:S07]  /*2370*/  FFMA R11, R6, R4, R11 ;  /* 0x00000004060b7223 */ /* 0x001fce000000000b */
.L_x_30:
[----:B------:R-:W0:Y:S01]  /*2380*/  S2UR UR12, SR_CgaCtaId ;  /* 0x00000000000c79c3 */ /* 0x000e220000008800 */
[----:B------:R-:W-:Y:S01]  /*2390*/  UMOV UR5, 0x400 ;  /* 0x0000040000057882 */ /* 0x000fe20000000000 */
[----:B------:R-:W-:Y:S02]  /*23a0*/  IMAD R4, R22, 0x20, R5 ;  /* 0x0000002016047824 */ /* 0x000fe400078e0205 */
[----:B------:R-:W-:Y:S01]  /*23b0*/  FMUL R11, R11, R20 ;  /* 0x000000140b0b7220 */ /* 0x000fe20000400000 */
[C---:B------:R-:W-:Y:S01]  /*23c0*/  ISETP.GE.U32.AND P3, PT, R5.reuse, 0x18, PT ;  /* 0x000000180500780c */ /* 0x040fe20003f66070 */
[----:B------:R-:W-:Y:S01]  /*23d0*/  VIADD R5, R5, 0x8 ;  /* 0x0000000805057836 */ /* 0x000fe20000000000 */
[----:B0-----:R-:W-:-:S06]  /*23e0*/  ULEA UR5, UR12, UR5, 0x18 ;  /* 0x000000050c057291 */ /* 0x001fcc000f8ec0ff */
[----:B------:R-:W-:-:S05]  /*23f0*/  LEA R4, R4, UR5, 0x2 ;  /* 0x0000000504047c11 */ /* 0x000fca000f8e10ff */
[----:B------:R0:W-:Y:S01]  /*2400*/  STS [R4+0x9000], R11 ;  /* 0x0090000b04007388 */ /* 0x0001e20000000800 */
[----:B------:R-:W-:Y:S05]  /*2410*/  @!P3 BRA `(.L_x_33) ;  /* 0xfffffff8004cb947 */ /* 0x000fea000383ffff */
.L_x_25:
[----:B------:R-:W-:Y:S05]  /*2420*/  BSYNC.RECONVERGENT B0 ;  /* 0x0000000000007941 */ /* 0x000fea0003800200 */
.L_x_24:
[----:B------:R-:W-:Y:S01]  /*2430*/  BAR.SYNC.DEFER_BLOCKING 0x0 ;  /* 0x0000000000007b1d */ /* 0x000fe20000010000 */
[----:B------:R-:W-:Y:S02]  /*2440*/  LOP3.LUT P3, RZ, R15, 0x307, RZ, 0xc0, !PT ;  /* 0x000003070fff7812 */ /* 0x000fe4000786c0ff */
[C---:B------:R-:W-:Y:S02]  /*2450*/  LEA R15, R22.reuse, UR11, 0x2 ;  /* 0x0000000b160f7c11 */ /* 0x040fe4000f8e10ff */
[----:B------:R-:W-:Y:S01]  /*2460*/  LEA R24, R22, UR10, 0x2 ;  /* 0x0000000a16187c11 */ /* 0x000fe2000f8e10ff */
[----:B------:R-:W-:Y:S08]  /*2470*/  BSSY.RECONVERGENT B0, `(.L_x_34) ;  /* 0x000004f000007945 */ /* 0x000ff00003800200 */
[----:B------:R-:W-:Y:S05]  /*2480*/  @P3 BRA `(.L_x_35) ;  /* 0x0000000400343947 */ /* 0x000fea0003800000 */
[----:B0-----:R-:W0:Y:S01]  /*2490*/  LDC R4, c[0x0][0x3a8] ;  /* 0x0000ea00ff047b82 */ /* 0x001e220000000800 */
[----:B------:R-:W1:Y:S01]  /*24a0*/  LDS R15, [R15] ;  /* 0x000000000f0f7984 */ /* 0x000e620000000800 */
[----:B0-----:R-:W-:-:S05]  /*24b0*/  IMAD R4, R23, -0x20, R4 ;  /* 0xffffffe017047824 */ /* 0x001fca00078e0204 */
[----:B------:R-:W-:-:S13]  /*24c0*/  ISETP.GE.AND P4, PT, R4, 0x1, PT ;  /* 0x000000010400780c */ /* 0x000fda0003f86270 */
[----:B-1----:R-:W-:Y:S05]  /*24d0*/  @!P4 BRA `(.L_x_36) ;  /* 0x00000004001cc947 */ /* 0x002fea0003800000 */
[----:B------:R-:W-:Y:S01]  /*24e0*/  ISETP.GE.AND P4, PT, R16, 0x10, PT ;  /* 0x000000101000780c */ /* 0x000fe20003f86270 */
[----:B------:R-:W-:-:S12]  /*24f0*/  IMAD.MOV.U32 R26, RZ, RZ, RZ ;  /* 0x000000ffff1a7224 */ /* 0x000fd800078e00ff */
[----:B------:R-:W-:Y:S05]  /*2500*/  @!P4 BRA `(.L_x_37) ;  /* 0x000000000058c947 */ /* 0x000fea0003800000 */
[----:B------:R-:W0:Y:S01]  /*2510*/  S2UR UR12, SR_CgaCtaId ;  /* 0x00000000000c79c3 */ /* 0x000e220000008800 */
[----:B------:R-:W-:Y:S01]  /*2520*/  UMOV UR5, 0x400 ;  /* 0x0000040000057882 */ /* 0x000fe20000000000 */
[----:B------:R-:W-:Y:S01]  /*2530*/  LOP3.LUT R26, R3, 0x30, RZ, 0xc0, !PT ;  /* 0x00000030031a7812 */ /* 0x000fe200078ec0ff */
[----:B0-----:R-:W-:-:S03]  /*2540*/  ULEA UR12, UR12, UR5, 0x18 ;  /* 0x000000050c0c7291 */ /* 0x001fc6000f8ec0ff */
[----:B------:R-:W-:-:S09]  /*2550*/  UMOV UR5, URZ ;  /* 0x000000ff00057c82 */ /* 0x000fd20008000000 */
.L_x_38:
[----:B------:R-:W-:Y:S01]  /*2560*/  LEA R27, R22, UR5, 0x5 ;  /* 0x00000005161b7c11 */ /* 0x000fe2000f8e28ff */
[----:B------:R-:W-:-:S03]  /*2570*/  UIADD3 UR5, UPT, UPT, UR5, 0x10, URZ ;  /* 0x0000001005057890 */ /* 0x000fc6000fffe0ff */
[----:B------:R-:W-:-:S03]  /*2580*/  LEA R27, R27, UR12, 0x2 ;  /* 0x0000000c1b1b7c11 */ /* 0x000fc6000f8e10ff */
[----:B------:R-:W-:Y:S02]  /*2590*/  ISETP.NE.AND P4, PT, R26, UR5, PT ;  /* 0x000000051a007c0c */ /* 0x000fe4000bf85270 */
[----:B------:R-:W0:Y:S04]  /*25a0*/  LDS.128 R8, [R27+0x9000] ;  /* 0x009000001b087984 */ /* 0x000e280000000c00 */
[----:B------:R-:W1:Y:S01]  /*25b0*/  LDS.128 R4, [R27+0x9010] ;  /* 0x009010001b047984 */ /* 0x000e620000000c00 */
[----:B0-----:R-:W-:-:S04]  /*25c0*/  FMNMX3 R8, R15, R8, R9, !PT ;  /* 0x000000080f087276 */ /* 0x001fc80007800009 */
[----:B------:R-:W-:Y:S02]  /*25d0*/  FMNMX3 R12, R8, R10, R11, !PT ;  /* 0x0000000a080c7276 */ /* 0x000fe4000780000b */
[----:B------:R-:W0:Y:S02]  /*25e0*/  LDS.128 R8, [R27+0x9020] ;  /* 0x009020001b087984 */ /* 0x000e240000000c00 */
[----:B-1----:R-:W-:Y:S02]  /*25f0*/  FMNMX3 R4, R12, R4, R5, !PT ;  /* 0x000000040c047276 */ /* 0x002fe40007800005 */
[----:B------:R-:W1:Y:S02]  /*2600*/  LDS.128 R12, [R27+0x9030] ;  /* 0x009030001b0c7984 */ /* 0x000e640000000c00 */
[----:B------:R-:W-:-:S04]  /*2610*/  FMNMX3 R4, R4, R6, R7, !PT ;  /* 0x0000000604047276 */ /* 0x000fc80007800007 */
[----:B0-----:R-:W-:-:S04]  /*2620*/  FMNMX3 R4, R4, R8, R9, !PT ;  /* 0x0000000804047276 */ /* 0x001fc80007800009 */
[----:B------:R-:W-:-:S04]  /*2630*/  FMNMX3 R4, R4, R10, R11, !PT ;  /* 0x0000000a04047276 */ /* 0x000fc8000780000b */
[----:B-1----:R-:W-:-:S04]  /*2640*/  FMNMX3 R4, R4, R12, R13, !PT ;  /* 0x0000000c04047276 */ /* 0x002fc8000780000d */
[----:B------:R-:W-:Y:S01]  /*2650*/  FMNMX3 R15, R4, R14, R15, !PT ;  /* 0x0000000e040f7276 */ /* 0x000fe2000780000f */
[----:B------:R-:W-:Y:S06]  /*2660*/  @P4 BRA `(.L_x_38) ;  /* 0xfffffffc00bc4947 */ /* 0x000fec000383ffff */
.L_x_37:
[----:B------:R-:W-:-:S04]  /*2670*/  LOP3.LUT R4, R3, 0xf, RZ, 0xc0, !PT ;  /* 0x0000000f03047812 */ /* 0x000fc800078ec0ff */
[----:B------:R-:W-:-:S13]  /*2680*/  ISETP.NE.AND P4, PT, R4, RZ, PT ;  /* 0x000000ff0400720c */ /* 0x000fda0003f85270 */
[----:B------:R-:W-:Y:S05]  /*2690*/  @!P4 BRA `(.L_x_36) ;  /* 0x0000000000acc947 */ /* 0x000fea0003800000 */
[----:B------:R-:W-:-:S13]  /*26a0*/  ISETP.GE.U32.AND P4, PT, R4, 0x8, PT ;  /* 0x000000080400780c */ /* 0x000fda0003f86070 */
[----:B------:R-:W-:Y:S05]  /*26b0*/  @!P4 BRA `(.L_x_39) ;  /* 0x000000000030c947 */ /* 0x000fea0003800000 */
[----:B------:R-:W0:Y:S01]  /*26c0*/  S2UR UR12, SR_CgaCtaId ;  /* 0x00000000000c79c3 */ /* 0x000e220000008800 */
[----:B------:R-:W-:Y:S01]  /*26d0*/  UMOV UR5, 0x400 ;  /* 0x0000040000057882 */ /* 0x000fe20000000000 */
[----:B------:R-:W-:Y:S02]  /*26e0*/  IMAD R4, R22, 0x20, R26 ;  /* 0x0000002016047824 */ /* 0x000fe400078e021a */
[----:B------:R-:W-:Y:S01]  /*26f0*/  VIADD R26, R26, 0x8 ;  /* 0x000000081a1a7836 */ /* 0x000fe20000000000 */
[----:B0-----:R-:W-:-:S06]  /*2700*/  ULEA UR5, UR12, UR5, 0x18 ;  /* 0x000000050c057291 */ /* 0x001fcc000f8ec0ff */
[----:B------:R-:W-:-:S05]  /*2710*/  LEA R12, R4, UR5, 0x2 ;  /* 0x00000005040c7c11 */ /* 0x000fca000f8e10ff */
[----:B------:R-:W0:Y:S04]  /*2720*/  LDS.128 R4, [R12+0x9000] ;  /* 0x009000000c047984 */ /* 0x000e280000000c00 */
[----:B------:R-:W1:Y:S01]  /*2730*/  LDS.128 R8, [R12+0x9010] ;  /* 0x009010000c087984 */ /* 0x000e620000000c00 */
[----:B0-----:R-:W-:-:S04]  /*2740*/  FMNMX3 R4, R15, R4, R5, !PT ;  /* 0x000000040f047276 */ /* 0x001fc80007800005 */
[----:B------:R-:W-:-:S04]  /*2750*/  FMNMX3 R4, R4, R6, R7, !PT ;  /* 0x0000000604047276 */ /* 0x000fc80007800007 */
[----:B-1----:R-:W-:-:S04]  /*2760*/  FMNMX3 R4, R4, R8, R9, !PT ;  /* 0x0000000804047276 */ /* 0x002fc80007800009 */
[----:B------:R-:W-:-:S07]  /*2770*/  FMNMX3 R15, R4, R10, R11, !PT ;  /* 0x0000000a040f7276 */ /* 0x000fce000780000b */
.L_x_39:
[----:B------:R-:W-:-:S04]  /*2780*/  LOP3.LUT R4, R3, 0x7, RZ, 0xc0, !PT ;  /* 0x0000000703047812 */ /* 0x000fc800078ec0ff */
[----:B------:R-:W-:-:S13]  /*2790*/  ISETP.NE.AND P4, PT, R4, RZ, PT ;  /* 0x000000ff0400720c */ /* 0x000fda0003f85270 */
[----:B------:R-:W-:Y:S05]  /*27a0*/  @!P4 BRA `(.L_x_36) ;  /* 0x000000000068c947 */ /* 0x000fea0003800000 */
[----:B------:R-:W-:Y:S02]  /*27b0*/  ISETP.GE.U32.AND P4, PT, R4, 0x4, PT ;  /* 0x000000040400780c */ /* 0x000fe40003f86070 */
[----:B------:R-:W-:-:S04]  /*27c0*/  LOP3.LUT R8, R3, 0x3, RZ, 0xc0, !PT ;  /* 0x0000000303087812 */ /* 0x000fc800078ec0ff */
[----:B------:R-:W-:-:S07]  /*27d0*/  ISETP.NE.AND P5, PT, R8, RZ, PT ;  /* 0x000000ff0800720c */ /* 0x000fce0003fa5270 */
[----:B------:R-:W-:Y:S06]  /*27e0*/  @!P4 BRA `(.L_x_40) ;  /* 0x000000000024c947 */ /* 0x000fec0003800000 */
[----:B------:R-:W0:Y:S01]  /*27f0*/  S2UR UR12, SR_CgaCtaId ;  /* 0x00000000000c79c3 */ /* 0x000e220000008800 */
[----:B------:R-:W-:Y:S01]  /*2800*/  UMOV UR5, 0x400 ;  /* 0x0000040000057882 */ /* 0x000fe20000000000 */
[----:B------:R-:W-:Y:S02]  /*2810*/  IMAD R4, R22, 0x20, R26 ;  /* 0x0000002016047824 */ /* 0x000fe400078e021a */
[----:B------:R-:W-:Y:S01]  /*2820*/  VIADD R26, R26, 0x4 ;  /* 0x000000041a1a7836 */ /* 0x000fe20000000000 */
[----:B0-----:R-:W-:-:S06]  /*2830*/  ULEA UR5, UR12, UR5, 0x18 ;  /* 0x000000050c057291 */ /* 0x001fcc000f8ec0ff */
[----:B------:R-:W-:-:S06]  /*2840*/  LEA R4, R4, UR5, 0x2 ;  /* 0x0000000504047c11 */ /* 0x000fcc000f8e10ff */
[----:B------:R-:W0:Y:S02]  /*2850*/  LDS.128 R4, [R4+0x9000] ;  /* 0x0090000004047984 */ /* 0x000e240000000c00 */
[----:B0-----:R-:W-:-:S04]  /*2860*/  FMNMX3 R5, R15, R4, R5, !PT ;  /* 0x000000040f057276 */ /* 0x001fc80007800005 */
[----:B------:R-:W-:-:S07]  /*2870*/  FMNMX3 R15, R5, R6, R7, !PT ;  /* 0x00000006050f7276 */ /* 0x000fce0007800007 */
.L_x_40:
[----:B------:R-:W-:Y:S05]  /*2880*/  @!P5 BRA `(.L_x_36) ;  /* 0x000000000030d947 */ /* 0x000fea0003800000 */
[----:B------:R-:W0:Y:S01]  /*2890*/  S2UR UR12, SR_CgaCtaId ;  /* 0x00000000000c79c3 */ /* 0x000e220000008800 */
[----:B------:R-:W-:Y:S01]  /*28a0*/  UMOV UR5, 0x400 ;  /* 0x0000040000057882 */ /* 0x000fe20000000000 */
[----:B------:R-:W-:Y:S02]  /*28b0*/  LEA R26, R22, R26, 0x5 ;  /* 0x0000001a161a7211 */ /* 0x000fe400078e28ff */
[----:B------:R-:W-:Y:S01]  /*28c0*/  ISETP.NE.AND P4, PT, R8, 0x1, PT ;  /* 0x000000010800780c */ /* 0x000fe20003f85270 */
[----:B0-----:R-:W-:-:S06]  /*28d0*/  ULEA UR5, UR12, UR5, 0x18 ;  /* 0x000000050c057291 */ /* 0x001fcc000f8ec0ff */
[----:B------:R-:W-:-:S06]  /*28e0*/  LEA R4, R26, UR5, 0x2 ;  /* 0x000000051a047c11 */ /* 0x000fcc000f8e10ff */
[----:B------:R-:W0:Y:S02]  /*28f0*/  LDS.128 R4, [R4+0x9000] ;  /* 0x0090000004047984 */ /* 0x000e240000000c00 */
[----:B0-----:R-:W-:Y:S01]  /*2900*/  FMNMX R15, R15, R4, !PT ;  /* 0x000000040f0f7209 */ /* 0x001fe20007800000 */
[----:B------:R-:W-:Y:S06]  /*2910*/  @!P4 BRA `(.L_x_36) ;  /* 0x00000000000cc947 */ /* 0x000fec0003800000 */
[----:B------:R-:W-:Y:S02]  /*2920*/  ISETP.NE.AND P4, PT, R8, 0x2, PT ;  /* 0x000000020800780c */ /* 0x000fe40003f85270 */
[----:B------:R-:W-:-:S11]  /*2930*/  FMNMX R15, R15, R5, !PT ;  /* 0x000000050f0f7209 */ /* 0x000fd60007800000 */
[----:B------:R-:W-:-:S07]  /*2940*/  @P4 FMNMX R15, R15, R6, !PT ;  /* 0x000000060f0f4209 */ /* 0x000fce0007800000 */
.L_x_36:
[----:B------:R1:W-:Y:S02]  /*2950*/  STS [R24], R15 ;  /* 0x0000000f18007388 */ /* 0x0003e40000000800 */
.L_x_35:
[----:B------:R-:W-:Y:S05]  /*2960*/  BSYNC.RECONVERGENT B0 ;  /* 0x0000000000007941 */ /* 0x000fea0003800200 */
.L_x_34:
[----:B------:R-:W-:Y:S06]  /*2970*/  BAR.SYNC.DEFER_BLOCKING 0x0 ;  /* 0x0000000000007b1d */ /* 0x000fec0000010000 */
[----:B------:R-:W-:Y:S04]  /*2980*/  BSSY.RECONVERGENT B0, `(.L_x_41) ;  /* 0x0000019000007945 */ /* 0x000fe80003800200 */
[----:B------:R-:W-:Y:S05]  /*2990*/  @P0 BRA `(.L_x_42) ;  /* 0x00000000005c0947 */ /* 0x000fea0003800000 */
[----:B------:R-:W2:Y:S01]  /*29a0*/  S2R R9, SR_CgaCtaId ;  /* 0x0000000000097919 */ /* 0x000ea20000008800 */
[----:B------:R-:W-:Y:S01]  /*29b0*/  MOV R6, 0x400 ;  /* 0x0000040000067802 */ /* 0x000fe20000000f00 */
[----:B0-----:R-:W-:Y:S02]  /*29c0*/  IMAD.MOV.U32 R7, RZ, RZ, R21 ;  /* 0x000000ffff077224 */ /* 0x001fe400078e0015 */
[----:B------:R-:W-:Y:S02]  /*29d0*/  IMAD.MOV.U32 R5, RZ, RZ, 0x3bbb989d ;  /* 0x3bbb989dff057424 */ /* 0x000fe400078e00ff */
[----:B------:R-:W-:Y:S01]  /*29e0*/  IMAD.MOV.U32 R4, RZ, RZ, 0x437c0000 ;  /* 0x437c0000ff047424 */ /* 0x000fe200078e00ff */
[----:B--2---:R-:W-:-:S07]  /*29f0*/  LEA R6, R9, R6, 0x18 ;  /* 0x0000000609067211 */ /* 0x004fce00078ec0ff */
.L_x_43:
[----:B--2---:R-:W-:Y:S01]  /*2a00*/  IMAD R9, R22, 0x20, R7 ;  /* 0x0000002016097824 */ /* 0x004fe200078e0207 */
[----:B------:R-:W-:Y:S01]  /*2a10*/  LDS R11, [R24] ;  /* 0x00000000180b7984 */ /* 0x000fe20000000800 */
[C---:B------:R-:W-:Y:S01]  /*2a20*/  ISETP.GE.U32.AND P4, PT, R7.reuse, 0x18, PT ;  /* 0x000000180700780c */ /* 0x040fe20003f86070 */
[----:B------:R-:W-:Y:S02]  /*2a30*/  VIADD R7, R7, 0x8 ;  /* 0x0000000807077836 */ /* 0x000fe40000000000 */
[----:B------:R-:W-:-:S05]  /*2a40*/  IMAD R9, R9, 0x4, R6 ;  /* 0x0000000409097824 */ /* 0x000fca00078e0206 */
[----:B------:R-:W0:Y:S02]  /*2a50*/  LDS R8, [R9+0x9000] ;  /* 0x0090000009087984 */ /* 0x000e240000000800 */
[----:B0-----:R-:W-:-:S04]  /*2a60*/  FADD R8, R8, -R11 ;  /* 0x8000000b08087221 */ /* 0x001fc80000000000 */
[----:B------:R-:W-:-:S04]  /*2a70*/  FFMA.SAT R11, R8, R5, 0.5 ;  /* 0x3f000000080b7423 */ /* 0x000fc80000002005 */
[----:B------:R-:W-:-:S04]  /*2a80*/  FFMA.RM R11, R11, R4, 12582913 ;  /* 0x4b4000010b0b7423 */ /* 0x000fc80000004004 */
[C---:B------:R-:W-:Y:S01]  /*2a90*/  FADD R13, R11.reuse, -12583039 ;  /* 0xcb40007f0b0d7421 */ /* 0x040fe20000000000 */
[----:B------:R-:W-:-:S03]  /*2aa0*/  IMAD.SHL.U32 R11, R11, 0x800000, RZ ;  /* 0x008000000b0b7824 */ /* 0x000fc600078e00ff */
[----:B------:R-:W-:-:S04]  /*2ab0*/  FFMA R13, R8, 1.4426950216293334961, -R13 ;  /* 0x3fb8aa3b080d7823 */ /* 0x000fc8000000080d */
[----:B------:R-:W-:-:S04]  /*2ac0*/  FFMA R13, R8, 1.925963033500011079e-08, R13 ;  /* 0x32a57060080d7823 */ /* 0x000fc8000000000d */
[----:B------:R-:W0:Y:S02]  /*2ad0*/  MUFU.EX2 R8, R13 ;  /* 0x0000000d00087308 */ /* 0x000e240000000800 */
[----:B0-----:R-:W-:-:S05]  /*2ae0*/  FMUL R8, R11, R8 ;  /* 0x000000080b087220 */ /* 0x001fca0000400000 */
[----:B------:R2:W-:Y:S01]  /*2af0*/  STS [R9+0xa000], R8 ;  /* 0x00a0000809007388 */ /* 0x0005e20000000800 */
[----:B------:R-:W-:Y:S05]  /*2b00*/  @!P4 BRA `(.L_x_43) ;  /* 0xfffffffc00bcc947 */ /* 0x000fea000383ffff */
.L_x_42:
[----:B------:R-:W-:Y:S05]  /*2b10*/  BSYNC.RECONVERGENT B0 ;  /* 0x0000000000007941 */ /* 0x000fea0003800200 */
.L_x_41:
[----:B------:R-:W-:Y:S06]  /*2b20*/  BAR.SYNC.DEFER_BLOCKING 0x0 ;  /* 0x0000000000007b1d */ /* 0x000fec0000010000 */
[----:B------:R-:W-:Y:S04]  /*2b30*/  BSSY.RECONVERGENT B0, `(.L_x_44) ;  /* 0x000006e000007945 */ /* 0x000fe80003800200 */
[----:B------:R-:W-:Y:S05]  /*2b40*/  @P3 BRA `(.L_x_45) ;  /* 0x0000000400b03947 */ /* 0x000fea0003800000 */
[C---:B--2---:R-:W-:Y:S01]  /*2b50*/  LEA R9, R22.reuse, UR11, 0x2 ;  /* 0x0000000b16097c11 */ /* 0x044fe2000f8e10ff */
[----:B------:R-:W-:Y:S01]  /*2b60*/  LDS R5, [R24] ;  /* 0x0000000018057984 */ /* 0x000fe20000000800 */
[----:B0-----:R-:W-:Y:S02]  /*2b70*/  HFMA2 R7, -RZ, RZ, 0.96630859375, -0.0022525787353515625 ;  /* 0x3bbb989dff077431 */ /* 0x001fe400000001ff */
[----:B------:R-:W-:Y:S01]  /*2b80*/  IMAD.MOV.U32 R8, RZ, RZ, 0x437c0000 ;  /* 0x437c0000ff087424 */ /* 0x000fe200078e00ff */
[----:B------:R-:W-:Y:S01]  /*2b90*/  LEA R6, R22, UR8, 0x2 ;  /* 0x0000000816067c11 */ /* 0x000fe2000f8e10ff */
[----:B------:R-:W0:Y:S04]  /*2ba0*/  LDS R4, [R9] ;  /* 0x0000000009047984 */ /* 0x000e280000000800 */
[----:B------:R-:W2:Y:S01]  /*2bb0*/  LDS R27, [R6] ;  /* 0x00000000061b7984 */ /* 0x000ea20000000800 */
[----:B0-----:R-:W-:-:S04]  /*2bc0*/  FADD R4, R4, -R5 ;  /* 0x8000000504047221 */ /* 0x001fc80000000000 */
[----:B------:R-:W-:-:S04]  /*2bd0*/  FFMA.SAT R5, R4, R7, 0.5 ;  /* 0x3f00000004057423 */ /* 0x000fc80000002007 */
[----:B------:R-:W-:Y:S02]  /*2be0*/  FFMA.RM R5, R5, R8, 12582913 ;  /* 0x4b40000105057423 */ /* 0x000fe40000004008 */
[----:B------:R-:W0:Y:S02]  /*2bf0*/  LDC R8, c[0x0][0x3a8] ;  /* 0x0000ea00ff087b82 */ /* 0x000e240000000800 */
[C---:B------:R-:W-:Y:S01]  /*2c00*/  FADD R7, R5.reuse, -12583039 ;  /* 0xcb40007f05077421 */ /* 0x040fe20000000000 */
[----:B------:R-:W-:-:S03]  /*2c10*/  IMAD.SHL.U32 R5, R5, 0x800000, RZ ;  /* 0x0080000005057824 */ /* 0x000fc600078e00ff */
[----:B------:R-:W-:-:S04]  /*2c20*/  FFMA R7, R4, 1.4426950216293334961, -R7 ;  /* 0x3fb8aa3b04077823 */ /* 0x000fc80000000807 */
[----:B------:R-:W-:-:S04]  /*2c30*/  FFMA R7, R4, 1.925963033500011079e-08, R7 ;  /* 0x32a5706004077823 */ /* 0x000fc80000000007 */
[----:B------:R-:W3:Y:S01]  /*2c40*/  MUFU.EX2 R4, R7 ;  /* 0x0000000700047308 */ /* 0x000ee20000000800 */
[----:B0-----:R-:W-:-:S05]  /*2c50*/  IMAD R8, R23, -0x20, R8 ;  /* 0xffffffe017087824 */ /* 0x001fca00078e0208 */
[----:B------:R-:W-:Y:S01]  /*2c60*/  ISETP.GE.AND P3, PT, R8, 0x1, PT ;  /* 0x000000010800780c */ /* 0x000fe20003f66270 */
[----:B---3--:R-:W-:-:S04]  /*2c70*/  FMUL R4, R5, R4 ;  /* 0x0000000405047220 */ /* 0x008fc80000400000 */
[----:B--2---:R-:W-:-:S08]  /*2c80*/  FMUL R27, R4, R27 ;  /* 0x0000001b041b7220 */ /* 0x004fd00000400000 */
[----:B------:R-:W-:Y:S05]  /*2c90*/  @!P3 BRA `(.L_x_46) ;  /* 0x000000040054b947 */ /* 0x000fea0003800000 */
        /* <DEDUP_REMOVED lines=8> */
.L_x_48:
[----:B------:R-:W-:Y:S01]  /*2d20*/  LEA R28, R22, UR5, 0x5 ;  /* 0x00000005161c7c11 */ /* 0x000fe2000f8e28ff */
[----:B------:R-:W-:-:S03]  /*2d30*/  UIADD3 UR5, UPT, UPT, UR5, 0x10, URZ ;  /* 0x0000001005057890 */ /* 0x000fc6000fffe0ff */
[----:B------:R-:W-:-:S03]  /*2d40*/  LEA R28, R28, UR12, 0x2 ;  /* 0x0000000c1c1c7c11 */ /* 0x000fc6000f8e10ff */
[----:B------:R-:W-:Y:S02]  /*2d50*/  ISETP.NE.AND P3, PT, R26, UR5, PT ;  /* 0x000000051a007c0c */ /* 0x000fe4000bf65270 */
[----:B-1----:R-:W0:Y:S04]  /*2d60*/  LDS.128 R12, [R28+0xa000] ;  /* 0x00a000001c0c7984 */ /* 0x002e280000000c00 */
[----:B------:R-:W1:Y:S04]  /*2d70*/  LDS.128 R4, [R28+0xa010] ;  /* 0x00a010001c047984 */ /* 0x000e680000000c00 */
[----:B------:R-:W2:Y:S01]  /*2d80*/  LDS.128 R8, [R28+0xa020] ;  /* 0x00a020001c087984 */ /* 0x000ea20000000c00 */
[----:B0-----:R-:W-:-:S04]  /*2d90*/  FADD R12, R12, R27 ;  /* 0x0000001b0c0c7221 */ /* 0x001fc80000000000 */
[----:B------:R-:W-:-:S04]  /*2da0*/  FADD R13, R13, R12 ;  /* 0x0000000c0d0d7221 */ /* 0x000fc80000000000 */
[----:B------:R-:W-:-:S04]  /*2db0*/  FADD R14, R14, R13 ;  /* 0x0000000d0e0e7221 */ /* 0x000fc80000000000 */
[----:B------:R-:W-:-:S04]  /*2dc0*/  FADD R15, R15, R14 ;  /* 0x0000000e0f0f7221 */ /* 0x000fc80000000000 */
[----:B-1----:R-:W-:Y:S02]  /*2dd0*/  FADD R4, R15, R4 ;  /* 0x000000040f047221 */ /* 0x002fe40000000000 */
[----:B------:R-:W0:Y:S02]  /*2de0*/  LDS.128 R12, [R28+0xa030] ;  /* 0x00a030001c0c7984 */ /* 0x000e240000000c00 */
[----:B------:R-:W-:-:S04]  /*2df0*/  FADD R5, R5, R4 ;  /* 0x0000000405057221 */ /* 0x000fc80000000000 */
[----:B------:R-:W-:-:S04]  /*2e00*/  FADD R6, R6, R5 ;  /* 0x0000000506067221 */ /* 0x000fc80000000000 */
[----:B------:R-:W-:-:S04]  /*2e10*/  FADD R7, R7, R6 ;  /* 0x0000000607077221 */ /* 0x000fc80000000000 */
[----:B--2---:R-:W-:-:S04]  /*2e20*/  FADD R8, R7, R8 ;  /* 0x0000000807087221 */ /* 0x004fc80000000000 */
[----:B------:R-:W-:-:S04]  /*2e30*/  FADD R9, R9, R8 ;  /* 0x0000000809097221 */ /* 0x000fc80000000000 */
[----:B------:R-:W-:-:S04]  /*2e40*/  FADD R10, R10, R9 ;  /* 0x000000090a0a7221 */ /* 0x000fc80000000000 */
[----:B------:R-:W-:-:S04]  /*2e50*/  FADD R11, R11, R10 ;  /* 0x0000000a0b0b7221 */ /* 0x000fc80000000000 */
[----:B0-----:R-:W-:-:S04]  /*2e60*/  FADD R12, R11, R12 ;  /* 0x0000000c0b0c7221 */ /* 0x001fc80000000000 */
[----:B------:R-:W-:-:S04]  /*2e70*/  FADD R13, R13, R12 ;  /* 0x0000000c0d0d7221 */ /* 0x000fc80000000000 */
[----:B------:R-:W-:-:S04]  /*2e80*/  FADD R14, R14, R13 ;  /* 0x0000000d0e0e7221 */ /* 0x000fc80000000000 */
[----:B------:R-:W-:Y:S01]  /*2e90*/  FADD R27, R15, R14 ;  /* 0x0000000e0f1b7221 */ /* 0x000fe20000000000 */
[----:B------:R-:W-:Y:S06]  /*2ea0*/  @P3 BRA `(.L_x_48) ;  /* 0xfffffffc009c3947 */ /* 0x000fec000383ffff */
.L_x_47:
        /* <DEDUP_REMOVED lines=12> */
[----:B------:R-:W2:Y:S01]  /*2f70*/  LDS.128 R8, [R12+0xa010] ;  /* 0x00a010000c087984 */ /* 0x000ea20000000c00 */
[----:B0-----:R-:W-:-:S04]  /*2f80*/  FADD R4, R27, R4 ;  /* 0x000000041b047221 */ /* 0x001fc80000000000 */
[----:B------:R-:W-:-:S04]  /*2f90*/  FADD R5, R4, R5 ;  /* 0x0000000504057221 */ /* 0x000fc80000000000 */
[----:B------:R-:W-:-:S04]  /*2fa0*/  FADD R6, R5, R6 ;  /* 0x0000000605067221 */ /* 0x000fc80000000000 */
[----:B------:R-:W-:-:S04]  /*2fb0*/  FADD R7, R6, R7 ;  /* 0x0000000706077221 */ /* 0x000fc80000000000 */
[----:B--2---:R-:W-:-:S04]  /*2fc0*/  FADD R8, R7, R8 ;  /* 0x0000000807087221 */ /* 0x004fc80000000000 */
[----:B------:R-:W-:-:S04]  /*2fd0*/  FADD R9, R8, R9 ;  /* 0x0000000908097221 */ /* 0x000fc80000000000 */
[----:B------:R-:W-:-:S04]  /*2fe0*/  FADD R10, R9, R10 ;  /* 0x0000000a090a7221 */ /* 0x000fc80000000000 */
[----:B------:R-:W-:-:S07]  /*2ff0*/  FADD R27, R10, R11 ;  /* 0x0000000b0a1b7221 */ /* 0x000fce0000000000 */
.L_x_49:
        /* <DEDUP_REMOVED lines=14> */
[----:B0-----:R-:W-:-:S04]  /*30e0*/  FADD R8, R27, R4 ;  /* 0x000000041b087221 */ /* 0x001fc80000000000 */
[----:B------:R-:W-:-:S04]  /*30f0*/  FADD R5, R8, R5 ;  /* 0x0000000508057221 */ /* 0x000fc80000000000 */
[----:B------:R-:W-:-:S04]  /*3100*/  FADD R6, R5, R6 ;  /* 0x0000000605067221 */ /* 0x000fc80000000000 */
[----:B------:R-:W-:-:S07]  /*3110*/  FADD R27, R6, R7 ;  /* 0x00000007061b7221 */ /* 0x000fce0000000000 */
.L_x_50:
        /* <DEDUP_REMOVED lines=8> */
[----:B0-----:R-:W-:Y:S01]  /*31a0*/  FADD R27, R27, R4 ;  /* 0x000000041b1b7221 */ /* 0x001fe20000000000 */
[----:B------:R-:W-:Y:S06]  /*31b0*/  @!P3 BRA `(.L_x_46) ;  /* 0x00000000000cb947 */ /* 0x000fec0003800000 */
[----:B------:R-:W-:Y:S01]  /*31c0*/  ISETP.NE.AND P3, PT, R9, 0x2, PT ;  /* 0x000000020900780c */ /* 0x000fe20003f65270 */
[----:B------:R-:W-:-:S12]  /*31d0*/  FADD R27, R27, R5 ;  /* 0x000000051b1b7221 */ /* 0x000fd80000000000 */
[----:B------:R-:W-:-:S07]  /*31e0*/  @P3 FADD R27, R27, R6 ;  /* 0x000000061b1b3221 */ /* 0x000fce0000000000 */
.L_x_46:
[----:B------:R-:W-:-:S05]  /*31f0*/  LEA R4, R22, UR9, 0x2 ;  /* 0x0000000916047c11 */ /* 0x000fca000f8e10ff */
[----:B------:R3:W-:Y:S02]  /*3200*/  STS [R4], R27 ;  /* 0x0000001b04007388 */ /* 0x0007e40000000800 */
.L_x_45:
[----:B------:R-:W-:Y:S05]  /*3210*/  BSYNC.RECONVERGENT B0 ;  /* 0x0000000000007941 */ /* 0x000fea0003800200 */
.L_x_44:
[----:B------:R-:W-:Y:S06]  /*3220*/  BAR.SYNC.DEFER_BLOCKING 0x0 ;  /* 0x0000000000007b1d */ /* 0x000fec0000010000 */
[----:B------:R-:W-:Y:S04]  /*3230*/  BSSY.RECONVERGENT B0, `(.L_x_51) ;  /* 0x00000ac000007945 */ /* 0x000fe80003800200 */
[----:B------:R-:W-:Y:S05]  /*3240*/  @P0 BRA `(.L_x_52) ;  /* 0x0000000800a80947 */ /* 0x000fea0003800000 */
[----:B------:R-:W-:-:S13]  /*3250*/  ISETP.GE.AND P0, PT, R21, R25, PT ;  /* 0x000000191500720c */ /* 0x000fda0003f06270 */
[----:B------:R-:W-:Y:S05]  /*3260*/  @P0 BRA `(.L_x_52) ;  /* 0x0000000800a00947 */ /* 0x000fea0003800000 */
[----:B--2---:R-:W-:Y:S01]  /*3270*/  LEA R8, R22, UR11, 0x2 ;  /* 0x0000000b16087c11 */ /* 0x004fe2000f8e10ff */
[----:B------:R-:W-:Y:S01]  /*3280*/  LDS R5, [R24] ;  /* 0x0000000018057984 */ /* 0x000fe20000000800 */
[----:B------:R-:W2:Y:S01]  /*3290*/  LDC R10, c[0x0][0x3a8] ;  /* 0x0000ea00ff0a7b82 */ /* 0x000ea20000000800 */
[----:B0-----:R-:W-:Y:S02]  /*32a0*/  IMAD.MOV.U32 R7, RZ, RZ, 0x3bbb989d ;  /* 0x3bbb989dff077424 */ /* 0x001fe400078e00ff */
[----:B---3--:R-:W0:Y:S01]  /*32b0*/  LDS R4, [R8] ;  /* 0x0000000008047984 */ /* 0x008e220000000800 */
[----:B------:R-:W-:Y:S02]  /*32c0*/  IMAD.MOV.U32 R6, RZ, RZ, 0x437c0000 ;  /* 0x437c0000ff067424 */ /* 0x000fe400078e00ff */
[----:B--2---:R-:W-:-:S05]  /*32d0*/  IMAD R10, R23, -0x20, R10 ;  /* 0xffffffe0170a7824 */ /* 0x004fca00078e020a */
[----:B------:R-:W-:Y:S01]  /*32e0*/  ISETP.GE.AND P0, PT, R10, 0x1, PT ;  /* 0x000000010a00780c */ /* 0x000fe20003f06270 */
[----:B0-----:R-:W-:-:S04]  /*32f0*/  FADD R4, R4, -R5 ;  /* 0x8000000504047221 */ /* 0x001fc80000000000 */
[----:B------:R-:W-:-:S04]  /*3300*/  FFMA.SAT R5, R4, R7, 0.5 ;  /* 0x3f00000004057423 */ /* 0x000fc80000002007 */
[----:B------:R-:W-:-:S04]  /*3310*/  FFMA.RM R5, R5, R6, 12582913 ;  /* 0x4b40000105057423 */ /* 0x000fc80000004006 */
[C---:B------:R-:W-:Y:S01]  /*3320*/  FADD R7, R5.reuse, -12583039 ;  /* 0xcb40007f05077421 */ /* 0x040fe20000000000 */
[----:B------:R-:W-:-:S03]  /*3330*/  IMAD.SHL.U32 R12, R5, 0x800000, RZ ;  /* 0x00800000050c7824 */ /* 0x000fc600078e00ff */
[----:B------:R-:W-:-:S04]  /*3340*/  FFMA R7, R4, 1.4426950216293334961, -R7 ;  /* 0x3fb8aa3b04077823 */ /* 0x000fc80000000807 */
[----:B------:R-:W-:-:S06]  /*3350*/  FFMA R7, R4, 1.925963033500011079e-08, R7 ;  /* 0x32a5706004077823 */ /* 0x000fcc0000000007 */
[----:B------:R-:W0:Y:S02]  /*3360*/  MUFU.EX2 R7, R7 ;  /* 0x0000000700077308 */ /* 0x000e240000000800 */
[----:B0-----:R-:W-:Y:S01]  /*3370*/  FMUL R12, R12, R7 ;  /* 0x000000070c0c7220 */ /* 0x001fe20000400000 */
[----:B------:R-:W-:Y:S06]  /*3380*/  @!P0 BRA `(.L_x_53) ;  /* 0x0000000400ac8947 */ /* 0x000fec0003800000 */
[----:B------:R-:W-:Y:S01]  /*3390*/  BSSY.RECONVERGENT B1, `(.L_x_54) ;  /* 0x0000069000017945 */ /* 0x000fe20003800200 */
[----:B------:R-:W-:Y:S01]  /*33a0*/  LOP3.LUT R14, R3, 0x38, RZ, 0xc0, !PT ;  /* 0x00000038030e7812 */ /* 0x000fe200078ec0ff */
[----:B------:R-:W-:-:S07]  /*33b0*/  IMAD.MOV.U32 R13, RZ, RZ, R21 ;  /* 0x000000ffff0d7224 */ /* 0x000fce00078e0015 */
.L_x_60:
[----:B------:R-:W-:Y:S01]  /*33c0*/  ISETP.GE.AND P0, PT, R16, 0x8, PT ;  /* 0x000000081000780c */ /* 0x000fe20003f06270 */
[----:B------:R-:W-:Y:S02]  /*33d0*/  IMAD.MOV.U32 R11, RZ, RZ, RZ ;  /* 0x000000ffff0b7224 */ /* 0x000fe400078e00ff */
[----:B------:R-:W-:-:S10]  /*33e0*/  IMAD.MOV.U32 R8, RZ, RZ, RZ ;  /* 0x000000ffff087224 */ /* 0x000fd400078e00ff */
[----:B0-----:R-:W-:Y:S05]  /*33f0*/  @!P0 BRA `(.L_x_55) ;  /* 0x00000000007c8947 */ /* 0x001fea0003800000 */
[----:B------:R-:W0:Y:S01]  /*3400*/  S2R R4, SR_CgaCtaId ;  /* 0x0000000000047919 */ /* 0x000e220000008800 */
[----:B------:R-:W-:Y:S01]  /*3410*/  MOV R23, 0x400 ;  /* 0x0000040000177802 */ /* 0x000fe20000000f00 */
[----:B-1----:R-:W-:Y:S02]  /*3420*/  HFMA2 R15, -RZ, RZ, 0, 0 ;  /* 0x00000000ff0f7431 */ /* 0x002fe400000001ff */
[----:B------:R-:W-:Y:S01]  /*3430*/  IMAD.MOV.U32 R11, RZ, RZ, RZ ;  /* 0x000000ffff0b7224 */ /* 0x000fe200078e00ff */
[----:B0-----:R-:W-:-:S07]  /*3440*/  LEA R23, R4, R23, 0x18 ;  /* 0x0000001704177211 */ /* 0x001fce00078ec0ff */
.L_x_56:
[C---:B------:R-:W-:Y:S02]  /*3450*/  IMAD R24, R15.reuse, 0x47, R13 ;  /* 0x000000470f187824 */ /* 0x040fe400078e020d */
[----:B------:R-:W-:Y:S02]  /*3460*/  IMAD R4, R22, 0x20, R15 ;  /* 0x0000002016047824 */ /* 0x000fe400078e020f */
[--C-:B------:R-:W-:Y:S02]  /*3470*/  IMAD R24, R24, 0x4, R23.reuse ;  /* 0x0000000418187824 */ /* 0x100fe400078e0217 */
[----:B------:R-:W-:Y:S02]  /*3480*/  IMAD R25, R4, 0x4, R23 ;  /* 0x0000000404197824 */ /* 0x000fe400078e0217 */
[----:B------:R-:W-:Y:S01]  /*3490*/  VIADD R15, R15, 0x8 ;  /* 0x000000080f0f7836 */ /* 0x000fe20000000000 */
[----:B------:R-:W-:Y:S04]  /*34a0*/  LDS R8, [R24+0x6a80] ;  /* 0x006a800018087984 */ /* 0x000fe80000000800 */
[----:B------:R-:W0:Y:S01]  /*34b0*/  LDS.128 R4, [R25+0xa000] ;  /* 0x00a0000019047984 */ /* 0x000e220000000c00 */
[----:B------:R-:W-:-:S03]  /*34c0*/  ISETP.NE.AND P0, PT, R15, R14, PT ;  /* 0x0000000e0f00720c */ /* 0x000fc60003f05270 */
[----:B------:R-:W1:Y:S04]  /*34d0*/  LDS R9, [R24+0x6b9c] ;  /* 0x006b9c0018097984 */ /* 0x000e680000000800 */
[----:B------:R-:W2:Y:S04]  /*34e0*/  LDS R10, [R24+0x6cb8] ;  /* 0x006cb800180a7984 */ /* 0x000ea80000000800 */
[----:B------:R-:W-:Y:S04]  /*34f0*/  LDS R28, [R24+0x700c] ;  /* 0x00700c00181c7984 */ /* 0x000fe80000000800 */
[----:B------:R-:W-:Y:S01]  /*3500*/  LDS R27, [R24+0x7128] ;  /* 0x00712800181b7984 */ /* 0x000fe20000000800 */
[----:B0-----:R-:W-:-:S04]  /*3510*/  FFMA R4, R4, R8, R11 ;  /* 0x0000000804047223 */ /* 0x001fc8000000000b */
[----:B-1----:R-:W-:Y:S02]  /*3520*/  FFMA R9, R5, R9, R4 ;  /* 0x0000000905097223 */ /* 0x002fe40000000004 */
[----:B------:R-:W0:Y:S02]  /*3530*/  LDS R4, [R24+0x6dd4] ;  /* 0x006dd40018047984 */ /* 0x000e240000000800 */
[----:B--2---:R-:W-:Y:S02]  /*3540*/  FFMA R26, R6, R10, R9 ;  /* 0x0000000a061a7223 */ /* 0x004fe40000000009 */
[----:B------:R-:W-:Y:S04]  /*3550*/  LDS R5, [R24+0x6ef0] ;  /* 0x006ef00018057984 */ /* 0x000fe80000000800 */
[----:B------:R-:W1:Y:S04]  /*3560*/  LDS.128 R8, [R25+0xa010] ;  /* 0x00a0100019087984 */ /* 0x000e680000000c00 */
[----:B------:R-:W2:Y:S01]  /*3570*/  LDS R6, [R24+0x7244] ;  /* 0x0072440018067984 */ /* 0x000ea20000000800 */
[----:B0-----:R-:W-:-:S04]  /*3580*/  FFMA R7, R7, R4, R26 ;  /* 0x0000000407077223 */ /* 0x001fc8000000001a */
[----:B-1----:R-:W-:-:S04]  /*3590*/  FFMA R8, R8, R5, R7 ;  /* 0x0000000508087223 */ /* 0x002fc80000000007 */
[----:B------:R-:W-:-:S04]  /*35a0*/  FFMA R9, R9, R28, R8 ;  /* 0x0000001c09097223 */ /* 0x000fc80000000008 */
[----:B------:R-:W-:-:S04]  /*35b0*/  FFMA R10, R10, R27, R9 ;  /* 0x0000001b0a0a7223 */ /* 0x000fc80000000009 */
[----:B--2---:R-:W-:Y:S01]  /*35c0*/  FFMA R11, R11, R6, R10 ;  /* 0x000000060b0b7223 */ /* 0x004fe2000000000a */
[----:B------:R-:W-:Y:S06]  /*35d0*/  @P0 BRA `(.L_x_56) ;  /* 0xfffffffc009c0947 */ /* 0x000fec000383ffff */
[----:B------:R-:W-:-:S07]  /*35e0*/  IMAD.MOV.U32 R8, RZ, RZ, R14 ;  /* 0x000000ffff087224 */ /* 0x000fce00078e000e */
.L_x_55:
[----:B------:R-:W-:-:S04]  /*35f0*/  LOP3.LUT R4, R3, 0x7, RZ, 0xc0, !PT ;  /* 0x0000000703047812 */ /* 0x000fc800078ec0ff */
[----:B------:R-:W-:-:S13]  /*3600*/  ISETP.NE.AND P0, PT, R4, RZ, PT ;  /* 0x000000ff0400720c */ /* 0x000fda0003f05270 */
[----:B------:R-:W-:Y:S05]  /*3610*/  @!P0 BRA `(.L_x_57) ;  /* 0x0000000000cc8947 */ /* 0x000fea0003800000 */
[----:B------:R-:W-:-:S05]  /*3620*/  VIADD R4, R4, 0xffffffff ;  /* 0xffffffff04047836 */ /* 0x000fca0000000000 */
[----:B------:R-:W-:-:S13]  /*3630*/  ISETP.GE.U32.AND P0, PT, R4, 0x3, PT ;  /* 0x000000030400780c */ /* 0x000fda0003f06070 */
[----:B------:R-:W-:Y:S05]  /*3640*/  @!P0 BRA `(.L_x_58) ;  /* 0x0000000000488947 */ /* 0x000fea0003800000 */
[----:B------:R-:W0:Y:S01]  /*3650*/  S2UR UR12, SR_CgaCtaId ;  /* 0x00000000000c79c3 */ /* 0x000e220000008800 */
[----:B------:R-:W-:Y:S01]  /*3660*/  UMOV UR5, 0x400 ;  /* 0x0000040000057882 */ /* 0x000fe20000000000 */
[----:B------:R-:W-:Y:S02]  /*3670*/  IMAD R5, R8, 0x47, R13 ;  /* 0x0000004708057824 */ /* 0x000fe400078e020d */
[----:B------:R-:W-:Y:S01]  /*3680*/  IMAD R4, R22, 0x20, R8 ;  /* 0x0000002016047824 */ /* 0x000fe200078e0208 */
[----:B------:R-:W-:Y:S01]  /*3690*/  IADD3 R8, PT, PT, R8, 0x4, RZ ;  /* 0x0000000408087810 */ /* 0x000fe20007ffe0ff */
[----:B0-----:R-:W-:-:S06]  /*36a0*/  ULEA UR5, UR12, UR5, 0x18 ;  /* 0x000000050c057291 */ /* 0x001fcc000f8ec0ff */
[----:B------:R-:W-:Y:S02]  /*36b0*/  LEA R10, R5, UR5, 0x2 ;  /* 0x00000005050a7c11 */ /* 0x000fe4000f8e10ff */
[----:B------:R-:W-:-:S03]  /*36c0*/  LEA R9, R4, UR5, 0x2 ;  /* 0x0000000504097c11 */ /* 0x000fc6000f8e10ff */
[----:B-1----:R-:W-:Y:S04]  /*36d0*/  LDS R15, [R10+0x6a80] ;  /* 0x006a80000a0f7984 */ /* 0x002fe80000000800 */
[----:B------:R-:W0:Y:S04]  /*36e0*/  LDS.64 R4, [R9+0xa000] ;  /* 0x00a0000009047984 */ /* 0x000e280000000a00 */
[----:B------:R-:W1:Y:S04]  /*36f0*/  LDS R23, [R10+0x6b9c] ;  /* 0x006b9c000a177984 */ /* 0x000e680000000800 */
[----:B------:R-:W-:Y:S04]  /*3700*/  LDS R24, [R10+0x6cb8] ;  /* 0x006cb8000a187984 */ /* 0x000fe80000000800 */
[----:B------:R-:W2:Y:S04]  /*3710*/  LDS.64 R6, [R9+0xa008] ;  /* 0x00a0080009067984 */ /* 0x000ea80000000a00 */
[----:B------:R-:W3:Y:S01]  /*3720*/  LDS R25, [R10+0x6dd4] ;  /* 0x006dd4000a197984 */ /* 0x000ee20000000800 */
[----:B0-----:R-:W-:-:S04]  /*3730*/  FFMA R4, R4, R15, R11 ;  /* 0x0000000f04047223 */ /* 0x001fc8000000000b */
[----:B-1----:R-:W-:-:S04]  /*3740*/  FFMA R5, R23, R5, R4 ;  /* 0x0000000517057223 */ /* 0x002fc80000000004 */
[----:B--2---:R-:W-:-:S04]  /*3750*/  FFMA R6, R6, R24, R5 ;  /* 0x0000001806067223 */ /* 0x004fc80000000005 */
[----:B---3--:R-:W-:-:S07]  /*3760*/  FFMA R11, R25, R7, R6 ;  /* 0x00000007190b7223 */ /* 0x008fce0000000006 */
.L_x_58:
[----:B------:R-:W-:-:S04]  /*3770*/  LOP3.LUT R4, R3, 0x3, RZ, 0xc0, !PT ;  /* 0x0000000303047812 */ /* 0x000fc800078ec0ff */
[----:B------:R-:W-:-:S13]  /*3780*/  ISETP.NE.AND P0, PT, R4, RZ, PT ;  /* 0x000000ff0400720c */ /* 0x000fda0003f05270 */
[----:B------:R-:W-:Y:S05]  /*3790*/  @!P0 BRA `(.L_x_57) ;  /* 0x00000000006c8947 */ /* 0x000fea0003800000 */
[----:B------:R-:W-:Y:S02]  /*37a0*/  ISETP.NE.AND P3, PT, R4, 0x1, PT ;  /* 0x000000010400780c */ /* 0x000fe40003f65270 */
[----:B------:R-:W-:-:S11]  /*37b0*/  LOP3.LUT P0, RZ, R3, 0x1, RZ, 0xc0, !PT ;  /* 0x0000000103ff7812 */ /* 0x000fd6000780c0ff */
[----:B------:R-:W-:Y:S05]  /*37c0*/  @!P3 BRA `(.L_x_59) ;  /* 0x000000000034b947 */ /* 0x000fea0003800000 */
[----:B------:R-:W0:Y:S01]  /*37d0*/  S2UR UR12, SR_CgaCtaId ;  /* 0x00000000000c79c3 */ /* 0x000e220000008800 */
[----:B------:R-:W-:Y:S01]  /*37e0*/  UMOV UR5, 0x400 ;  /* 0x0000040000057882 */ /* 0x000fe20000000000 */
[----:B------:R-:W-:Y:S02]  /*37f0*/  IMAD R4, R22, 0x20, R8 ;  /* 0x0000002016047824 */ /* 0x000fe400078e0208 */
[C---:B------:R-:W-:Y:S02]  /*3800*/  IMAD R5, R8.reuse, 0x47, R13 ;  /* 0x0000004708057824 */ /* 0x040fe400078e020d */
[----:B------:R-:W-:Y:S01]  /*3810*/  VIADD R8, R8, 0x2 ;  /* 0x0000000208087836 */ /* 0x000fe20000000000 */
[----:B0-----:R-:W-:-:S06]  /*3820*/  ULEA UR5, UR12, UR5, 0x18 ;  /* 0x000000050c057291 */ /* 0x001fcc000f8ec0ff */
[----:B------:R-:W-:Y:S02]  /*3830*/  LEA R4, R4, UR5, 0x2 ;  /* 0x0000000504047c11 */ /* 0x000fe4000f8e10ff */
[----:B------:R-:W-:-:S04]  /*3840*/  LEA R6, R5, UR5, 0x2 ;  /* 0x0000000505067c11 */ /* 0x000fc8000f8e10ff */
[----:B------:R-:W-:Y:S04]  /*3850*/  LDS.64 R4, [R4+0xa000] ;  /* 0x00a0000004047984 */ /* 0x000fe80000000a00 */
[----:B------:R-:W0:Y:S04]  /*3860*/  LDS R7, [R6+0x6a80] ;  /* 0x006a800006077984 */ /* 0x000e280000000800 */
[----:B------:R-:W2:Y:S01]  /*3870*/  LDS R9, [R6+0x6b9c] ;  /* 0x006b9c0006097984 */ /* 0x000ea20000000800 */
[----:B0-----:R-:W-:-:S04]  /*3880*/  FFMA R10, R4, R7, R11 ;  /* 0x00000007040a7223 */ /* 0x001fc8000000000b */
[----:B--2---:R-:W-:-:S07]  /*3890*/  FFMA R11, R9, R5, R10 ;  /* 0x00000005090b7223 */ /* 0x004fce000000000a */
.L_x_59:
[----:B------:R-:W-:Y:S05]  /*38a0*/  @!P0 BRA `(.L_x_57) ;  /* 0x0000000000288947 */ /* 0x000fea0003800000 */
[----:B------:R-:W0:Y:S01]  /*38b0*/  S2UR UR12, SR_CgaCtaId ;  /* 0x00000000000c79c3 */ /* 0x000e220000008800 */
[----:B------:R-:W-:Y:S01]  /*38c0*/  UMOV UR5, 0x400 ;  /* 0x0000040000057882 */ /* 0x000fe20000000000 */
[----:B------:R-:W-:Y:S02]  /*38d0*/  IMAD R4, R22, 0x20, R8 ;  /* 0x0000002016047824 */ /* 0x000fe400078e0208 */
[----:B------:R-:W-:Y:S01]  /*38e0*/  IMAD R5, R8, 0x47, R13 ;  /* 0x0000004708057824 */ /* 0x000fe200078e020d */
[----:B0-----:R-:W-:-:S06]  /*38f0*/  ULEA UR5, UR12, UR5, 0x18 ;  /* 0x000000050c057291 */ /* 0x001fcc000f8ec0ff */
[----:B------:R-:W-:Y:S02]  /*3900*/  LEA R4, R4, UR5, 0x2 ;  /* 0x0000000504047c11 */ /* 0x000fe4000f8e10ff */
[----:B------:R-:W-:-:S04]  /*3910*/  LEA R5, R5, UR5, 0x2 ;  /* 0x0000000505057c11 */ /* 0x000fc8000f8e10ff */
[----:B------:R-:W-:Y:S04]  /*3920*/  LDS R4, [R4+0xa000] ;  /* 0x00a0000004047984 */ /* 0x000fe80000000800 */
[----:B------:R-:W0:Y:S02]  /*3930*/  LDS R5, [R5+0x6a80] ;  /* 0x006a800005057984 */ /* 0x000e240000000800 */
[----:B0-----:R-:W-:-:S07]  /*3940*/  FFMA R11, R4, R5, R11 ;  /* 0x00000005040b7223 */ /* 0x001fce000000000b */
.L_x_57:
[----:B------:R-:W0:Y:S01]  /*3950*/  S2UR UR12, SR_CgaCtaId ;  /* 0x00000000000c79c3 */ /* 0x000e220000008800 */
[----:B------:R-:W-:Y:S01]  /*3960*/  UMOV UR5, 0x400 ;  /* 0x0000040000057882 */ /* 0x000fe20000000000 */
[----:B------:R-:W-:Y:S02]  /*3970*/  IMAD R4, R22, 0x47, R13 ;  /* 0x0000004716047824 */ /* 0x000fe400078e020d */
[----:B------:R-:W-:Y:S01]  /*3980*/  VIADD R13, R13, 0x8 ;  /* 0x000000080d0d7836 */ /* 0x000fe20000000000 */
[----:B0-----:R-:W-:-:S06]  /*3990*/  ULEA UR5, UR12, UR5, 0x18 ;  /* 0x000000050c057291 */ /* 0x001fcc000f8ec0ff */
[----:B------:R-:W-:-:S05]  /*39a0*/  LEA R4, R4, UR5, 0x2 ;  /* 0x0000000504047c11 */ /* 0x000fca000f8e10ff */
[----:B------:R-:W0:Y:S01]  /*39b0*/  LDS R5, [R4] ;  /* 0x0000000004057984 */ /* 0x000e220000000800 */
[----:B------:R-:W2:Y:S02]  /*39c0*/  LDCU UR5, c[0x0][0x3ac] ;  /* 0x00007580ff0577ac */ /* 0x000ea40008000800 */
[----:B--2---:R-:W-:-:S05]  /*39d0*/  IMAD.U32 R25, RZ, RZ, UR5 ;  /* 0x00000005ff197e24 */ /* 0x004fca000f8e00ff */
[----:B------:R-:W-:Y:S01]  /*39e0*/  ISETP.GE.AND P0, PT, R13, R25, PT ;  /* 0x000000190d00720c */ /* 0x000fe20003f06270 */
[----:B0-----:R-:W-:-:S05]  /*39f0*/  FFMA R5, R12, R5, R11 ;  /* 0x000000050c057223 */ /* 0x001fca000000000b */
[----:B------:R0:W-:Y:S07]  /*3a00*/  STS [R4], R5 ;  /* 0x0000000504007388 */ /* 0x0001ee0000000800 */
[----:B------:R-:W-:Y:S05]  /*3a10*/  @!P0 BRA `(.L_x_60) ;  /* 0xfffffff800688947 */ /* 0x000fea000383ffff */
[----:B------:R-:W-:Y:S05]  /*3a20*/  BSYNC.RECONVERGENT B1 ;  /* 0x0000000000017941 */ /* 0x000fea0003800200 */
.L_x_54:
[----:B------:R-:W-:Y:S05]  /*3a30*/  BRA `(.L_x_52) ;  /* 0x0000000000ac7947 */ /* 0x000fea0003800000 */
.L_x_53:
[C---:B------:R-:W-:Y:S01]  /*3a40*/  LOP3.LUT R5, R0.reuse, 0x18, RZ, 0xc0, !PT ;  /* 0x0000001800057812 */ /* 0x040fe200078ec0ff */
[----:B------:R-:W-:Y:S01]  /*3a50*/  BSSY.RECONVERGENT B1, `(.L_x_61) ;  /* 0x0000014000017945 */ /* 0x000fe20003800200 */
[----:B------:R-:W-:Y:S01]  /*3a60*/  ISETP.GE.U32.AND P3, PT, R0, 0x18, PT ;  /* 0x000000180000780c */ /* 0x000fe20003f66070 */
[----:B------:R-:W-:Y:S01]  /*3a70*/  IMAD.MOV.U32 R4, RZ, RZ, R21 ;  /* 0x000000ffff047224 */ /* 0x000fe200078e0015 */
[----:B------:R-:W-:-:S13]  /*3a80*/  ISETP.NE.AND P0, PT, R5, 0x18, PT ;  /* 0x000000180500780c */ /* 0x000fda0003f05270 */
[----:B------:R-:W-:Y:S05]  /*3a90*/  @!P0 BRA `(.L_x_62) ;  /* 0x00000000003c8947 */ /* 0x000fea0003800000 */
[----:B------:R-:W0:Y:S01]  /*3aa0*/  LDS R3, [R2] ;  /* 0x0000000002037984 */ /* 0x000e220000000800 */
[----:B------:R-:W-:Y:S02]  /*3ab0*/  ISETP.NE.AND P0, PT, R5, RZ, PT ;  /* 0x000000ff0500720c */ /* 0x000fe40003f05270 */
[----:B------:R-:W-:Y:S01]  /*3ac0*/  LOP3.LUT R4, R21, 0x8, RZ, 0xfc, !PT ;  /* 0x0000000815047812 */ /* 0x000fe200078efcff */
[----:B0-----:R-:W-:-:S05]  /*3ad0*/  FFMA R3, R12, R3, RZ ;  /* 0x000000030c037223 */ /* 0x001fca00000000ff */
[----:B------:R0:W-:Y:S05]  /*3ae0*/  STS [R2], R3 ;  /* 0x0000000302007388 */ /* 0x0001ea0000000800 */
[----:B------:R-:W-:Y:S05]  /*3af0*/  @!P0 BRA `(.L_x_62) ;  /* 0x0000000000248947 */ /* 0x000fea0003800000 */
[----:B------:R-:W-:Y:S02]  /*3b00*/  ISETP.NE.AND P0, PT, R5, 0x8, PT ;  /* 0x000000080500780c */ /* 0x000fe40003f05270 */
[----:B------:R-:W2:Y:S01]  /*3b10*/  LDS R5, [R2+0x20] ;  /* 0x0000200002057984 */ /* 0x000ea20000000800 */
[----:B------:R-:W-:-:S10]  /*3b20*/  LOP3.LUT R4, R21, 0x10, RZ, 0xfc, !PT ;  /* 0x0000001015047812 */ /* 0x000fd400078efcff */
[----:B0-----:R-:W0:Y:S01]  /*3b30*/  @P0 LDS R3, [R2+0x40] ;  /* 0x0000400002030984 */ /* 0x001e220000000800 */
[----:B------:R-:W-:Y:S01]  /*3b40*/  @P0 LOP3.LUT R4, R21, 0x18, RZ, 0xfc, !PT ;  /* 0x0000001815040812 */ /* 0x000fe200078efcff */
[----:B--2---:R-:W-:-:S05]  /*3b50*/  FFMA R5, R12, R5, RZ ;  /* 0x000000050c057223 */ /* 0x004fca00000000ff */
[----:B------:R2:W-:Y:S01]  /*3b60*/  STS [R2+0x20], R5 ;  /* 0x0000200502007388 */ /* 0x0005e20000000800 */
[----:B0-----:R-:W-:-:S05]  /*3b70*/  @P0 FFMA R3, R12, R3, RZ ;  /* 0x000000030c030223 */ /* 0x001fca00000000ff */
[----:B------:R2:W-:Y:S02]  /*3b80*/  @P0 STS [R2+0x40], R3 ;  /* 0x0000400302000388 */ /* 0x0005e40000000800 */
.L_x_62:
[----:B------:R-:W-:Y:S05]  /*3b90*/  BSYNC.RECONVERGENT B1 ;  /* 0x0000000000017941 */ /* 0x000fea0003800200 */
.L_x_61:
[----:B------:R-:W-:Y:S05]  /*3ba0*/  @!P3 BRA `(.L_x_52) ;  /* 0x000000000050b947 */ /* 0x000fea0003800000 */
[----:B------:R-:W3:Y:S01]  /*3bb0*/  S2R R6, SR_CgaCtaId ;  /* 0x0000000000067919 */ /* 0x000ee20000008800 */
[----:B0-2---:R-:W-:-:S04]  /*3bc0*/  MOV R3, 0x400 ;  /* 0x0000040000037802 */ /* 0x005fc80000000f00 */
[----:B---3--:R-:W-:-:S07]  /*3bd0*/  LEA R8, R6, R3, 0x18 ;  /* 0x0000000306087211 */ /* 0x008fce00078ec0ff */
.L_x_63:
[----:B0-----:R-:W-:Y:S01]  /*3be0*/  IMAD R3, R22, 0x47, R4 ;  /* 0x0000004716037824 */ /* 0x001fe200078e0204 */
[----:B------:R-:W-:-:S03]  /*3bf0*/  IADD3 R4, PT, PT, R4, 0x20, RZ ;  /* 0x0000002004047810 */ /* 0x000fc60007ffe0ff */
[----:B------:R-:W-:Y:S01]  /*3c00*/  IMAD R6, R3, 0x4, R8 ;  /* 0x0000000403067824 */ /* 0x000fe200078e0208 */
[----:B------:R-:W-:-:S04]  /*3c10*/  ISETP.GE.AND P0, PT, R4, R25, PT ;  /* 0x000000190400720c */ /* 0x000fc80003f06270 */
[----:B------:R-:W0:Y:S04]  /*3c20*/  LDS R9, [R6] ;  /* 0x0000000006097984 */ /* 0x000e280000000800 */
[----:B------:R-:W2:Y:S04]  /*3c30*/  LDS R3, [R6+0x20] ;  /* 0x0000200006037984 */ /* 0x000ea80000000800 */
[----:B------:R-:W3:Y:S04]  /*3c40*/  LDS R5, [R6+0x40] ;  /* 0x0000400006057984 */ /* 0x000ee80000000800 */
[----:B------:R-:W4:Y:S01]  /*3c50*/  LDS R7, [R6+0x60] ;  /* 0x0000600006077984 */ /* 0x000f220000000800 */
[C---:B0-----:R-:W-:Y:S01]  /*3c60*/  FFMA R9, R12.reuse, R9, RZ ;  /* 0x000000090c097223 */ /* 0x041fe200000000ff */
[----:B--2---:R-:W-:-:S04]  /*3c70*/  FFMA R3, R12, R3, RZ ;  /* 0x000000030c037223 */ /* 0x004fc800000000ff */
[----:B------:R0:W-:Y:S01]  /*3c80*/  STS [R6], R9 ;  /* 0x0000000906007388 */ /* 0x0001e20000000800 */
[----:B---3--:R-:W-:-:S03]  /*3c90*/  FFMA R5, R12, R5, RZ ;  /* 0x000000050c057223 */ /* 0x008fc600000000ff */
[----:B------:R0:W-:Y:S01]  /*3ca0*/  STS [R6+0x20], R3 ;  /* 0x0000200306007388 */ /* 0x0001e20000000800 */
[----:B----4-:R-:W-:-:S03]  /*3cb0*/  FFMA R7, R12, R7, RZ ;  /* 0x000000070c077223 */ /* 0x010fc600000000ff */
[----:B------:R0:W-:Y:S04]  /*3cc0*/  STS [R6+0x40], R5 ;  /* 0x0000400506007388 */ /* 0x0001e80000000800 */
[----:B------:R0:W-:Y:S01]  /*3cd0*/  STS [R6+0x60], R7 ;  /* 0x0000600706007388 */ /* 0x0001e20000000800 */
[----:B------:R-:W-:Y:S05]  /*3ce0*/  @!P0 BRA `(.L_x_63) ;  /* 0xfffffffc00bc8947 */ /* 0x000fea000383ffff */
.L_x_52:
[----:B------:R-:W-:Y:S05]  /*3cf0*/  BSYNC.RECONVERGENT B0 ;  /* 0x0000000000007941 */ /* 0x000fea0003800200 */
.L_x_51:
[----:B------:R-:W-:Y:S01]  /*3d00*/  BAR.SYNC.DEFER_BLOCKING 0x0 ;  /* 0x0000000000007b1d */ /* 0x000fe20000010000 */
[----:B------:R-:W-:-:S05]  /*3d10*/  VIADD R16, R16, 0xffffffe0 ;  /* 0xffffffe010107836 */ /* 0x000fca0000000000 */
[----:B------:R-:W-:Y:S01]  /*3d20*/  UMOV UR12, UR11 ;  /* 0x0000000b000c7c82 */ /* 0x000fe20008000000 */
[----:B------:R-:W-:Y:S01]  /*3d30*/  UMOV UR5, UR8 ;  /* 0x0000000800057c82 */ /* 0x000fe20008000000 */
[----:B------:R-:W-:Y:S05]  /*3d40*/  @P2 BRA `(.L_x_64) ;  /* 0xffffffd400702947 */ /* 0x000fea000383ffff */
.L_x_14:
[----:B0-2---:R-:W0:Y:S01]  /*3d50*/  S2R R2, SR_TID.X ;  /* 0x0000000000027919 */ /* 0x005e220000002100 */
[----:B------:R-:W2:Y:S01]  /*3d60*/  LDCU UR11, c[0x0][0x3ac] ;  /* 0x00007580ff0b77ac */ /* 0x000ea20008000800 */
[----:B------:R-:W-:Y:S01]  /*3d70*/  BSSY.RECONVERGENT B0, `(.L_x_65) ;  /* 0x000009f000007945 */ /* 0x000fe20003800200 */
[----:B0-----:R-:W-:-:S13]  /*3d80*/  ISETP.GE.U32.AND P0, PT, R2, 0x100, PT ;  /* 0x000001000200780c */ /* 0x001fda0003f06070 */
[----:B--2---:R-:W-:Y:S05]  /*3d90*/  @P0 BRA `(.L_x_66) ;  /* 0x0000000800700947 */ /* 0x004fea0003800000 */
[----:B------:R-:W-:Y:S01]  /*3da0*/  ISETP.GE.AND P0, PT, R21, R25, PT ;  /* 0x000000191500720c */ /* 0x000fe20003f06270 */
[----:B------:R-:W-:Y:S01]  /*3db0*/  BSSY.RECONVERGENT B1, `(.L_x_67) ;  /* 0x0000078000017945 */ /* 0x000fe20003800200 */
[----:B---3--:R-:W-:-:S11]  /*3dc0*/  LEA R4, R22, UR9, 0x2 ;  /* 0x0000000916047c11 */ /* 0x008fd6000f8e10ff */
[----:B------:R-:W-:Y:S05]  /*3dd0*/  @P0 BRA `(.L_x_68) ;  /* 0x0000000400d40947 */ /* 0x000fea0003800000 */
[----:B------:R-:W-:Y:S01]  /*3de0*/  LOP3.LUT R0, RZ, R21, RZ, 0x33, !PT ;  /* 0x00000015ff007212 */ /* 0x000fe200078e33ff */
[----:B------:R-:W-:Y:S01]  /*3df0*/  BSSY.RECONVERGENT B2, `(.L_x_69) ;  /* 0x0000025000027945 */ /* 0x000fe20003800200 */
[----:B------:R-:W-:-:S03]  /*3e00*/  IMAD.MOV.U32 R5, RZ, RZ, R21 ;  /* 0x000000ffff057224 */ /* 0x000fc600078e0015 */
[----:B------:R-:W-:-:S05]  /*3e10*/  IMAD.IADD R25, R0, 0x1, R25 ;  /* 0x0000000100197824 */ /* 0x000fca00078e0219 */
[----:B------:R-:W-:-:S04]  /*3e20*/  LOP3.LUT R0, R25, 0x18, RZ, 0xc0, !PT ;  /* 0x0000001819007812 */ /* 0x000fc800078ec0ff */
[----:B------:R-:W-:-:S13]  /*3e30*/  ISETP.NE.AND P0, PT, R0, 0x18, PT ;  /* 0x000000180000780c */ /* 0x000fda0003f05270 */
[----:B------:R-:W-:Y:S05]  /*3e40*/  @!P0 BRA `(.L_x_70) ;  /* 0x00000000007c8947 */ /* 0x000fea0003800000 */
[----:B------:R-:W0:Y:S01]  /*3e50*/  S2UR UR5, SR_CgaCtaId ;  /* 0x00000000000579c3 */ /* 0x000e220000008800 */
[----:B------:R-:W-:Y:S01]  /*3e60*/  LEA.HI R0, R25, 0x1, RZ, 0x1d ;  /* 0x0000000119007811 */ /* 0x000fe200078fe8ff */
[----:B------:R-:W-:Y:S01]  /*3e70*/  UMOV UR4, 0x400 ;  /* 0x0000040000047882 */ /* 0x000fe20000000000 */
[----:B------:R-:W-:-:S03]  /*3e80*/  IMAD R7, R22, 0x47, R21 ;  /* 0x0000004716077824 */ /* 0x000fc600078e0215 */
[C---:B------:R-:W-:Y:S01]  /*3e90*/  IMAD.SHL.U32 R6, R0.reuse, 0x8, RZ ;  /* 0x0000000800067824 */ /* 0x040fe200078e00ff */
[----:B------:R-:W-:-:S04]  /*3ea0*/  LOP3.LUT R0, R0, 0x3, RZ, 0xc0, !PT ;  /* 0x0000000300007812 */ /* 0x000fc800078ec0ff */
[----:B------:R-:W-:Y:S01]  /*3eb0*/  LOP3.LUT R5, R21, 0x18, R6, 0xf8, !PT ;  /* 0x0000001815057812 */ /* 0x000fe200078ef806 */
[----:B------:R-:W-:Y:S01]  /*3ec0*/  IMAD.MOV R6, RZ, RZ, -R0 ;  /* 0x000000ffff067224 */ /* 0x000fe200078e0a00 */
[----:B0-----:R-:W-:-:S06]  /*3ed0*/  ULEA UR4, UR5, UR4, 0x18 ;  /* 0x0000000405047291 */ /* 0x001fcc000f8ec0ff */
[----:B------:R-:W-:-:S07]  /*3ee0*/  LEA R7, R7, UR4, 0x2 ;  /* 0x0000000407077c11 */ /* 0x000fce000f8e10ff */
.L_x_73:
[----:B------:R-:W0:Y:S01]  /*3ef0*/  LDS R11, [R4] ;  /* 0x00000000040b7984 */ /* 0x000e220000000800 */
[----:B------:R-:W-:Y:S01]  /*3f00*/  VIADD R6, R6, 0x1 ;  /* 0x0000000106067836 */ /* 0x000fe20000000000 */
[----:B------:R-:W-:Y:S02]  /*3f10*/  BSSY.RECONVERGENT B3, `(.L_x_71) ;  /* 0x000000f000037945 */ /* 0x000fe40003800200 */
[----:B------:R-:W2:Y:S02]  /*3f20*/  LDS R0, [R7] ;  /* 0x0000000007007984 */ /* 0x000ea40000000800 */
[----:B------:R-:W-:Y:S01]  /*3f30*/  ISETP.NE.AND P3, PT, R6, RZ, PT ;  /* 0x000000ff0600720c */ /* 0x000fe20003f65270 */
[----:B0-----:R-:W0:Y:S08]  /*3f40*/  MUFU.RCP R3, R11 ;  /* 0x0000000b00037308 */ /* 0x001e300000001000 */
[----:B--2---:R-:W2:Y:S01]  /*3f50*/  FCHK P0, R0, R11 ;  /* 0x0000000b00007302 */ /* 0x004ea20000000000 */
[----:B0-----:R-:W-:-:S04]  /*3f60*/  FFMA R8, -R11, R3, 1 ;  /* 0x3f8000000b087423 */ /* 0x001fc80000000103 */
[----:B------:R-:W-:-:S04]  /*3f70*/  FFMA R3, R3, R8, R3 ;  /* 0x0000000803037223 */ /* 0x000fc80000000003 */
[----:B------:R-:W-:-:S04]  /*3f80*/  FFMA R8, R0, R3, RZ ;  /* 0x0000000300087223 */ /* 0x000fc800000000ff */
[----:B------:R-:W-:-:S04]  /*3f90*/  FFMA R9, -R11, R8, R0 ;  /* 0x000000080b097223 */ /* 0x000fc80000000100 */
[----:B------:R-:W-:Y:S01]  /*3fa0*/  FFMA R8, R3, R9, R8 ;  /* 0x0000000903087223 */ /* 0x000fe20000000008 */
[----:B--2---:R-:W-:Y:S06]  /*3fb0*/  @!P0 BRA `(.L_x_72) ;  /* 0x0000000000108947 */ /* 0x004fec0003800000 */
[----:B------:R-:W-:Y:S01]  /*3fc0*/  IMAD.MOV.U32 R3, RZ, RZ, R11 ;  /* 0x000000ffff037224 */ /* 0x000fe200078e000b */
[----:B------:R-:W-:-:S07]  /*3fd0*/  MOV R8, 0x3ff0 ;  /* 0x00003ff000087802 */ /* 0x000fce0000000f00 */
[----:B-1----:R-:W-:Y:S05]  /*3fe0*/  CALL.REL.NOINC `($__internal_2_$__cuda_sm3x_div_rn_noftz_f32_slowpath) ;  /* 0x00000014007c7944 */ /* 0x002fea0003c00000 */
[----:B------:R-:W-:-:S07]  /*3ff0*/  MOV R8, R3 ;  /* 0x0000000300087202 */ /* 0x000fce0000000f00 */
.L_x_72:
[----:B------:R-:W-:Y:S05]  /*4000*/  BSYNC.RECONVERGENT B3 ;  /* 0x0000000000037941 */ /* 0x000fea0003800200 */
.L_x_71:
[----:B------:R0:W-:Y:S02]  /*4010*/  STS [R7], R8 ;  /* 0x0000000807007388 */ /* 0x0001e40000000800 */
[----:B0-----:R-:W-:Y:S01]  /*4020*/  VIADD R7, R7, 0x20 ;  /* 0x0000002007077836 */ /* 0x001fe20000000000 */
[----:B------:R-:W-:Y:S06]  /*4030*/  @P3 BRA `(.L_x_73) ;  /* 0xfffffffc00ac3947 */ /* 0x000fec000383ffff */
.L_x_70:
[----:B------:R-:W-:Y:S05]  /*4040*/  BSYNC.RECONVERGENT B2 ;  /* 0x0000000000027941 */ /* 0x000fea0003800200 */
.L_x_69:
[----:B------:R-:W-:-:S13]  /*4050*/  ISETP.GE.U32.AND P0, PT, R25, 0x18, PT ;  /* 0x000000181900780c */ /* 0x000fda0003f06070 */
[----:B------:R-:W-:Y:S05]  /*4060*/  @!P0 BRA `(.L_x_68) ;  /* 0x0000000400308947 */ /* 0x000fea0003800000 */
[----:B------:R-:W0:Y:S01]  /*4070*/  S2UR UR5, SR_CgaCtaId ;  /* 0x00000000000579c3 */ /* 0x000e220000008800 */
[----:B------:R-:W-:Y:S01]  /*4080*/  UMOV UR4, 0x400 ;  /* 0x0000040000047882 */ /* 0x000fe20000000000 */
[----:B------:R-:W-:Y:S01]  /*4090*/  IMAD R6, R22, 0x47, R5 ;  /* 0x0000004716067824 */ /* 0x000fe200078e0205 */
[----:B0-----:R-:W-:-:S06]  /*40a0*/  ULEA UR4, UR5, UR4, 0x18 ;  /* 0x0000000405047291 */ /* 0x001fcc000f8ec0ff */
[----:B------:R-:W-:-:S05]  /*40b0*/  LEA R6, R6, UR4, 0x2 ;  /* 0x0000000406067c11 */ /* 0x000fca000f8e10ff */
[----:B------:R-:W-:-:S07]  /*40c0*/  VIADD R6, R6, 0x40 ;  /* 0x0000004006067836 */ /* 0x000fce0000000000 */
.L_x_82:
[----:B------:R-:W0:Y:S01]  /*40d0*/  LDS R9, [R4] ;  /* 0x0000000004097984 */ /* 0x000e220000000800 */
[----:B------:R-:W-:Y:S01]  /*40e0*/  VIADD R5, R5, 0x20 ;  /* 0x0000002005057836 */ /* 0x000fe20000000000 */
[----:B------:R-:W-:Y:S02]  /*40f0*/  BSSY.RECONVERGENT B2, `(.L_x_74) ;  /* 0x000000e000027945 */ /* 0x000fe40003800200 */
[----:B------:R-:W2:Y:S02]  /*4100*/  LDS R0, [R6+-0x40] ;  /* 0xffffc00006007984 */ /* 0x000ea40000000800 */
[----:B------:R-:W-:Y:S01]  /*4110*/  ISETP.GE.AND P3, PT, R5, UR11, PT ;  /* 0x0000000b05007c0c */ /* 0x000fe2000bf66270 */
        /* <DEDUP_REMOVED lines=11> */
.L_x_75:
[----:B------:R-:W-:Y:S05]  /*41d0*/  BSYNC.RECONVERGENT B2 ;  /* 0x0000000000027941 */ /* 0x000fea0003800200 */
.L_x_74:
[----:B------:R-:W-:Y:S01]  /*41e0*/  STS [R6+-0x40], R3 ;  /* 0xffffc00306007388 */ /* 0x000fe20000000800 */
[----:B------:R-:W-:Y:S03]  /*41f0*/  BSSY.RECONVERGENT B2, `(.L_x_76) ;  /* 0x000000f000027945 */ /* 0x000fe60003800200 */
[----:B------:R-:W0:Y:S04]  /*4200*/  LDS R11, [R4] ;  /* 0x00000000040b7984 */ /* 0x000e280000000800 */
[----:B------:R-:W2:Y:S01]  /*4210*/  LDS R0, [R6+-0x20] ;  /* 0xffffe00006007984 */ /* 0x000ea20000000800 */
        /* <DEDUP_REMOVED lines=11> */
[----:B------:R-:W-:-:S07]  /*42d0*/  IMAD.MOV.U32 R7, RZ, RZ, R3 ;  /* 0x000000ffff077224 */ /* 0x000fce00078e0003 */
.L_x_77:
[----:B------:R-:W-:Y:S05]  /*42e0*/  BSYNC.RECONVERGENT B2 ;  /* 0x0000000000027941 */ /* 0x000fea0003800200 */
.L_x_76:
[----:B------:R-:W-:Y:S01]  /*42f0*/  STS [R6+-0x20], R7 ;  /* 0xffffe00706007388 */ /* 0x000fe20000000800 */
[----:B------:R-:W-:Y:S03]  /*4300*/  BSSY.RECONVERGENT B2, `(.L_x_78) ;  /* 0x000000e000027945 */ /* 0x000fe60003800200 */
[----:B------:R-:W0:Y:S04]  /*4310*/  LDS R11, [R4] ;  /* 0x00000000040b7984 */ /* 0x000e280000000800 */
[----:B------:R-:W2:Y:S01]  /*4320*/  LDS R0, [R6] ;  /* 0x0000000006007984 */ /* 0x000ea20000000800 */
        /* <DEDUP_REMOVED lines=11> */
.L_x_79:
[----:B------:R-:W-:Y:S05]  /*43e0*/  BSYNC.RECONVERGENT B2 ;  /* 0x0000000000027941 */ /* 0x000fea0003800200 */
.L_x_78:
[----:B------:R-:W-:Y:S01]  /*43f0*/  STS [R6], R3 ;  /* 0x0000000306007388 */ /* 0x000fe20000000800 */
[----:B------:R-:W-:Y:S03]  /*4400*/  BSSY.RECONVERGENT B2, `(.L_x_80) ;  /* 0x000000f000027945 */ /* 0x000fe60003800200 */
[----:B------:R-:W0:Y:S04]  /*4410*/  LDS R11, [R4] ;  /* 0x00000000040b7984 */ /* 0x000e280000000800 */
[----:B------:R-:W2:Y:S01]  /*4420*/  LDS R0, [R6+0x20] ;  /* 0x0000200006007984 */ /* 0x000ea20000000800 */
        /* <DEDUP_REMOVED lines=8> */
[----:B------:R-:W-:Y:S02]  /*44b0*/  MOV R3, R11 ;  /* 0x0000000b00037202 */ /* 0x000fe40000000f00 */
[----:B------:R-:W-:-:S07]  /*44c0*/  MOV R8, 0x44e0 ;  /* 0x000044e000087802 */ /* 0x000fce0000000f00 */
[----:B-1----:R-:W-:Y:S05]  /*44d0*/  CALL.REL.NOINC `($__internal_2_$__cuda_sm3x_div_rn_noftz_f32_slowpath) ;  /* 0x0000001000407944 */ /* 0x002fea0003c00000 */
[----:B------:R-:W-:-:S07]  /*44e0*/  IMAD.MOV.U32 R7, RZ, RZ, R3 ;  /* 0x000000ffff077224 */ /* 0x000fce00078e0003 */
.L_x_81:
[----:B------:R-:W-:Y:S05]  /*44f0*/  BSYNC.RECONVERGENT B2 ;  /* 0x0000000000027941 */ /* 0x000fea0003800200 */
.L_x_80:
[----:B------:R0:W-:Y:S02]  /*4500*/  STS [R6+0x20], R7 ;  /* 0x0000200706007388 */ /* 0x0001e40000000800 */
[----:B0-----:R-:W-:Y:S01]  /*4510*/  VIADD R6, R6, 0x80 ;  /* 0x0000008006067836 */ /* 0x001fe20000000000 */
[----:B------:R-:W-:Y:S06]  /*4520*/  @!P3 BRA `(.L_x_82) ;  /* 0xfffffff800e8b947 */ /* 0x000fec000383ffff */
.L_x_68:
[----:B------:R-:W-:Y:S05]  /*4530*/  BSYNC.RECONVERGENT B1 ;  /* 0x0000000000017941 */ /* 0x000fea0003800200 */
.L_x_67:
[----:B------:R-:W-:-:S13]  /*4540*/  ISETP.NE.AND P0, PT, R21, RZ, PT ;  /* 0x000000ff1500720c */ /* 0x000fda0003f05270 */
[----:B------:R-:W-:Y:S05]  /*4550*/  @P0 BRA `(.L_x_66) ;  /* 0x0000000000800947 */ /* 0x000fea0003800000 */
[----:B------:R-:W0:Y:S01]  /*4560*/  LDS R3, [R4] ;  /* 0x0000000004037984 */ /* 0x000e220000000800 */
[----:B------:R-:W-:Y:S01]  /*4570*/  IMAD.MOV.U32 R8, RZ, RZ, 0x3e055027 ;  /* 0x3e055027ff087424 */ /* 0x000fe200078e00ff */
[----:B0-----:R-:W-:-:S04]  /*4580*/  FSETP.GEU.AND P0, PT, R3, 1.175494350822287508e-38, PT ;  /* 0x008000000300780b */ /* 0x001fc80003f0e000 */
[----:B------:R-:W-:-:S09]  /*4590*/  FSEL R4, RZ, -23, P0 ;  /* 0xc1b80000ff047808 */ /* 0x000fd20000000000 */
[----:B------:R-:W-:-:S04]  /*45a0*/  @!P0 FMUL R3, R3, 8388608 ;  /* 0x4b00000003038820 */ /* 0x000fc80000400000 */
[C---:B------:R-:W-:Y:S01]  /*45b0*/  VIADD R0, R3.reuse, 0xc0d55555 ;  /* 0xc0d5555503007836 */ /* 0x040fe20000000000 */
[----:B------:R-:W-:-:S04]  /*45c0*/  ISETP.GT.U32.AND P0, PT, R3, 0x7f7fffff, PT ;  /* 0x7f7fffff0300780c */ /* 0x000fc80003f04070 */
[----:B------:R-:W-:-:S04]  /*45d0*/  LOP3.LUT R6, R0, 0xff800000, RZ, 0xc0, !PT ;  /* 0xff80000000067812 */ /* 0x000fc800078ec0ff */
[----:B------:R-:W-:Y:S01]  /*45e0*/  I2FP.F32.S32 R5, R6 ;  /* 0x0000000600057245 */ /* 0x000fe20000201400 */
[----:B------:R-:W-:Y:S02]  /*45f0*/  IMAD.IADD R0, R3, 0x1, -R6 ;  /* 0x0000000103007824 */ /* 0x000fe400078e0a06 */
[----:B------:R-:W-:Y:S02]  /*4600*/  IMAD.MOV.U32 R6, RZ, RZ, 0x7f800000 ;  /* 0x7f800000ff067424 */ /* 0x000fe400078e00ff */
[----:B------:R-:W-:Y:S01]  /*4610*/  FADD R7, R0, -1 ;  /* 0xbf80000000077421 */ /* 0x000fe20000000000 */
[----:B------:R-:W-:Y:S01]  /*4620*/  FFMA R4, R5, 1.1920928955078125e-07, R4 ;  /* 0x3400000005047823 */ /* 0x000fe20000000004 */
[----:B------:R-:W-:Y:S02]  /*4630*/  LEA R5, R22, UR8, 0x2 ;  /* 0x0000000816057c11 */ /* 0x000fe4000f8e10ff */
[----:B------:R-:W-:-:S04]  /*4640*/  FFMA R0, R7, -R8, 0.14084610342979431152 ;  /* 0x3e1039f607007423 */ /* 0x000fc80000000808 */
[----:B------:R-:W-:-:S04]  /*4650*/  FFMA R0, R7, R0, -0.12148627638816833496 ;  /* 0xbdf8cdcc07007423 */ /* 0x000fc80000000000 */
[----:B------:R-:W-:Y:S01]  /*4660*/  FFMA R8, R7, R0, 0.13980610668659210205 ;  /* 0x3e0f295507087423 */ /* 0x000fe20000000000 */
[----:B------:R-:W-:-:S03]  /*4670*/  LEA R0, R22, UR10, 0x2 ;  /* 0x0000000a16007c11 */ /* 0x000fc6000f8e10ff */
[----:B------:R-:W-:-:S03]  /*4680*/  FFMA R8, R7, R8, -0.16684235632419586182 ;  /* 0xbe2ad8b907087423 */ /* 0x000fc60000000008 */
[----:B------:R-:W0:Y:S01]  /*4690*/  LDS R0, [R0] ;  /* 0x0000000000007984 */ /* 0x000e220000000800 */
[----:B------:R-:W-:-:S04]  /*46a0*/  FFMA R8, R7, R8, 0.20012299716472625732 ;  /* 0x3e4ced0b07087423 */ /* 0x000fc80000000008 */
[----:B------:R-:W-:-:S04]  /*46b0*/  FFMA R8, R7, R8, -0.24999669194221496582 ;  /* 0xbe7fff2207087423 */ /* 0x000fc80000000008 */
[----:B------:R-:W-:-:S04]  /*46c0*/  FFMA R8, R7, R8, 0.33333182334899902344 ;  /* 0x3eaaaa7807087423 */ /* 0x000fc80000000008 */
[----:B------:R-:W-:-:S04]  /*46d0*/  FFMA R8, R7, R8, -0.5 ;  /* 0xbf00000007087423 */ /* 0x000fc80000000008 */
[----:B------:R-:W-:-:S04]  /*46e0*/  FMUL R8, R7, R8 ;  /* 0x0000000807087220 */ /* 0x000fc80000400000 */
[----:B------:R-:W-:-:S04]  /*46f0*/  FFMA R7, R7, R8, R7 ;  /* 0x0000000807077223 */ /* 0x000fc80000000007 */
[----:B------:R-:W-:Y:S01]  /*4700*/  FFMA R4, R4, 0.69314718246459960938, R7 ;  /* 0x3f31721804047823 */ /* 0x000fe20000000007 */
[C---:B------:R-:W-:Y:S01]  /*4710*/  @P0 FFMA R4, R3.reuse, R6, +INF ;  /* 0x7f80000003040423 */ /* 0x040fe20000000006 */
[----:B------:R-:W-:-:S04]  /*4720*/  FSETP.NEU.AND P0, PT, R3, RZ, PT ;  /* 0x000000ff0300720b */ /* 0x000fc80003f0d000 */
[----:B------:R-:W-:-:S05]  /*4730*/  FSEL R3, R4, -INF , P0 ;  /* 0xff80000004037808 */ /* 0x000fca0000000000 */
[----:B0-----:R-:W-:-:S05]  /*4740*/  FADD R0, R0, R3 ;  /* 0x0000000300007221 */ /* 0x001fca0000000000 */
[----:B------:R0:W-:Y:S02]  /*4750*/  STS [R5], R0 ;  /* 0x0000000005007388 */ /* 0x0001e40000000800 */
.L_x_66:
[----:B------:R-:W-:Y:S05]  /*4760*/  BSYNC.RECONVERGENT B0 ;  /* 0x0000000000007941 */ /* 0x000fea0003800200 */
.L_x_65:
[----:B------:R-:W-:Y:S06]  /*4770*/  BAR.SYNC.DEFER_BLOCKING 0x0 ;  /* 0x0000000000007b1d */ /* 0x000fec0000010000 */
[----:B------:R-:W-:Y:S04]  /*4780*/  BSSY.RECONVERGENT B0, `(.L_x_83) ;  /* 0x000008e000007945 */ /* 0x000fe80003800200 */
[----:B------:R-:W-:Y:S05]  /*4790*/  @!P1 BRA `(.L_x_84) ;  /* 0x0000000800309947 */ /* 0x000fea0003800000 */
[----:B0-----:R-:W0:Y:S01]  /*47a0*/  LDC R0, c[0x0][0x3ac] ;  /* 0x0000eb00ff007b82 */ /* 0x001e220000000800 */
[----:B------:R-:W-:Y:S01]  /*47b0*/  LOP3.LUT R3, RZ, R21, RZ, 0x33, !PT ;  /* 0x00000015ff037212 */ /* 0x000fe200078e33ff */
[----:B------:R-:W-:Y:S06]  /*47c0*/  BSSY.RECONVERGENT B1, `(.L_x_85) ;  /* 0x0000021000017945 */ /* 0x000fec0003800200 */
[----:B---3--:R-:W2:Y:S01]  /*47d0*/  LDC R4, c[0x0][0x3ac] ;  /* 0x0000eb00ff047b82 */ /* 0x008ea20000000800 */
[----:B0-----:R-:W-:-:S05]  /*47e0*/  IMAD.IADD R3, R3, 0x1, R0 ;  /* 0x0000000103037824 */ /* 0x001fca00078e0200 */
[C---:B------:R-:W-:Y:S02]  /*47f0*/  LOP3.LUT R6, R3.reuse, 0x18, RZ, 0xc0, !PT ;  /* 0x0000001803067812 */ /* 0x040fe400078ec0ff */
[----:B------:R-:W-:Y:S01]  /*4800*/  ISETP.GE.U32.AND P1, PT, R3, 0x18, PT ;  /* 0x000000180300780c */ /* 0x000fe20003f26070 */
[----:B--2---:R-:W-:Y:S01]  /*4810*/  IMAD R5, R4, UR6, RZ ;  /* 0x0000000604057c24 */ /* 0x004fe2000f8e02ff */
[----:B------:R-:W-:Y:S01]  /*4820*/  ISETP.NE.AND P0, PT, R6, 0x18, PT ;  /* 0x000000180600780c */ /* 0x000fe20003f05270 */
[----:B------:R-:W-:-:S05]  /*4830*/  IMAD R10, R4, UR7, RZ ;  /* 0x00000007040a7c24 */ /* 0x000fca000f8e02ff */
[----:B------:R-:W-:-:S04]  /*4840*/  IADD3 R10, P2, PT, R10, R5, RZ ;  /* 0x000000050a0a7210 */ /* 0x000fc80007f5e0ff */
[----:B------:R-:W-:-:S03]  /*4850*/  IADD3.X R13, PT, PT, RZ, RZ, RZ, P2, !PT ;  /* 0x000000ffff0d7210 */ /* 0x000fc600017fe4ff */
[----:B------:R-:W-:Y:S06]  /*4860*/  @!P0 BRA `(.L_x_86) ;  /* 0x0000000000588947 */ /* 0x000fec0003800000 */
[----:B------:R-:W0:Y:S01]  /*4870*/  S2UR UR5, SR_CgaCtaId ;  /* 0x00000000000579c3 */ /* 0x000e220000008800 */
[----:B------:R-:W2:Y:S01]  /*4880*/  LDCU.64 UR10, c[0x0][0x380] ;  /* 0x00007000ff0a77ac */ /* 0x000ea20008000a00 */
[----:B------:R-:W-:Y:S01]  /*4890*/  LEA.HI R3, R3, 0x1, RZ, 0x1d ;  /* 0x0000000103037811 */ /* 0x000fe200078fe8ff */
[C-C-:B------:R-:W-:Y:S01]  /*48a0*/  IMAD R7, R22.reuse, 0x47, R21.reuse ;  /* 0x0000004716077824 */ /* 0x140fe200078e0215 */
[----:B------:R-:W-:Y:S01]  /*48b0*/  UMOV UR4, 0x400 ;  /* 0x0000040000047882 */ /* 0x000fe20000000000 */
[----:B------:R-:W-:Y:S02]  /*48c0*/  IMAD R9, R22, R0, R21 ;  /* 0x0000000016097224 */ /* 0x000fe400078e0215 */
[C---:B------:R-:W-:Y:S01]  /*48d0*/  IMAD.SHL.U32 R6, R3.reuse, 0x8, RZ ;  /* 0x0000000803067824 */ /* 0x040fe200078e00ff */
[----:B------:R-:W-:-:S04]  /*48e0*/  LOP3.LUT R3, R3, 0x3, RZ, 0xc0, !PT ;  /* 0x0000000303037812 */ /* 0x000fc800078ec0ff */
[----:B------:R-:W-:Y:S01]  /*48f0*/  LOP3.LUT R21, R21, 0x18, R6, 0xf8, !PT ;  /* 0x0000001815157812 */ /* 0x000fe200078ef806 */
[----:B------:R-:W-:Y:S01]  /*4900*/  IMAD.MOV R8, RZ, RZ, -R3 ;  /* 0x000000ffff087224 */ /* 0x000fe200078e0a03 */
[----:B--2---:R-:W-:-:S04]  /*4910*/  LEA R4, P0, R10, UR10, 0x2 ;  /* 0x0000000a0a047c11 */ /* 0x004fc8000f8010ff */
[----:B------:R-:W-:Y:S01]  /*4920*/  LEA.HI.X R5, R10, UR11, R13, 0x2, P0 ;  /* 0x0000000b0a057c11 */ /* 0x000fe200080f140d */
[----:B0-----:R-:W-:-:S06]  /*4930*/  ULEA UR4, UR5, UR4, 0x18 ;  /* 0x0000000405047291 */ /* 0x001fcc000f8ec0ff */
[----:B------:R-:W-:-:S07]  /*4940*/  LEA R3, R7, UR4, 0x2 ;  /* 0x0000000407037c11 */ /* 0x000fce000f8e10ff */
.L_x_87:
[----:B0-----:R0:W2:Y:S01]  /*4950*/  LDS R11, [R3] ;  /* 0x00000000030b7984 */ /* 0x0010a20000000800 */
[----:B------:R-:W-:-:S04]  /*4960*/  IMAD.WIDE R6, R9, 0x4, R4 ;  /* 0x0000000409067825 */ /* 0x000fc800078e0204 */
[----:B------:R-:W-:Y:S02]  /*4970*/  VIADD R8, R8, 0x1 ;  /* 0x0000000108087836 */ /* 0x000fe40000000000 */
[----:B------:R-:W-:Y:S02]  /*4980*/  VIADD R9, R9, 0x8 ;  /* 0x0000000809097836 */ /* 0x000fe40000000000 */
[----:B0-----:R-:W-:Y:S01]  /*4990*/  VIADD R3, R3, 0x20 ;  /* 0x0000002003037836 */ /* 0x001fe20000000000 */
[----:B------:R-:W-:Y:S01]  /*49a0*/  ISETP.NE.AND P0, PT, R8, RZ, PT ;  /* 0x000000ff0800720c */ /* 0x000fe20003f05270 */
[----:B--2---:R0:W-:-:S12]  /*49b0*/  STG.E desc[UR14][R6.64], R11 ;  /* 0x0000000b06007986 */ /* 0x0041d8000c10190e */
[----:B------:R-:W-:Y:S05]  /*49c0*/  @P0 BRA `(.L_x_87) ;  /* 0xfffffffc00e00947 */ /* 0x000fea000383ffff */
.L_x_86:
[----:B------:R-:W-:Y:S05]  /*49d0*/  BSYNC.RECONVERGENT B1 ;  /* 0x0000000000017941 */ /* 0x000fea0003800200 */
.L_x_85:
[----:B------:R-:W-:Y:S05]  /*49e0*/  @!P1 BRA `(.L_x_84) ;  /* 0x00000004009c9947 */ /* 0x000fea0003800000 */
[----:B------:R-:W2:Y:S01]  /*49f0*/  S2UR UR5, SR_CgaCtaId ;  /* 0x00000000000579c3 */ /* 0x000ea20000008800 */
[----:B------:R-:W3:Y:S01]  /*4a00*/  LDCU.64 UR10, c[0x0][0x380] ;  /* 0x00007000ff0a77ac */ /* 0x000ee20008000a00 */
[--C-:B0-----:R-:W-:Y:S01]  /*4a10*/  IMAD.IADD R6, R0, 0x1, -R21.reuse ;  /* 0x0000000100067824 */ /* 0x101fe200078e0a15 */
[----:B------:R-:W-:Y:S01]  /*4a20*/  BSSY.RECONVERGENT B1, `(.L_x_88) ;  /* 0x000003c000017945 */ /* 0x000fe20003800200 */
[----:B------:R-:W-:Y:S01]  /*4a30*/  IMAD R3, R22, 0x47, R21 ;  /* 0x0000004716037824 */ /* 0x000fe200078e0215 */
[----:B------:R-:W-:Y:S02]  /*4a40*/  UMOV UR4, 0x400 ;  /* 0x0000040000047882 */ /* 0x000fe40000000000 */
[----:B------:R-:W-:Y:S02]  /*4a50*/  ISETP.GT.AND P1, PT, R6, 0x60, PT ;  /* 0x000000600600780c */ /* 0x000fe40003f24270 */
[----:B---3--:R-:W-:-:S04]  /*4a60*/  LEA R4, P0, R10, UR10, 0x2 ;  /* 0x0000000a0a047c11 */ /* 0x008fc8000f8010ff */
[----:B------:R-:W-:Y:S01]  /*4a70*/  LEA.HI.X R5, R10, UR11, R13, 0x2, P0 ;  /* 0x0000000b0a057c11 */ /* 0x000fe200080f140d */
[----:B--2---:R-:W-:Y:S01]  /*4a80*/  ULEA UR4, UR5, UR4, 0x18 ;  /* 0x0000000405047291 */ /* 0x004fe2000f8ec0ff */
[----:B------:R-:W-:-:S05]  /*4a90*/  IADD3 R4, P0, PT, R4, 0x40, RZ ;  /* 0x0000004004047810 */ /* 0x000fca0007f1e0ff */
[----:B------:R-:W-:Y:S01]  /*4aa0*/  LEA R14, R3, UR4, 0x2 ;  /* 0x00000004030e7c11 */ /* 0x000fe2000f8e10ff */
[----:B------:R-:W-:Y:S01]  /*4ab0*/  IMAD.X R5, RZ, RZ, R5, P0 ;  /* 0x000000ffff057224 */ /* 0x000fe200000e0605 */
[----:B------:R-:W-:Y:S01]  /*4ac0*/  PLOP3.LUT P0, PT, PT, PT, PT, 0x80, 0x8 ;  /* 0x000000000008781c */ /* 0x000fe20003f0f070 */
[----:B------:R-:W-:Y:S01]  /*4ad0*/  IMAD R3, R22, R0, R21 ;  /* 0x0000000016037224 */ /* 0x000fe200078e0215 */
[----:B------:R-:W-:Y:S01]  /*4ae0*/  IADD3 R14, PT, PT, R14, 0x40, RZ ;  /* 0x000000400e0e7810 */ /* 0x000fe20007ffe0ff */
[----:B------:R-:W-:Y:S10]  /*4af0*/  @!P1 BRA `(.L_x_89) ;  /* 0x0000000000b89947 */ /* 0x000ff40003800000 */
[----:B------:R-:W-:Y:S01]  /*4b00*/  PLOP3.LUT P0, PT, PT, PT, PT, 0x8, 0x80 ;  /* 0x000000000080781c */ /* 0x000fe20003f0e170 */
[----:B------:R-:W-:-:S12]  /*4b10*/  VIADD R16, R0, 0xffffffa0 ;  /* 0xffffffa000107836 */ /* 0x000fd80000000000 */
.L_x_90:
[----:B0-----:R-:W0:Y:S01]  /*4b20*/  LDS R11, [R14+-0x40] ;  /* 0xffffc0000e0b7984 */ /* 0x001e220000000800 */
[----:B------:R-:W-:-:S03]  /*4b30*/  IMAD.WIDE R12, R3, 0x4, R4 ;  /* 0x00000004030c7825 */ /* 0x000fc600078e0204 */
[----:B------:R-:W2:Y:S01]  /*4b40*/  LDS R7, [R14+0x20] ;  /* 0x000020000e077984 */ /* 0x000ea20000000800 */
[C---:B------:R-:W-:Y:S02]  /*4b50*/  VIADD R9, R3.reuse, 0x20 ;  /* 0x0000002003097836 */ /* 0x040fe40000000000 */
[----:B------:R-:W-:Y:S01]  /*4b60*/  VIADD R6, R3, 0x40 ;  /* 0x0000004003067836 */ /* 0x000fe20000000000 */
[----:B------:R-:W3:Y:S01]  /*4b70*/  LDS R10, [R14+-0x20] ;  /* 0xffffe0000e0a7984 */ /* 0x000ee20000000800 */
[----:B------:R-:W-:-:S03]  /*4b80*/  IMAD.WIDE R8, R9, 0x4, R4 ;  /* 0x0000000409087825 */ /* 0x000fc600078e0204 */
[----:B------:R-:W4:Y:S01]  /*4b90*/  LDS R28, [R14] ;  /* 0x000000000e1c7984 */ /* 0x000f220000000800 */
[----:B------:R-:W-:-:S03]  /*4ba0*/  VIADD R21, R21, 0x80 ;  /* 0x0000008015157836 */ /* 0x000fc60000000000 */
[----:B------:R-:W5:Y:S02]  /*4bb0*/  LDS R26, [R14+0x40] ;  /* 0x000040000e1a7984 */ /* 0x000f640000000800 */
[----:B------:R-:W-:Y:S02]  /*4bc0*/  ISETP.GE.AND P1, PT, R21, R16, PT ;  /* 0x000000101500720c */ /* 0x000fe40003f26270 */
[----:B------:R-:W5:Y:S04]  /*4bd0*/  LDS R20, [R14+0x60] ;  /* 0x000060000e147984 */ /* 0x000f680000000800 */
[----:B------:R-:W5:Y:S04]  /*4be0*/  LDS R22, [R14+0x80] ;  /* 0x000080000e167984 */ /* 0x000f680000000800 */
[----:B-1----:R-:W1:Y:S04]  /*4bf0*/  LDS R24, [R14+0xa0] ;  /* 0x0000a0000e187984 */ /* 0x002e680000000800 */
[----:B------:R-:W1:Y:S04]  /*4c00*/  LDS R15, [R14+0xc0] ;  /* 0x0000c0000e0f7984 */ /* 0x000e680000000800 */
[----:B------:R-:W1:Y:S04]  /*4c10*/  LDS R17, [R14+0xe0] ;  /* 0x0000e0000e117984 */ /* 0x000e680000000800 */
[----:B------:R-:W1:Y:S04]  /*4c20*/  LDS R19, [R14+0x100] ;  /* 0x000100000e137984 */ /* 0x000e680000000800 */
[----:B------:R-:W1:Y:S04]  /*4c30*/  LDS R23, [R14+0x120] ;  /* 0x000120000e177984 */ /* 0x000e680000000800 */
[----:B------:R-:W1:Y:S04]  /*4c40*/  LDS R25, [R14+0x140] ;  /* 0x000140000e197984 */ /* 0x000e680000000800 */
[----:B------:R-:W1:Y:S04]  /*4c50*/  LDS R27, [R14+0x160] ;  /* 0x000160000e1b7984 */ /* 0x000e680000000800 */
[----:B------:R-:W1:Y:S04]  /*4c60*/  LDS R29, [R14+0x180] ;  /* 0x000180000e1d7984 */ /* 0x000e680000000800 */
[----:B------:R3:W1:Y:S04]  /*4c70*/  LDS R18, [R14+0x1a0] ;  /* 0x0001a0000e127984 */ /* 0x0006680000000800 */
[----:B0-----:R0:W-:Y:S04]  /*4c80*/  STG.E desc[UR14][R12.64+-0x40], R11 ;  /* 0xffffc00b0c007986 */ /* 0x0011e8000c10190e */
[----:B--2---:R2:W-:Y:S01]  /*4c90*/  STG.E desc[UR14][R12.64+0x20], R7 ;  /* 0x000020070c007986 */ /* 0x0045e2000c10190e */
[----:B---3--:R-:W-:-:S03]  /*4ca0*/  IADD3 R14, PT, PT, R14, 0x200, RZ ;  /* 0x000002000e0e7810 */ /* 0x008fc60007ffe0ff */
[----:B------:R3:W-:Y:S01]  /*4cb0*/  STG.E desc[UR14][R12.64+-0x20], R10 ;  /* 0xffffe00a0c007986 */ /* 0x0007e2000c10190e */
[----:B0-----:R-:W-:-:S03]  /*4cc0*/  VIADD R11, R3, 0x60 ;  /* 0x00000060030b7836 */ /* 0x001fc60000000000 */
[----:B----4-:R0:W-:Y:S01]  /*4cd0*/  STG.E desc[UR14][R12.64], R28 ;  /* 0x0000001c0c007986 */ /* 0x0101e2000c10190e */
[----:B------:R-:W-:Y:S02]  /*4ce0*/  VIADD R3, R3, 0x80 ;  /* 0x0000008003037836 */ /* 0x000fe40000000000 */
[--C-:B--2---:R-:W-:Y:S01]  /*4cf0*/  IMAD.WIDE R6, R6, 0x4, R4.reuse ;  /* 0x0000000406067825 */ /* 0x104fe200078e0204 */
[----:B-----5:R0:W-:Y:S03]  /*4d00*/  STG.E desc[UR14][R8.64+-0x40], R26 ;  /* 0xffffc01a08007986 */ /* 0x0201e6000c10190e */
[----:B---3--:R-:W-:Y:S01]  /*4d10*/  IMAD.WIDE R10, R11, 0x4, R4 ;  /* 0x000000040b0a7825 */ /* 0x008fe200078e0204 */
[----:B------:R0:W-:Y:S04]  /*4d20*/  STG.E desc[UR14][R8.64+-0x20], R20 ;  /* 0xffffe01408007986 */ /* 0x0001e8000c10190e */
[----:B------:R0:W-:Y:S04]  /*4d30*/  STG.E desc[UR14][R8.64], R22 ;  /* 0x0000001608007986 */ /* 0x0001e8000c10190e */
[----:B-1----:R0:W-:Y:S04]  /*4d40*/  STG.E desc[UR14][R8.64+0x20], R24 ;  /* 0x0000201808007986 */ /* 0x0021e8000c10190e */
[----:B------:R0:W-:Y:S04]  /*4d50*/  STG.E desc[UR14][R6.64+-0x40], R15 ;  /* 0xffffc00f06007986 */ /* 0x0001e8000c10190e */
[----:B------:R0:W-:Y:S04]  /*4d60*/  STG.E desc[UR14][R6.64+-0x20], R17 ;  /* 0xffffe01106007986 */ /* 0x0001e8000c10190e */
[----:B------:R0:W-:Y:S04]  /*4d70*/  STG.E desc[UR14][R6.64], R19 ;  /* 0x0000001306007986 */ /* 0x0001e8000c10190e */
[----:B------:R0:W-:Y:S04]  /*4d80*/  STG.E desc[UR14][R6.64+0x20], R23 ;  /* 0x0000201706007986 */ /* 0x0001e8000c10190e */
[----:B------:R0:W-:Y:S04]  /*4d90*/  STG.E desc[UR14][R10.64+-0x40], R25 ;  /* 0xffffc0190a007986 */ /* 0x0001e8000c10190e */
[----:B------:R0:W-:Y:S04]  /*4da0*/  STG.E desc[UR14][R10.64+-0x20], R27 ;  /* 0xffffe01b0a007986 */ /* 0x0001e8000c10190e */
[----:B------:R0:W-:Y:S04]  /*4db0*/  STG.E desc[UR14][R10.64], R29 ;  /* 0x0000001d0a007986 */ /* 0x0001e8000c10190e */
[----:B------:R0:W-:Y:S01]  /*4dc0*/  STG.E desc[UR14][R10.64+0x20], R18 ;  /* 0x000020120a007986 */ /* 0x0001e2000c10190e */
[----:B------:R-:W-:Y:S05]  /*4dd0*/  @!P1 BRA `(.L_x_90) ;  /* 0xfffffffc00509947 */ /* 0x000fea000383ffff */
.L_x_89:
[----:B------:R-:W-:Y:S05]  /*4de0*/  BSYNC.RECONVERGENT B1 ;  /* 0x0000000000017941 */ /* 0x000fea0003800200 */
.L_x_88:
[----:B0-----:R-:W-:Y:S01]  /*4df0*/  IMAD.IADD R6, R0, 0x1, -R21 ;  /* 0x0000000100067824 */ /* 0x001fe200078e0a15 */
[----:B------:R-:W-:Y:S04]  /*4e00*/  BSSY.RECONVERGENT B1, `(.L_x_91) ;  /* 0x000001a000017945 */ /* 0x000fe80003800200 */
[----:B------:R-:W-:-:S13]  /*4e10*/  ISETP.GT.AND P1, PT, R6, 0x20, PT ;  /* 0x000000200600780c */ /* 0x000fda0003f24270 */
[----:B------:R-:W-:Y:S05]  /*4e20*/  @!P1 BRA `(.L_x_92) ;  /* 0x00000000005c9947 */ /* 0x000fea0003800000 */
[----:B------:R-:W0:Y:S01]  /*4e30*/  LDS R11, [R14+-0x40] ;  /* 0xffffc0000e0b7984 */ /* 0x000e220000000800 */
[C---:B------:R-:W-:Y:S01]  /*4e40*/  VIADD R9, R3.reuse, 0x20 ;  /* 0x0000002003097836 */ /* 0x040fe20000000000 */
[----:B------:R-:W-:Y:S01]  /*4e50*/  PLOP3.LUT P0, PT, PT, PT, PT, 0x8, 0x80 ;  /* 0x000000000080781c */ /* 0x000fe20003f0e170 */
[--C-:B------:R-:W-:Y:S01]  /*4e60*/  IMAD.WIDE R6, R3, 0x4, R4.reuse ;  /* 0x0000000403067825 */ /* 0x100fe200078e0204 */
[----:B------:R-:W2:Y:S03]  /*4e70*/  LDS R13, [R14+-0x20] ;  /* 0xffffe0000e0d7984 */ /* 0x000ea60000000800 */
[----:B------:R-:W-:Y:S01]  /*4e80*/  IMAD.WIDE R8, R9, 0x4, R4 ;  /* 0x0000000409087825 */ /* 0x000fe200078e0204 */
[----:B-1----:R-:W1:Y:S03]  /*4e90*/  LDS R15, [R14] ;  /* 0x000000000e0f7984 */ /* 0x002e660000000800 */
[----:B------:R-:W-:Y:S01]  /*4ea0*/  VIADD R21, R21, 0x40 ;  /* 0x0000004015157836 */ /* 0x000fe20000000000 */
[----:B------:R-:W3:Y:S01]  /*4eb0*/  LDS R17, [R14+0x20] ;  /* 0x000020000e117984 */ /* 0x000ee20000000800 */
[----:B------:R-:W-:-:S03]  /*4ec0*/  VIADD R3, R3, 0x40 ;  /* 0x0000004003037836 */ /* 0x000fc60000000000 */
[----:B------:R-:W4:Y:S04]  /*4ed0*/  LDS R19, [R14+0x40] ;  /* 0x000040000e137984 */ /* 0x000f280000000800 */
[----:B------:R-:W5:Y:S04]  /*4ee0*/  LDS R23, [R14+0x60] ;  /* 0x000060000e177984 */ /* 0x000f680000000800 */
[----:B------:R-:W5:Y:S04]  /*4ef0*/  LDS R25, [R14+0x80] ;  /* 0x000080000e197984 */ /* 0x000f680000000800 */
[----:B------:R0:W5:Y:S02]  /*4f00*/  LDS R27, [R14+0xa0] ;  /* 0x0000a0000e1b7984 */ /* 0x0001640000000800 */
[----:B0-----:R-:W-:-:S02]  /*4f10*/  VIADD R14, R14, 0x100 ;  /* 0x000001000e0e7836 */ /* 0x001fc40000000000 */
[----:B------:R0:W-:Y:S04]  /*4f20*/  STG.E desc[UR14][R6.64+-0x40], R11 ;  /* 0xffffc00b06007986 */ /* 0x0001e8000c10190e */
[----:B--2---:R0:W-:Y:S04]  /*4f30*/  STG.E desc[UR14][R6.64+-0x20], R13 ;  /* 0xffffe00d06007986 */ /* 0x0041e8000c10190e */
[----:B-1----:R0:W-:Y:S04]  /*4f40*/  STG.E desc[UR14][R6.64], R15 ;  /* 0x0000000f06007986 */ /* 0x0021e8000c10190e */
[----:B---3--:R0:W-:Y:S04]  /*4f50*/  STG.E desc[UR14][R6.64+0x20], R17 ;  /* 0x0000201106007986 */ /* 0x0081e8000c10190e */
[----:B----4-:R0:W-:Y:S04]  /*4f60*/  STG.E desc[UR14][R8.64+-0x40], R19 ;  /* 0xffffc01308007986 */ /* 0x0101e8000c10190e */
[----:B-----5:R0:W-:Y:S04]  /*4f70*/  STG.E desc[UR14][R8.64+-0x20], R23 ;  /* 0xffffe01708007986 */ /* 0x0201e8000c10190e */
[----:B------:R0:W-:Y:S04]  /*4f80*/  STG.E desc[UR14][R8.64], R25 ;  /* 0x0000001908007986 */ /* 0x0001e8000c10190e */
[----:B------:R0:W-:Y:S02]  /*4f90*/  STG.E desc[UR14][R8.64+0x20], R27 ;  /* 0x0000201b08007986 */ /* 0x0001e4000c10190e */
.L_x_92:
[----:B------:R-:W-:Y:S05]  /*4fa0*/  BSYNC.RECONVERGENT B1 ;  /* 0x0000000000017941 */ /* 0x000fea0003800200 */
.L_x_91:
[----:B------:R-:W-:-:S13]  /*4fb0*/  ISETP.LT.OR P0, PT, R21, R0, P0 ;  /* 0x000000001500720c */ /* 0x000fda0000701670 */
[----:B------:R-:W-:Y:S05]  /*4fc0*/  @!P0 BRA `(.L_x_84) ;  /* 0x0000000000248947 */ /* 0x000fea0003800000 */
[----:B0-----:R-:W0:Y:S01]  /*4fd0*/  LDS R7, [R14+-0x40] ;  /* 0xffffc0000e077984 */ /* 0x001e220000000800 */
[----:B------:R-:W-:-:S03]  /*4fe0*/  IMAD.WIDE R4, R3, 0x4, R4 ;  /* 0x0000000403047825 */ /* 0x000fc600078e0204 */
[----:B------:R-:W2:Y:S04]  /*4ff0*/  LDS R9, [R14+-0x20] ;  /* 0xffffe0000e097984 */ /* 0x000ea80000000800 */
[----:B------:R-:W3:Y:S04]  /*5000*/  LDS R11, [R14] ;  /* 0x000000000e0b7984 */ /* 0x000ee80000000800 */
[----:B------:R-:W4:Y:S04]  /*5010*/  LDS R13, [R14+0x20] ;  /* 0x000020000e0d7984 */ /* 0x000f280000000800 */
[----:B0-----:R0:W-:Y:S04]  /*5020*/  STG.E desc[UR14][R4.64+-0x40], R7 ;  /* 0xffffc00704007986 */ /* 0x0011e8000c10190e */
[----:B--2---:R0:W-:Y:S04]  /*5030*/  STG.E desc[UR14][R4.64+-0x20], R9 ;  /* 0xffffe00904007986 */ /* 0x0041e8000c10190e */
[----:B---3--:R0:W-:Y:S04]  /*5040*/  STG.E desc[UR14][R4.64], R11 ;  /* 0x0000000b04007986 */ /* 0x0081e8000c10190e */
[----:B----4-:R0:W-:Y:S02]  /*5050*/  STG.E desc[UR14][R4.64+0x20], R13 ;  /* 0x0000200d04007986 */ /* 0x0101e4000c10190e */
.L_x_84:
[----:B------:R-:W-:Y:S05]  /*5060*/  BSYNC.RECONVERGENT B0 ;  /* 0x0000000000007941 */ /* 0x000fea0003800200 */
.L_x_83:
[----:B------:R-:W-:-:S13]  /*5070*/  ISETP.GT.U32.AND P0, PT, R2, 0x1f, PT ;  /* 0x0000001f0200780c */ /* 0x000fda0003f04070 */
[----:B------:R-:W-:Y:S05]  /*5080*/  @P0 EXIT ;  /* 0x000000000000094d */ /* 0x000fea0003800000 */
[C---:B0-----:R-:W-:Y:S01]  /*5090*/  LEA R0, R2.reuse, UR8, 0x2 ;  /* 0x0000000802007c11 */ /* 0x041fe2000f8e10ff */
[----:B------:R-:W0:Y:S01]  /*50a0*/  LDCU.64 UR4, c[0x0][0x3a0] ;  /* 0x00007400ff0477ac */ /* 0x000e220008000a00 */
[----:B------:R-:W-:-:S03]  /*50b0*/  VIADD R2, R2, UR7 ;  /* 0x0000000702027c36 */ /* 0x000fc60008000000 */
[----:B------:R-:W2:Y:S02]  /*50c0*/  LDS R5, [R0] ;  /* 0x0000000000057984 */ /* 0x000ea40000000800 */
[----:B------:R-:W-:-:S04]  /*50d0*/  IADD3 R3, P0, PT, R2, UR6, RZ ;  /* 0x0000000602037c10 */ /* 0x000fc8000ff1e0ff */
[----:B---3--:R-:W-:Y:S02]  /*50e0*/  IADD3.X R4, PT, PT, RZ, RZ, RZ, P0, !PT ;  /* 0x000000ffff047210 */ /* 0x008fe400007fe4ff */
[----:B0-----:R-:W-:-:S04]  /*50f0*/  LEA R2, P0, R3, UR4, 0x2 ;  /* 0x0000000403027c11 */ /* 0x001fc8000f8010ff */
[----:B------:R-:W-:-:S05]  /*5100*/  LEA.HI.X R3, R3, UR5, R4, 0x2, P0 ;  /* 0x0000000503037c11 */ /* 0x000fca00080f1404 */
[----:B--2---:R-:W-:Y:S01]  /*5110*/  STG.E desc[UR14][R2.64], R5 ;  /* 0x0000000502007986 */ /* 0x004fe2000c10190e */
[----:B------:R-:W-:Y:S05]  /*5120*/  EXIT ;  /* 0x000000000000794d */ /* 0x000fea0003800000 */
        .weak           $__internal_0_$__cuda_sm20_rcp_rn_f32_slowpath
        .type           $__internal_0_$__cuda_sm20_rcp_rn_f32_slowpath,@function
        .size           $__internal_0_$__cuda_sm20_rcp_rn_f32_slowpath,($__internal_1_$__cuda_sm20_sqrt_rn_f32_slowpath - $__internal_0_$__cuda_sm20_rcp_rn_f32_slowpath)
$__internal_0_$__cuda_sm20_rcp_rn_f32_slowpath:
[----:B------:R-:W-:-:S05]  /*5130*/  IMAD.SHL.U32 R3, R2, 0x2, RZ ;  /* 0x0000000202037824 */ /* 0x000fca00078e00ff */
[----:B------:R-:W-:-:S04]  /*5140*/  SHF.R.U32.HI R9, RZ, 0x18, R3 ;  /* 0x00000018ff097819 */ /* 0x000fc80000011603 */
[----:B------:R-:W-:-:S13]  /*5150*/  ISETP.NE.U32.AND P0, PT, R9, RZ, PT ;  /* 0x000000ff0900720c */ /* 0x000fda0003f05070 */
[----:B------:R-:W-:Y:S05]  /*5160*/  @P0 BRA `(.L_x_93) ;  /* 0x00000000002c0947 */ /* 0x000fea0003800000 */
[----:B------:R-:W-:-:S05]  /*5170*/  IMAD.SHL.U32 R3, R2, 0x2, RZ ;  /* 0x0000000202037824 */ /* 0x000fca00078e00ff */
[----:B------:R-:W-:-:S13]  /*5180*/  ISETP.NE.AND P0, PT, R3, RZ, PT ;  /* 0x000000ff0300720c */ /* 0x000fda0003f05270 */
[----:B------:R2:W3:Y:S01]  /*5190*/  @!P0 MUFU.RCP R3, R2 ;  /* 0x0000000200038308 */ /* 0x0004e20000001000 */
[----:B------:R-:W-:Y:S05]  /*51a0*/  @!P0 BRA `(.L_x_94) ;  /* 0x0000000000a48947 */ /* 0x000fea0003800000 */
[----:B------:R-:W-:-:S04]  /*51b0*/  FFMA R5, R2, 1.84467440737095516160e+19, RZ ;  /* 0x5f80000002057823 */ /* 0x000fc800000000ff */
[----:B--2---:R-:W3:Y:S02]  /*51c0*/  MUFU.RCP R2, R5 ;  /* 0x0000000500027308 */ /* 0x004ee40000001000 */
[----:B---3--:R-:W-:-:S04]  /*51d0*/  FFMA R3, R5, R2, -1 ;  /* 0xbf80000005037423 */ /* 0x008fc80000000002 */
[----:B------:R-:W-:-:S04]  /*51e0*/  FADD.FTZ R3, -R3, -RZ ;  /* 0x800000ff03037221 */ /* 0x000fc80000010100 */
[----:B------:R-:W-:-:S04]  /*51f0*/  FFMA R2, R2, R3, R2 ;  /* 0x0000000302027223 */ /* 0x000fc80000000002 */
[----:B------:R-:W-:Y:S01]  /*5200*/  FFMA R3, R2, 1.84467440737095516160e+19, RZ ;  /* 0x5f80000002037823 */ /* 0x000fe200000000ff */
[----:B------:R-:W-:Y:S06]  /*5210*/  BRA `(.L_x_94) ;  /* 0x0000000000887947 */ /* 0x000fec0003800000 */
.L_x_93:
[----:B------:R-:W-:-:S05]  /*5220*/  VIADD R11, R9, 0xffffff03 ;  /* 0xffffff03090b7836 */ /* 0x000fca0000000000 */
[----:B------:R-:W-:-:S13]  /*5230*/  ISETP.GT.U32.AND P0, PT, R11, 0x1, PT ;  /* 0x000000010b00780c */ /* 0x000fda0003f04070 */
[----:B------:R-:W-:Y:S05]  /*5240*/  @P0 BRA `(.L_x_95) ;  /* 0x0000000000780947 */ /* 0x000fea0003800000 */
[----:B------:R-:W-:Y:S01]  /*5250*/  LOP3.LUT R3, R2, 0x7fffff, RZ, 0xc0, !PT ;  /* 0x007fffff02037812 */ /* 0x000fe200078ec0ff */
[----:B------:R-:W-:-:S03]  /*5260*/  IMAD.MOV.U32 R8, RZ, RZ, 0x3 ;  /* 0x00000003ff087424 */ /* 0x000fc600078e00ff */
[----:B------:R-:W-:Y:S02]  /*5270*/  LOP3.LUT R3, R3, 0x3f800000, RZ, 0xfc, !PT ;  /* 0x3f80000003037812 */ /* 0x000fe400078efcff */
[----:B------:R-:W-:Y:S02]  /*5280*/  SHF.L.U32 R8, R8, R11, RZ ;  /* 0x0000000b08087219 */ /* 0x000fe400000006ff */
[----:B------:R-:W0:Y:S02]  /*5290*/  MUFU.RCP R6, R3 ;  /* 0x0000000300067308 */ /* 0x000e240000001000 */
[----:B0-----:R-:W-:-:S04]  /*52a0*/  FFMA R5, R3, R6, -1 ;  /* 0xbf80000003057423 */ /* 0x001fc80000000006 */
[----:B------:R-:W-:-:S04]  /*52b0*/  FADD.FTZ R5, -R5, -RZ ;  /* 0x800000ff05057221 */ /* 0x000fc80000010100 */
[CCC-:B------:R-:W-:Y:S01]  /*52c0*/  FFMA.RM R7, R6.reuse, R5.reuse, R6.reuse ;  /* 0x0000000506077223 */ /* 0x1c0fe20000004006 */
[----:B------:R-:W-:-:S04]  /*52d0*/  FFMA.RP R6, R6, R5, R6 ;  /* 0x0000000506067223 */ /* 0x000fc80000008006 */
[C---:B------:R-:W-:Y:S02]  /*52e0*/  LOP3.LUT R5, R7.reuse, 0x7fffff, RZ, 0xc0, !PT ;  /* 0x007fffff07057812 */ /* 0x040fe400078ec0ff */
[----:B------:R-:W-:Y:S02]  /*52f0*/  FSETP.NEU.FTZ.AND P0, PT, R7, R6, PT ;  /* 0x000000060700720b */ /* 0x000fe40003f1d000 */
[----:B------:R-:W-:Y:S02]  /*5300*/  LOP3.LUT R5, R5, 0x800000, RZ, 0xfc, !PT ;  /* 0x0080000005057812 */ /* 0x000fe400078efcff */
[----:B------:R-:W-:Y:S02]  /*5310*/  SEL R6, RZ, 0xffffffff, !P0 ;  /* 0xffffffffff067807 */ /* 0x000fe40004000000 */
[----:B------:R-:W-:-:S03]  /*5320*/  LOP3.LUT R8, R8, R5, RZ, 0xc0, !PT ;  /* 0x0000000508087212 */ /* 0x000fc600078ec0ff */
[----:B------:R-:W-:Y:S01]  /*5330*/  IMAD.MOV R6, RZ, RZ, -R6 ;  /* 0x000000ffff067224 */ /* 0x000fe200078e0a06 */
[----:B------:R-:W-:-:S04]  /*5340*/  SHF.R.U32.HI R8, RZ, R11, R8 ;  /* 0x0000000bff087219 */ /* 0x000fc80000011608 */
[----:B------:R-:W-:Y:S02]  /*5350*/  LOP3.LUT P1, RZ, R6, R11, R5, 0xf8, !PT ;  /* 0x0000000b06ff7212 */ /* 0x000fe4000782f805 */
[C---:B------:R-:W-:Y:S02]  /*5360*/  LOP3.LUT P0, RZ, R8.reuse, 0x1, RZ, 0xc0, !PT ;  /* 0x0000000108ff7812 */ /* 0x040fe4000780c0ff */
[----:B------:R-:W-:Y:S02]  /*5370*/  LOP3.LUT P2, RZ, R8, 0x2, RZ, 0xc0, !PT ;  /* 0x0000000208ff7812 */ /* 0x000fe4000784c0ff */
[----:B------:R-:W-:Y:S02]  /*5380*/  IADD3 R6, PT, PT, R9, -0xfc, RZ ;  /* 0xffffff0409067810 */ /* 0x000fe40007ffe0ff */
[----:B------:R-:W-:Y:S02]  /*5390*/  PLOP3.LUT P0, PT, P0, P1, P2, 0xe0, 0x0 ;  /* 0x000000000000781c */ /* 0x000fe40000703c20 */
[----:B------:R-:W-:-:S02]  /*53a0*/  LOP3.LUT P1, RZ, R2, 0x7fffff, RZ, 0xc0, !PT ;  /* 0x007fffff02ff7812 */ /* 0x000fc4000782c0ff */
[----:B------:R-:W-:-:S05]  /*53b0*/  SEL R3, RZ, 0x1, !P0 ;  /* 0x00000001ff037807 */ /* 0x000fca0004000000 */
[----:B------:R-:W-:-:S05]  /*53c0*/  IMAD.MOV R3, RZ, RZ, -R3 ;  /* 0x000000ffff037224 */ /* 0x000fca00078e0a03 */
[----:B------:R-:W-:Y:S02]  /*53d0*/  ISETP.GE.AND P0, PT, R3, RZ, PT ;  /* 0x000000ff0300720c */ /* 0x000fe40003f06270 */
[----:B------:R-:W-:-:S11]  /*53e0*/  SHF.R.U32.HI R3, RZ, R6, R5 ;  /* 0x00000006ff037219 */ /* 0x000fd60000011605 */
[----:B------:R-:W-:-:S04]  /*53f0*/  @!P0 VIADD R3, R3, 0x1 ;  /* 0x0000000103038836 */ /* 0x000fc80000000000 */
[----:B------:R-:W-:-:S05]  /*5400*/  @!P1 IMAD.SHL.U32 R3, R3, 0x2, RZ ;  /* 0x0000000203039824 */ /* 0x000fca00078e00ff */
[----:B------:R-:W-:Y:S01]  /*5410*/  LOP3.LUT R3, R3, 0x80000000, R2, 0xf8, !PT ;  /* 0x8000000003037812 */ /* 0x000fe200078ef802 */
[----:B------:R-:W-:Y:S06]  /*5420*/  BRA `(.L_x_94) ;  /* 0x0000000000047947 */ /* 0x000fec0003800000 */
.L_x_95:
[----:B------:R0:W1:Y:S02]  /*5430*/  MUFU.RCP R3, R2 ;  /* 0x0000000200037308 */ /* 0x0000640000001000 */
.L_x_94:
[----:B------:R-:W-:-:S04]  /*5440*/  IMAD.MOV.U32 R5, RZ, RZ, 0x0 ;  /* 0x00000000ff057424 */ /* 0x000fc800078e00ff */
[----:B0123--:R-:W-:Y:S05]  /*5450*/  RET.REL.NODEC R4 `(_ZN15flash_attention22flash_attention_kernelILi32ELi32ELi1ELi71ELi8ELi32EEEvPfS1_S1_S1_S1_ii) ;  /* 0xffffffa804e87950 */ /* 0x00ffea0003c3ffff */
        .weak           $__internal_1_$__cuda_sm20_sqrt_rn_f32_slowpath
        .type           $__internal_1_$__cuda_sm20_sqrt_rn_f32_slowpath,@function
        .size           $__internal_1_$__cuda_sm20_sqrt_rn_f32_slowpath,($__internal_2_$__cuda_sm3x_div_rn_noftz_f32_slowpath - $__internal_1_$__cuda_sm20_sqrt_rn_f32_slowpath)
$__internal_1_$__cuda_sm20_sqrt_rn_f32_slowpath:
[----:B------:R-:W-:-:S13]  /*5460*/  LOP3.LUT P0, RZ, R2, 0x7fffffff, RZ, 0xc0, !PT ;  /* 0x7fffffff02ff7812 */ /* 0x000fda000780c0ff */
[----:B------:R-:W-:Y:S01]  /*5470*/  @!P0 IMAD.MOV.U32 R3, RZ, RZ, R2 ;  /* 0x000000ffff038224 */ /* 0x000fe200078e0002 */
[----:B------:R-:W-:Y:S06]  /*5480*/  @!P0 BRA `(.L_x_96) ;  /* 0x0000000000448947 */ /* 0x000fec0003800000 */
[----:B------:R-:W-:-:S13]  /*5490*/  FSETP.GEU.FTZ.AND P0, PT, R2, RZ, PT ;  /* 0x000000ff0200720b */ /* 0x000fda0003f1e000 */
[----:B------:R-:W-:Y:S01]  /*54a0*/  @!P0 IMAD.MOV.U32 R3, RZ, RZ, 0x7fffffff ;  /* 0x7fffffffff038424 */ /* 0x000fe200078e00ff */
[----:B------:R-:W-:Y:S06]  /*54b0*/  @!P0 BRA `(.L_x_96) ;  /* 0x0000000000388947 */ /* 0x000fec0003800000 */
[----:B------:R-:W-:-:S13]  /*54c0*/  FSETP.GTU.FTZ.AND P0, PT, |R2|, +INF , PT ;  /* 0x7f8000000200780b */ /* 0x000fda0003f1c200 */
[----:B------:R-:W-:Y:S01]  /*54d0*/  @P0 FADD.FTZ R3, R2, 1 ;  /* 0x3f80000002030421 */ /* 0x000fe20000010000 */
[----:B------:R-:W-:Y:S06]  /*54e0*/  @P0 BRA `(.L_x_96) ;  /* 0x00000000002c0947 */ /* 0x000fec0003800000 */
[----:B------:R-:W-:-:S13]  /*54f0*/  FSETP.NEU.FTZ.AND P0, PT, |R2|, +INF , PT ;  /* 0x7f8000000200780b */ /* 0x000fda0003f1d200 */
[----:B------:R-:W-:Y:S01]  /*5500*/  @!P0 IMAD.MOV.U32 R3, RZ, RZ, R2 ;  /* 0x000000ffff038224 */ /* 0x000fe200078e0002 */
[----:B------:R-:W-:Y:S06]  /*5510*/  @!P0 BRA `(.L_x_96) ;  /* 0x0000000000208947 */ /* 0x000fec0003800000 */
[----:B------:R-:W-:-:S04]  /*5520*/  FFMA R2, R2, 1.84467440737095516160e+19, RZ ;  /* 0x5f80000002027823 */ /* 0x000fc800000000ff */
[----:B------:R-:W0:Y:S02]  /*5530*/  MUFU.RSQ R3, R2 ;  /* 0x0000000200037308 */ /* 0x000e240000001400 */
[----:B0-----:R-:W-:Y:S01]  /*5540*/  FMUL.FTZ R5, R2, R3 ;  /* 0x0000000302057220 */ /* 0x001fe20000410000 */
[----:B------:R-:W-:-:S03]  /*5550*/  FMUL.FTZ R3, R3, 0.5 ;  /* 0x3f00000003037820 */ /* 0x000fc60000410000 */
[----:B------:R-:W-:-:S04]  /*5560*/  FADD.FTZ R4, -R5, -RZ ;  /* 0x800000ff05047221 */ /* 0x000fc80000010100 */
[----:B------:R-:W-:-:S04]  /*5570*/  FFMA R4, R5, R4, R2 ;  /* 0x0000000405047223 */ /* 0x000fc80000000002 */
[----:B------:R-:W-:-:S04]  /*5580*/  FFMA R3, R4, R3, R5 ;  /* 0x0000000304037223 */ /* 0x000fc80000000005 */
[----:B------:R-:W-:-:S07]  /*5590*/  FMUL.FTZ R3, R3, 2.3283064365386962891e-10 ;  /* 0x2f80000003037820 */ /* 0x000fce0000410000 */
.L_x_96:
[----:B------:R-:W-:Y:S01]  /*55a0*/  MOV R4, R3 ;  /* 0x0000000300047202 */ /* 0x000fe20000000f00 */
[----:B------:R-:W-:Y:S02]  /*55b0*/  IMAD.MOV.U32 R2, RZ, RZ, R6 ;  /* 0x000000ffff027224 */ /* 0x000fe400078e0006 */
[----:B------:R-:W-:-:S04]  /*55c0*/  IMAD.MOV.U32 R3, RZ, RZ, 0x0 ;  /* 0x00000000ff037424 */ /* 0x000fc800078e00ff */
[----:B------:R-:W-:Y:S05]  /*55d0*/  RET.REL.NODEC R2 `(_ZN15flash_attention22flash_attention_kernelILi32ELi32ELi1ELi71ELi8ELi32EEEvPfS1_S1_S1_S1_ii) ;  /* 0xffffffa802887950 */ /* 0x000fea0003c3ffff */
        .weak           $__internal_2_$__cuda_sm3x_div_rn_noftz_f32_slowpath
        .type           $__internal_2_$__cuda_sm3x_div_rn_noftz_f32_slowpath,@function
        .size           $__internal_2_$__cuda_sm3x_div_rn_noftz_f32_slowpath,(.L_x_238 - $__internal_2_$__cuda_sm3x_div_rn_noftz_f32_slowpath)
$__internal_2_$__cuda_sm3x_div_rn_noftz_f32_slowpath:
[----:B------:R-:W-:Y:S01]  /*55e0*/  SHF.R.U32.HI R10, RZ, 0x17, R3 ;  /* 0x00000017ff0a7819 */ /* 0x000fe20000011603 */
[----:B------:R-:W-:Y:S01]  /*55f0*/  BSSY.RECONVERGENT B4, `(.L_x_97) ;  /* 0x0000062000047945 */ /* 0x000fe20003800200 */
[----:B------:R-:W-:Y:S02]  /*5600*/  SHF.R.U32.HI R9, RZ, 0x17, R0 ;  /* 0x00000017ff097819 */ /* 0x000fe40000011600 */
[----:B------:R-:W-:Y:S02]  /*5610*/  LOP3.LUT R10, R10, 0xff, RZ, 0xc0, !PT ;  /* 0x000000ff0a0a7812 */ /* 0x000fe400078ec0ff */
[----:B------:R-:W-:-:S03]  /*5620*/  LOP3.LUT R11, R9, 0xff, RZ, 0xc0, !PT ;  /* 0x000000ff090b7812 */ /* 0x000fc600078ec0ff */
[----:B------:R-:W-:Y:S02]  /*5630*/  VIADD R13, R10, 0xffffffff ;  /* 0xffffffff0a0d7836 */ /* 0x000fe40000000000 */
[----:B------:R-:W-:-:S03]  /*5640*/  VIADD R12, R11, 0xffffffff ;  /* 0xffffffff0b0c7836 */ /* 0x000fc60000000000 */
[----:B------:R-:W-:-:S04]  /*5650*/  ISETP.GT.U32.AND P0, PT, R13, 0xfd, PT ;  /* 0x000000fd0d00780c */ /* 0x000fc80003f04070 */
[----:B------:R-:W-:-:S13]  /*5660*/  ISETP.GT.U32.OR P0, PT, R12, 0xfd, P0 ;  /* 0x000000fd0c00780c */ /* 0x000fda0000704470 */
[----:B------:R-:W-:Y:S01]  /*5670*/  @!P0 IMAD.MOV.U32 R9, RZ, RZ, RZ ;  /* 0x000000ffff098224 */ /* 0x000fe200078e00ff */
[----:B------:R-:W-:Y:S06]  /*5680*/  @!P0 BRA `(.L_x_98) ;  /* 0x00000000005c8947 */ /* 0x000fec0003800000 */
[----:B------:R-:W-:Y:S02]  /*5690*/  FSETP.GTU.FTZ.AND P0, PT, |R0|, +INF , PT ;  /* 0x7f8000000000780b */ /* 0x000fe40003f1c200 */
[----:B------:R-:W-:-:S04]  /*56a0*/  FSETP.GTU.FTZ.AND P2, PT, |R3|, +INF , PT ;  /* 0x7f8000000300780b */ /* 0x000fc80003f5c200 */
[----:B------:R-:W-:-:S13]  /*56b0*/  PLOP3.LUT P0, PT, P0, P2, PT, 0xf8, 0x8f ;  /* 0x00000000008f781c */ /* 0x000fda0000705f70 */
[----:B------:R-:W-:Y:S05]  /*56c0*/  @P0 BRA `(.L_x_99) ;  /* 0x00000004004c0947 */ /* 0x000fea0003800000 */
[----:B------:R-:W-:-:S13]  /*56d0*/  LOP3.LUT P0, RZ, R3, 0x7fffffff, R0, 0xc8, !PT ;  /* 0x7fffffff03ff7812 */ /* 0x000fda000780c800 */
[----:B------:R-:W-:Y:S05]  /*56e0*/  @!P0 BRA `(.L_x_100) ;  /* 0x00000004003c8947 */ /* 0x000fea0003800000 */
[C---:B------:R-:W-:Y:S02]  /*56f0*/  FSETP.NEU.FTZ.AND P4, PT, |R0|.reuse, +INF , PT ;  /* 0x7f8000000000780b */ /* 0x040fe40003f9d200 */
[----:B------:R-:W-:Y:S02]  /*5700*/  FSETP.NEU.FTZ.AND P2, PT, |R3|, +INF , PT ;  /* 0x7f8000000300780b */ /* 0x000fe40003f5d200 */
[----:B------:R-:W-:-:S11]  /*5710*/  FSETP.NEU.FTZ.AND P0, PT, |R0|, +INF , PT ;  /* 0x7f8000000000780b */ /* 0x000fd60003f1d200 */
[----:B------:R-:W-:Y:S05]  /*5720*/  @!P2 BRA !P4, `(.L_x_100) ;  /* 0x00000004002ca947 */ /* 0x000fea0006000000 */
[----:B------:R-:W-:-:S04]  /*5730*/  LOP3.LUT P4, RZ, R0, 0x7fffffff, RZ, 0xc0, !PT ;  /* 0x7fffffff00ff7812 */ /* 0x000fc8000788c0ff */
[----:B------:R-:W-:-:S13]  /*5740*/  PLOP3.LUT P2, PT, P2, P4, PT, 0x2f, 0xf2 ;  /* 0x0000000000f2781c */ /* 0x000fda0001748577 */
[----:B------:R-:W-:Y:S05]  /*5750*/  @P2 BRA `(.L_x_101) ;  /* 0x0000000400182947 */ /* 0x000fea0003800000 */
[----:B------:R-:W-:-:S04]  /*5760*/  LOP3.LUT P2, RZ, R3, 0x7fffffff, RZ, 0xc0, !PT ;  /* 0x7fffffff03ff7812 */ /* 0x000fc8000784c0ff */
[----:B------:R-:W-:-:S13]  /*5770*/  PLOP3.LUT P0, PT, P0, P2, PT, 0x2f, 0xf2 ;  /* 0x0000000000f2781c */ /* 0x000fda0000704577 */
[----:B------:R-:W-:Y:S05]  /*5780*/  @P0 BRA `(.L_x_102) ;  /* 0x0000000400000947 */ /* 0x000fea0003800000 */
[----:B------:R-:W-:Y:S02]  /*5790*/  ISETP.GE.AND P0, PT, R12, RZ, PT ;  /* 0x000000ff0c00720c */ /* 0x000fe40003f06270 */
[----:B------:R-:W-:-:S11]  /*57a0*/  ISETP.GE.AND P2, PT, R13, RZ, PT ;  /* 0x000000ff0d00720c */ /* 0x000fd60003f46270 */
[----:B------:R-:W-:Y:S01]  /*57b0*/  @P0 IMAD.MOV.U32 R9, RZ, RZ, RZ ;  /* 0x000000ffff090224 */ /* 0x000fe200078e00ff */
[----:B------:R-:W-:Y:S01]  /*57c0*/  @!P0 MOV R9, 0xffffffc0 ;  /* 0xffffffc000098802 */ /* 0x000fe20000000f00 */
[----:B------:R-:W-:Y:S01]  /*57d0*/  @!P0 FFMA R0, R0, 1.84467440737095516160e+19, RZ ;  /* 0x5f80000000008823 */ /* 0x000fe200000000ff */
[----:B------:R-:W-:-:S03]  /*57e0*/  @!P2 FFMA R3, R3, 1.84467440737095516160e+19, RZ ;  /* 0x5f8000000303a823 */ /* 0x000fc600000000ff */
[----:B------:R-:W-:-:S07]  /*57f0*/  @!P2 VIADD R9, R9, 0x40 ;  /* 0x000000400909a836 */ /* 0x000fce0000000000 */
.L_x_98:
[----:B------:R-:W-:Y:S01]  /*5800*/  LEA R12, R10, 0xc0800000, 0x17 ;  /* 0xc08000000a0c7811 */ /* 0x000fe200078eb8ff */
[----:B------:R-:W-:Y:S01]  /*5810*/  VIADD R11, R11, 0xffffff81 ;  /* 0xffffff810b0b7836 */ /* 0x000fe20000000000 */
[----:B------:R-:W-:Y:S03]  /*5820*/  BSSY.RECONVERGENT B5, `(.L_x_103) ;  /* 0x0000035000057945 */ /* 0x000fe60003800200 */
[----:B------:R-:W-:Y:S02]  /*5830*/  IMAD.IADD R12, R3, 0x1, -R12 ;  /* 0x00000001030c7824 */ /* 0x000fe400078e0a0c */
[C---:B------:R-:W-:Y:S02]  /*5840*/  IMAD R0, R11.reuse, -0x800000, R0 ;  /* 0xff8000000b007824 */ /* 0x040fe400078e0200 */
[----:B------:R0:W1:Y:S01]  /*5850*/  MUFU.RCP R3, R12 ;  /* 0x0000000c00037308 */ /* 0x0000620000001000 */
[----:B------:R-:W-:Y:S01]  /*5860*/  FADD.FTZ R13, -R12, -RZ ;  /* 0x800000ff0c0d7221 */ /* 0x000fe20000010100 */
[----:B0-----:R-:W-:-:S05]  /*5870*/  IADD3 R12, PT, PT, R11, 0x7f, -R10 ;  /* 0x0000007f0b0c7810 */ /* 0x001fca0007ffe80a */
[----:B------:R-:W-:Y:S02]  /*5880*/  IMAD.IADD R9, R12, 0x1, R9 ;  /* 0x000000010c097824 */ /* 0x000fe400078e0209 */
[----:B-1----:R-:W-:-:S04]  /*5890*/  FFMA R14, R3, R13, 1 ;  /* 0x3f800000030e7423 */ /* 0x002fc8000000000d */
[----:B------:R-:W-:-:S04]  /*58a0*/  FFMA R3, R3, R14, R3 ;  /* 0x0000000e03037223 */ /* 0x000fc80000000003 */
[----:B------:R-:W-:-:S04]  /*58b0*/  FFMA R14, R0, R3, RZ ;  /* 0x00000003000e7223 */ /* 0x000fc800000000ff */
[----:B------:R-:W-:-:S04]  /*58c0*/  FFMA R15, R13, R14, R0 ;  /* 0x0000000e0d0f7223 */ /* 0x000fc80000000000 */
[----:B------:R-:W-:-:S04]  /*58d0*/  FFMA R14, R3, R15, R14 ;  /* 0x0000000f030e7223 */ /* 0x000fc8000000000e */
[----:B------:R-:W-:-:S04]  /*58e0*/  FFMA R13, R13, R14, R0 ;  /* 0x0000000e0d0d7223 */ /* 0x000fc80000000000 */
[----:B------:R-:W-:-:S05]  /*58f0*/  FFMA R0, R3, R13, R14 ;  /* 0x0000000d03007223 */ /* 0x000fca000000000e */
[----:B------:R-:W-:-:S04]  /*5900*/  SHF.R.U32.HI R10, RZ, 0x17, R0 ;  /* 0x00000017ff0a7819 */ /* 0x000fc80000011600 */
[----:B------:R-:W-:-:S05]  /*5910*/  LOP3.LUT R10, R10, 0xff, RZ, 0xc0, !PT ;  /* 0x000000ff0a0a7812 */ /* 0x000fca00078ec0ff */
[----:B------:R-:W-:-:S04]  /*5920*/  IMAD.IADD R15, R10, 0x1, R9 ;  /* 0x000000010a0f7824 */ /* 0x000fc800078e0209 */
[----:B------:R-:W-:-:S05]  /*5930*/  VIADD R10, R15, 0xffffffff ;  /* 0xffffffff0f0a7836 */ /* 0x000fca0000000000 */
[----:B------:R-:W-:-:S13]  /*5940*/  ISETP.GE.U32.AND P0, PT, R10, 0xfe, PT ;  /* 0x000000fe0a00780c */ /* 0x000fda0003f06070 */
[----:B------:R-:W-:Y:S05]  /*5950*/  @!P0 BRA `(.L_x_104) ;  /* 0x0000000000808947 */ /* 0x000fea0003800000 */
[----:B------:R-:W-:-:S13]  /*5960*/  ISETP.GT.AND P0, PT, R15, 0xfe, PT ;  /* 0x000000fe0f00780c */ /* 0x000fda0003f04270 */
[----:B------:R-:W-:Y:S05]  /*5970*/  @P0 BRA `(.L_x_105) ;  /* 0x00000000006c0947 */ /* 0x000fea0003800000 */
[----:B------:R-:W-:-:S13]  /*5980*/  ISETP.GE.AND P0, PT, R15, 0x1, PT ;  /* 0x000000010f00780c */ /* 0x000fda0003f06270 */
[----:B------:R-:W-:Y:S05]  /*5990*/  @P0 BRA `(.L_x_106) ;  /* 0x0000000000740947 */ /* 0x000fea0003800000 */
[----:B------:R-:W-:Y:S02]  /*59a0*/  ISETP.GE.AND P0, PT, R15, -0x18, PT ;  /* 0xffffffe80f00780c */ /* 0x000fe40003f06270 */
[----:B------:R-:W-:-:S11]  /*59b0*/  LOP3.LUT R0, R0, 0x80000000, RZ, 0xc0, !PT ;  /* 0x8000000000007812 */ /* 0x000fd600078ec0ff */
[----:B------:R-:W-:Y:S05]  /*59c0*/  @!P0 BRA `(.L_x_106) ;  /* 0x0000000000688947 */ /* 0x000fea0003800000 */
[-CC-:B------:R-:W-:Y:S01]  /*59d0*/  FFMA.RZ R9, R3, R13.reuse, R14.reuse ;  /* 0x0000000d03097223 */ /* 0x180fe2000000c00e */
[----:B------:R-:W-:Y:S01]  /*59e0*/  IADD3 R12, PT, PT, R15, 0x20, RZ ;  /* 0x000000200f0c7810 */ /* 0x000fe20007ffe0ff */
[-CC-:B------:R-:W-:Y:S01]  /*59f0*/  FFMA.RM R10, R3, R13.reuse, R14.reuse ;  /* 0x0000000d030a7223 */ /* 0x180fe2000000400e */
[----:B------:R-:W-:Y:S02]  /*5a00*/  ISETP.NE.AND P4, PT, R15, RZ, PT ;  /* 0x000000ff0f00720c */ /* 0x000fe40003f85270 */
[----:B------:R-:W-:Y:S01]  /*5a10*/  LOP3.LUT R11, R9, 0x7fffff, RZ, 0xc0, !PT ;  /* 0x007fffff090b7812 */ /* 0x000fe200078ec0ff */
[----:B------:R-:W-:Y:S01]  /*5a20*/  FFMA.RP R9, R3, R13, R14 ;  /* 0x0000000d03097223 */ /* 0x000fe2000000800e */
[----:B------:R-:W-:Y:S01]  /*5a30*/  IMAD.MOV R3, RZ, RZ, -R15 ;  /* 0x000000ffff037224 */ /* 0x000fe200078e0a0f */
[----:B------:R-:W-:Y:S02]  /*5a40*/  ISETP.NE.AND P2, PT, R15, RZ, PT ;  /* 0x000000ff0f00720c */ /* 0x000fe40003f45270 */
[----:B------:R-:W-:-:S02]  /*5a50*/  LOP3.LUT R11, R11, 0x800000, RZ, 0xfc, !PT ;  /* 0x008000000b0b7812 */ /* 0x000fc400078efcff */
[----:B------:R-:W-:Y:S02]  /*5a60*/  FSETP.NEU.FTZ.AND P0, PT, R9, R10, PT ;  /* 0x0000000a0900720b */ /* 0x000fe40003f1d000 */
[----:B------:R-:W-:Y:S02]  /*5a70*/  SHF.L.U32 R12, R11, R12, RZ ;  /* 0x0000000c0b0c7219 */ /* 0x000fe400000006ff */
[----:B------:R-:W-:Y:S02]  /*5a80*/  SEL R10, R3, RZ, P4 ;  /* 0x000000ff030a7207 */ /* 0x000fe40002000000 */
[----:B------:R-:W-:Y:S02]  /*5a90*/  ISETP.NE.AND P2, PT, R12, RZ, P2 ;  /* 0x000000ff0c00720c */ /* 0x000fe40001745270 */
[----:B------:R-:W-:Y:S02]  /*5aa0*/  SHF.R.U32.HI R10, RZ, R10, R11 ;  /* 0x0000000aff0a7219 */ /* 0x000fe4000001160b */
[----:B------:R-:W-:-:S02]  /*5ab0*/  PLOP3.LUT P0, PT, P0, P2, PT, 0xf8, 0x8f ;  /* 0x00000000008f781c */ /* 0x000fc40000705f70 */
[----:B------:R-:W-:Y:S02]  /*5ac0*/  SHF.R.U32.HI R12, RZ, 0x1, R10 ;  /* 0x00000001ff0c7819 */ /* 0x000fe4000001160a */
[----:B------:R-:W-:-:S04]  /*5ad0*/  SEL R3, RZ, 0x1, !P0 ;  /* 0x00000001ff037807 */ /* 0x000fc80004000000 */
[----:B------:R-:W-:-:S04]  /*5ae0*/  LOP3.LUT R3, R3, 0x1, R12, 0xf8, !PT ;  /* 0x0000000103037812 */ /* 0x000fc800078ef80c */
[----:B------:R-:W-:-:S05]  /*5af0*/  LOP3.LUT R3, R3, R10, RZ, 0xc0, !PT ;  /* 0x0000000a03037212 */ /* 0x000fca00078ec0ff */
[----:B------:R-:W-:-:S05]  /*5b00*/  IMAD.IADD R3, R12, 0x1, R3 ;  /* 0x000000010c037824 */ /* 0x000fca00078e0203 */
[----:B------:R-:W-:Y:S01]  /*5b10*/  LOP3.LUT R0, R3, R0, RZ, 0xfc, !PT ;  /* 0x0000000003007212 */ /* 0x000fe200078efcff */
[----:B------:R-:W-:Y:S06]  /*5b20*/  BRA `(.L_x_106) ;  /* 0x0000000000107947 */ /* 0x000fec0003800000 */
.L_x_105:
[----:B------:R-:W-:-:S04]  /*5b30*/  LOP3.LUT R0, R0, 0x80000000, RZ, 0xc0, !PT ;  /* 0x8000000000007812 */ /* 0x000fc800078ec0ff */
[----:B------:R-:W-:Y:S01]  /*5b40*/  LOP3.LUT R0, R0, 0x7f800000, RZ, 0xfc, !PT ;  /* 0x7f80000000007812 */ /* 0x000fe200078efcff */
[----:B------:R-:W-:Y:S06]  /*5b50*/  BRA `(.L_x_106) ;  /* 0x0000000000047947 */ /* 0x000fec0003800000 */
.L_x_104:
[----:B------:R-:W-:-:S07]  /*5b60*/  IMAD R0, R9, 0x800000, R0 ;  /* 0x0080000009007824 */ /* 0x000fce00078e0200 */
.L_x_106:
[----:B------:R-:W-:Y:S05]  /*5b70*/  BSYNC.RECONVERGENT B5 ;  /* 0x0000000000057941 */ /* 0x000fea0003800200 */
.L_x_103:
[----:B------:R-:W-:Y:S05]  /*5b80*/  BRA `(.L_x_107) ;  /* 0x0000000000207947 */ /* 0x000fea0003800000 */
.L_x_102:
[----:B------:R-:W-:-:S04]  /*5b90*/  LOP3.LUT R0, R3, 0x80000000, R0, 0x48, !PT ;  /* 0x8000000003007812 */ /* 0x000fc800078e4800 */
[----:B------:R-:W-:Y:S01]  /*5ba0*/  LOP3.LUT R0, R0, 0x7f800000, RZ, 0xfc, !PT ;  /* 0x7f80000000007812 */ /* 0x000fe200078efcff */
[----:B------:R-:W-:Y:S06]  /*5bb0*/  BRA `(.L_x_107) ;  /* 0x0000000000147947 */ /* 0x000fec0003800000 */
.L_x_101:
[----:B------:R-:W-:Y:S01]  /*5bc0*/  LOP3.LUT R0, R3, 0x80000000, R0, 0x48, !PT ;  /* 0x8000000003007812 */ /* 0x000fe200078e4800 */
[----:B------:R-:W-:Y:S06]  /*5bd0*/  BRA `(.L_x_107) ;  /* 0x00000000000c7947 */ /* 0x000fec0003800000 */
.L_x_100:
[----:B------:R-:W0:Y:S01]  /*5be0*/  MUFU.RSQ R0, -QNAN ;  /* 0xffc0000000007908 */ /* 0x000e220000001400 */
[----:B------:R-:W-:Y:S05]  /*5bf0*/  BRA `(.L_x_107) ;  /* 0x0000000000047947 */ /* 0x000fea0003800000 */
.L_x_99:
[----:B------:R-:W-:-:S07]  /*5c00*/  FADD.FTZ R0, R0, R3 ;  /* 0x0000000300007221 */ /* 0x000fce0000010000 */
.L_x_107:
[----:B------:R-:W-:Y:S05]  /*5c10*/  BSYNC.RECONVERGENT B4 ;  /* 0x0000000000047941 */ /* 0x000fea0003800200 */
.L_x_97:
[----:B------:R-:W-:Y:S02]  /*5c20*/  IMAD.MOV.U32 R9, RZ, RZ, 0x0 ;  /* 0x00000000ff097424 */ /* 0x000fe400078e00ff */
[----:B0-----:R-:W-:Y:S02]  /*5c30*/  IMAD.MOV.U32 R3, RZ, RZ, R0 ;  /* 0x000000ffff037224 */ /* 0x001fe400078e0000 */
[----:B------:R-:W-:Y:S05]  /*5c40*/  RET.REL.NODEC R8 `(_ZN15flash_attention22flash_attention_kernelILi32ELi32ELi1ELi71ELi8ELi32EEEvPfS1_S1_S1_S1_ii) ;  /* 0xffffffa008ec7950 */ /* 0x000fea0003c3ffff */
.L_x_108:
[----:B------:R-:W-:-:S00]  /*5c50*/  BRA `(.L_x_108) ;  /* 0xfffffffc00fc7947 */ /* 0x000fc0000383ffff */
[----:B------:R-:W-:-:S00]  /*5c60*/  NOP ;  /* 0x0000000000007918 */ /* 0x000fc00000000000 */
        /* <DEDUP_REMOVED lines=9> */
.L_x_238:


//--------------------- .text._ZN15flash_attention22flash_attention_kernelILi32ELi32ELi1ELi37ELi8ELi16EEEvPfS1_S1_S1_S1_ii --------------------------
	.section	.text._ZN15flash_attention22flash_attention_kernelILi32ELi32ELi1ELi37ELi8ELi16EEEvPfS1_S1_S1_S1_ii,"ax",@progbits
	.align	128
        .global         _ZN15flash_attention22flash_attention_kernelILi32ELi32ELi1ELi37ELi8ELi16EEEvPfS1_S1_S1_S1_ii
        .type           _ZN15flash_attention22flash_attention_kernelILi32ELi32ELi1ELi37ELi8ELi16EEEvPfS1_S1_S1_S1_ii,@function
        .size           _ZN15flash_attention22flash_attention_kernelILi32ELi32ELi1ELi37ELi8ELi16EEEvPfS1_S1_S1_S1_ii,(.L_x_241 - _ZN15flash_attention22flash_attention_kernelILi32ELi32ELi1ELi37ELi8ELi16EEEvPfS1_S1_S1_S1_ii)
        .other          _ZN15flash_attention22flash_attention_kernelILi32ELi32ELi1ELi37ELi8ELi16EEEvPfS1_S1_S1_S1_ii,@"STO_CUDA_ENTRY STV_DEFAULT"
_ZN15flash_attention22flash_attention_kernelILi32ELi32ELi1ELi37ELi8ELi16EEEvPfS1_S1_S1_S1_ii:
.text._ZN15flash_attention22flash_attention_kernelILi32ELi32ELi1ELi37ELi8ELi16EEEvPfS1_S1_S1_S1_ii:
[----:B------:R-:W-:Y:S08]  /*0000*/  LDC R1, c[0x0][0x37c] ;  /* 0x0000df00ff017b82 */ /* 0x000ff00000000800 */
[----:B------:R-:W0:Y:S01]  /*0010*/  S2UR UR4, SR_CTAID.Y ;  /* 0x00000000000479c3 */ /* 0x000e220000002600 */
[----:B------:R-:W1:Y:S01]  /*0020*/  LDCU.64 UR6, c[0x0][0x3a8] ;  /* 0x00007500ff0677ac */ /* 0x000e620008000a00 */
[----:B------:R-:W2:Y:S01]  /*0030*/  S2R R0, SR_TID.X ;  /* 0x0000000000007919 */ /* 0x000ea20000002100 */
[----:B------:R-:W3:Y:S05]  /*0040*/  LDCU.64 UR8, c[0x0][0x380] ;  /* 0x00007000ff0877ac */ /* 0x000eea0008000a00 */
[----:B------:R-:W4:Y:S01]  /*0050*/  S2UR UR13, SR_CTAID.X ;  /* 0x00000000000d79c3 */ /* 0x000f220000002500 */
[----:B------:R-:W2:Y:S01]  /*0060*/  LDCU.64 UR14, c[0x0][0x358] ;  /* 0x00006b00ff0e77ac */ /* 0x000ea20008000a00 */
[----:B-1----:R-:W-:-:S04]  /*0070*/  I2FP.F32.S32 R4, UR7 ;  /* 0x0000000700047c45 */ /* 0x002fc80008201400 */
[----:B------:R1:W1:Y:S01]  /*0080*/  MUFU.RSQ R5, R4 ;  /* 0x0000000400057308 */ /* 0x0002620000001400 */
[----:B0-----:R-:W-:Y:S01]  /*0090*/  UIMAD UR4, UR4, UR6, URZ ;  /* 0x00000006040472a4 */ /* 0x001fe2000f8e02ff */
[----:B------:R-:W-:-:S03]  /*00a0*/  VIADD R2, R4, 0xf3000000 ;  /* 0xf300000004027836 */ /* 0x000fc60000000000 */
[----:B------:R-:W-:Y:S02]  /*00b0*/  UIMAD UR21, UR4, UR7, URZ ;  /* 0x00000007041572a4 */ /* 0x000fe4000f8e02ff */
[----:B------:R-:W-:Y:S01]  /*00c0*/  ISETP.GT.U32.AND P0, PT, R2, 0x727fffff, PT ;  /* 0x727fffff0200780c */ /* 0x000fe20003f04070 */
[----:B----4-:R-:W-:Y:S01]  /*00d0*/  UIMAD UR5, UR13, UR7, URZ ;  /* 0x000000070d0572a4 */ /* 0x010fe2000f8e02ff */
[----:B--2---:R-:W-:-:S03]  /*00e0*/  LOP3.LUT R2, R0, 0x7, RZ, 0xc0, !PT ;  /* 0x0000000700027812 */ /* 0x004fc600078ec0ff */
[----:B------:R-:W-:Y:S01]  /*00f0*/  ULEA UR5, UP0, UR5, UR21, 0x5 ;  /* 0x0000001505057291 */ /* 0x000fe2000f8028ff */
[----:B------:R-:W-:-:S03]  /*0100*/  SHF.R.U32.HI R3, RZ, 0x3, R0 ;  /* 0x00000003ff037819 */ /* 0x000fc60000011600 */
[----:B------:R-:W-:Y:S02]  /*0110*/  UIADD3.X UR20, UPT, UPT, URZ, URZ, URZ, UP0, !UPT ;  /* 0x000000ffff147290 */ /* 0x000fe400087fe4ff */
[----:B---3--:R-:W-:-:S04]  /*0120*/  ULEA UR6, UP0, UR5, UR8, 0x2 ;  /* 0x0000000805067291 */ /* 0x008fc8000f8010ff */
[----:B------:R-:W-:Y:S02]  /*0130*/  ULEA.HI.X UR7, UR5, UR9, UR20, 0x2, UP0 ;  /* 0x0000000905077291 */ /* 0x000fe400080f1414 */
[----:B------:R-:W-:-:S04]  /*0140*/  IMAD.U32 R12, RZ, RZ, UR6 ;  /* 0x00000006ff0c7e24 */ /* 0x000fc8000f8e00ff */
[----:B------:R-:W-:Y:S01]  /*0150*/  IMAD.U32 R13, RZ, RZ, UR7 ;  /* 0x00000007ff0d7e24 */ /* 0x000fe2000f8e00ff */
[----:B-1----:R-:W-:Y:S06]  /*0160*/  @!P0 BRA `(.L_x_109) ;  /* 0x0000000000108947 */ /* 0x002fec0003800000 */
[----:B------:R-:W-:-:S07]  /*0170*/  MOV R8, 0x190 ;  /* 0x0000019000087802 */ /* 0x000fce0000000f00 */
[----:B------:R-:W-:Y:S05]  /*0180*/  CALL.REL.NOINC `($__internal_4_$__cuda_sm20_sqrt_rn_f32_slowpath) ;  /* 0x0000005800407944 */ /* 0x000fea0003c00000 */
[----:B------:R-:W-:Y:S01]  /*0190*/  IMAD.MOV.U32 R4, RZ, RZ, R6 ;  /* 0x000000ffff047224 */ /* 0x000fe200078e0006 */
[----:B------:R-:W-:Y:S06]  /*01a0*/  BRA `(.L_x_110) ;  /* 0x0000000000107947 */ /* 0x000fec0003800000 */
.L_x_109:
[----:B------:R-:W-:Y:S01]  /*01b0*/  FMUL.FTZ R7, R4, R5 ;  /* 0x0000000504077220 */ /* 0x000fe20000410000 */
[----:B------:R-:W-:-:S03]  /*01c0*/  FMUL.FTZ R5, R5, 0.5 ;  /* 0x3f00000005057820 */ /* 0x000fc60000410000 */
[----:B------:R-:W-:-:S04]  /*01d0*/  FFMA R4, -R7, R7, R4 ;  /* 0x0000000707047223 */ /* 0x000fc80000000104 */
[----:B------:R-:W-:-:S07]  /*01e0*/  FFMA R4, R4, R5, R7 ;  /* 0x0000000504047223 */ /* 0x000fce0000000007 */
.L_x_110:
[----:B------:R-:W-:-:S05]  /*01f0*/  VIADD R5, R4, 0x1800000 ;  /* 0x0180000004057836 */ /* 0x000fca0000000000 */
[----:B------:R-:W-:-:S04]  /*0200*/  LOP3.LUT R5, R5, 0x7f800000, RZ, 0xc0, !PT ;  /* 0x7f80000005057812 */ /* 0x000fc800078ec0ff */
[----:B------:R-:W-:-:S13]  /*0210*/  ISETP.GT.U32.AND P0, PT, R5, 0x1ffffff, PT ;  /* 0x01ffffff0500780c */ /* 0x000fda0003f04070 */
[----:B------:R-:W-:Y:S05]  /*0220*/  @P0 BRA `(.L_x_111) ;  /* 0x0000000000100947 */ /* 0x000fea0003800000 */
[----:B------:R-:W-:-:S07]  /*0230*/  MOV R6, 0x250 ;  /* 0x0000025000067802 */ /* 0x000fce0000000f00 */
[----:B------:R-:W-:Y:S05]  /*0240*/  CALL.REL.NOINC `($__internal_3_$__cuda_sm20_rcp_rn_f32_slowpath) ;  /* 0x0000005400447944 */ /* 0x000fea0003c00000 */
[----:B------:R-:W-:Y:S01]  /*0250*/  IMAD.MOV.U32 R23, RZ, RZ, R5 ;  /* 0x000000ffff177224 */ /* 0x000fe200078e0005 */
[----:B------:R-:W-:Y:S06]  /*0260*/  BRA `(.L_x_112) ;  /* 0x0000000000107947 */ /* 0x000fec0003800000 */
.L_x_111:
[----:B------:R-:W0:Y:S02]  /*0270*/  MUFU.RCP R23, R4 ;  /* 0x0000000400177308 */ /* 0x000e240000001000 */
[----:B0-----:R-:W-:-:S04]  /*0280*/  FFMA R5, R23, R4, -1 ;  /* 0xbf80000017057423 */ /* 0x001fc80000000004 */
[----:B------:R-:W-:-:S04]  /*0290*/  FADD.FTZ R6, -R5, -RZ ;  /* 0x800000ff05067221 */ /* 0x000fc80000010100 */
[----:B------:R-:W-:-:S07]  /*02a0*/  FFMA R23, R23, R6, R23 ;  /* 0x0000000617177223 */ /* 0x000fce0000000017 */
.L_x_112:
[----:B------:R-:W-:Y:S01]  /*02b0*/  ISETP.GT.U32.AND P0, PT, R0, 0xff, PT ;  /* 0x000000ff0000780c */ /* 0x000fe20003f04070 */
[----:B------:R-:W-:-:S12]  /*02c0*/  BSSY.RECONVERGENT B0, `(.L_x_113) ;  /* 0x00000fa000007945 */ /* 0x000fd80003800200 */
[----:B------:R-:W-:Y:S05]  /*02d0*/  @P0 BRA `(.L_x_114) ;  /* 0x0000000c00e00947 */ /* 0x000fea0003800000 */
[----:B------:R-:W0:Y:S01]  /*02e0*/  LDCU UR6, c[0x0][0x3ac] ;  /* 0x00007580ff0677ac */ /* 0x000e220008000800 */
[----:B------:R-:W-:Y:S02]  /*02f0*/  LOP3.LUT R4, RZ, R2, RZ, 0x33, !PT ;  /* 0x00000002ff047212 */ /* 0x000fe400078e33ff */
[C---:B------:R-:W-:Y:S02]  /*0300*/  LOP3.LUT R5, R2.reuse, 0x8, RZ, 0xfc, !PT ;  /* 0x0000000802057812 */ /* 0x040fe400078efcff */
[C---:B------:R-:W-:Y:S02]  /*0310*/  LOP3.LUT R6, R2.reuse, 0x10, RZ, 0xfc, !PT ;  /* 0x0000001002067812 */ /* 0x040fe400078efcff */
[----:B------:R-:W-:Y:S01]  /*0320*/  LOP3.LUT R7, R2, 0x18, RZ, 0xfc, !PT ;  /* 0x0000001802077812 */ /* 0x000fe200078efcff */
[----:B0-----:R-:W-:-:S05]  /*0330*/  VIADD R4, R4, UR6 ;  /* 0x0000000604047c36 */ /* 0x001fca0008000000 */
[----:B------:R-:W-:-:S07]  /*0340*/  LOP3.LUT R8, R4, 0x18, RZ, 0xc0, !PT ;  /* 0x0000001804087812 */ /* 0x000fce00078ec0ff */
.L_x_124:
[----:B0-----:R-:W0:Y:S01]  /*0350*/  LDC R10, c[0x0][0x3ac] ;  /* 0x0000eb00ff0a7b82 */ /* 0x001e220000000800 */
[----:B------:R-:W-:Y:S01]  /*0360*/  BSSY.RECONVERGENT B1, `(.L_x_115) ;  /* 0x00000ec000017945 */ /* 0x000fe20003800200 */
[----:B0-----:R-:W-:-:S13]  /*0370*/  ISETP.GE.AND P0, PT, R2, R10, PT ;  /* 0x0000000a0200720c */ /* 0x001fda0003f06270 */
[----:B-1-3--:R-:W-:Y:S05]  /*0380*/  @P0 BRA `(.L_x_116) ;  /* 0x0000000c00a40947 */ /* 0x00afea0003800000 */
[----:B------:R-:W-:Y:S01]  /*0390*/  ISETP.NE.AND P0, PT, R8, 0x18, PT ;  /* 0x000000180800780c */ /* 0x000fe20003f05270 */
[----:B------:R-:W-:Y:S01]  /*03a0*/  BSSY.RECONVERGENT B2, `(.L_x_117) ;  /* 0x0000022000027945 */ /* 0x000fe20003800200 */
[----:B------:R-:W-:Y:S02]  /*03b0*/  ISETP.GE.U32.AND P1, PT, R4, 0x18, PT ;  /* 0x000000180400780c */ /* 0x000fe40003f26070 */
[----:B------:R-:W-:-:S09]  /*03c0*/  MOV R18, R2 ;  /* 0x0000000200127202 */ /* 0x000fd20000000f00 */
[----:B------:R-:W-:Y:S05]  /*03d0*/  @!P0 BRA `(.L_x_118) ;  /* 0x0000000000788947 */ /* 0x000fea0003800000 */
[----:B------:R-:W0:Y:S01]  /*03e0*/  LDCU.64 UR6, c[0x0][0x388] ;  /* 0x00007100ff0677ac */ /* 0x000e220008000a00 */
[----:B------:R-:W-:-:S05]  /*03f0*/  IMAD R17, R3, R10, R2 ;  /* 0x0000000a03117224 */ /* 0x000fca00078e0202 */
[----:B------:R-:W-:-:S04]  /*0400*/  IADD3 R9, P0, PT, R17, UR5, RZ ;  /* 0x0000000511097c10 */ /* 0x000fc8000ff1e0ff */
[C---:B------:R-:W-:Y:S01]  /*0410*/  LEA.HI.X.SX32 R18, R17.reuse, UR20, 0x1, P0 ;  /* 0x0000001411127c11 */ /* 0x040fe200080f0eff */
[----:B------:R-:W-:Y:S01]  /*0420*/  IMAD.WIDE R16, R17, 0x4, R12 ;  /* 0x0000000411107825 */ /* 0x000fe200078e020c */
[----:B0-----:R-:W-:-:S04]  /*0430*/  LEA R14, P0, R9, UR6, 0x2 ;  /* 0x00000006090e7c11 */ /* 0x001fc8000f8010ff */
[----:B------:R-:W-:Y:S02]  /*0440*/  LEA.HI.X R15, R9, UR7, R18, 0x2, P0 ;  /* 0x00000007090f7c11 */ /* 0x000fe400080f1412 */
[----:B------:R-:W2:Y:S04]  /*0450*/  LDG.E R9, desc[UR14][R16.64] ;  /* 0x0000000e10097981 */ /* 0x000ea8000c1e1900 */
[----:B------:R-:W3:Y:S01]  /*0460*/  LDG.E R19, desc[UR14][R14.64] ;  /* 0x0000000e0e137981 */ /* 0x000ee2000c1e1900 */
[----:B------:R-:W0:Y:S01]  /*0470*/  S2UR UR7, SR_CgaCtaId ;  /* 0x00000000000779c3 */ /* 0x000e220000008800 */
[----:B------:R-:W-:Y:S01]  /*0480*/  UMOV UR6, 0x400 ;  /* 0x0000040000067882 */ /* 0x000fe20000000000 */
[----:B------:R-:W-:Y:S01]  /*0490*/  IMAD R11, R3, 0x25, R2 ;  /* 0x00000025030b7824 */ /* 0x000fe200078e0202 */
[----:B------:R-:W-:Y:S01]  /*04a0*/  ISETP.NE.AND P0, PT, R8, RZ, PT ;  /* 0x000000ff0800720c */ /* 0x000fe20003f05270 */
[----:B------:R-:W-:Y:S01]  /*04b0*/  IMAD.MOV.U32 R18, RZ, RZ, R5 ;  /* 0x000000ffff127224 */ /* 0x000fe200078e0005 */
[----:B0-----:R-:W-:-:S06]  /*04c0*/  ULEA UR6, UR7, UR6, 0x18 ;  /* 0x0000000607067291 */ /* 0x001fcc000f8ec0ff */
[----:B------:R-:W-:-:S05]  /*04d0*/  LEA R22, R11, UR6, 0x2 ;  /* 0x000000060b167c11 */ /* 0x000fca000f8e10ff */
[----:B--2---:R0:W-:Y:S04]  /*04e0*/  STS [R22], R9 ;  /* 0x0000000916007388 */ /* 0x0041e80000000800 */
[----:B---3--:R0:W-:Y:S01]  /*04f0*/  STS [R22+0x1280], R19 ;  /* 0x0012801316007388 */ /* 0x0081e20000000800 */
[----:B------:R-:W-:Y:S05]  /*0500*/  @!P0 BRA `(.L_x_118) ;  /* 0x00000000002c8947 */ /* 0x000fea0003800000 */
[----:B------:R-:W-:Y:S01]  /*0510*/  ISETP.NE.AND P0, PT, R8, 0x8, PT ;  /* 0x000000080800780c */ /* 0x000fe20003f05270 */
[----:B0-----:R-:W2:Y:S04]  /*0520*/  LDG.E R9, desc[UR14][R16.64+0x20] ;  /* 0x0000200e10097981 */ /* 0x001ea8000c1e1900 */
[----:B------:R-:W3:Y:S08]  /*0530*/  LDG.E R11, desc[UR14][R14.64+0x20] ;  /* 0x0000200e0e0b7981 */ /* 0x000ef0000c1e1900 */
[----:B------:R-:W4:Y:S04]  /*0540*/  @P0 LDG.E R19, desc[UR14][R16.64+0x40] ;  /* 0x0000400e10130981 */ /* 0x000f28000c1e1900 */
[----:B------:R-:W5:Y:S01]  /*0550*/  @P0 LDG.E R20, desc[UR14][R14.64+0x40] ;  /* 0x0000400e0e140981 */ /* 0x000f62000c1e1900 */
[----:B------:R-:W-:-:S02]  /*0560*/  IMAD.MOV.U32 R18, RZ, RZ, R6 ;  /* 0x000000ffff127224 */ /* 0x000fc400078e0006 */
[----:B------:R-:W-:Y:S01]  /*0570*/  @P0 IMAD.MOV.U32 R18, RZ, RZ, R7 ;  /* 0x000000ffff120224 */ /* 0x000fe200078e0007 */
[----:B--2---:R1:W-:Y:S04]  /*0580*/  STS [R22+0x20], R9 ;  /* 0x0000200916007388 */ /* 0x0043e80000000800 */
[----:B---3--:R1:W-:Y:S04]  /*0590*/  STS [R22+0x12a0], R11 ;  /* 0x0012a00b16007388 */ /* 0x0083e80000000800 */
[----:B----4-:R1:W-:Y:S04]  /*05a0*/  @P0 STS [R22+0x40], R19 ;  /* 0x0000401316000388 */ /* 0x0103e80000000800 */
[----:B-----5:R1:W-:Y:S02]  /*05b0*/  @P0 STS [R22+0x12c0], R20 ;  /* 0x0012c01416000388 */ /* 0x0203e40000000800 */
.L_x_118:
[----:B------:R-:W-:Y:S05]  /*05c0*/  BSYNC.RECONVERGENT B2 ;  /* 0x0000000000027941 */ /* 0x000fea0003800200 */
.L_x_117:
[----:B------:R-:W-:Y:S05]  /*05d0*/  @!P1 BRA `(.L_x_116) ;  /* 0x0000000c00109947 */ /* 0x000fea0003800000 */
[----:B01----:R-:W-:Y:S01]  /*05e0*/  IMAD.IADD R9, R10, 0x1, -R18 ;  /* 0x000000010a097824 */ /* 0x003fe200078e0a12 */
[----:B------:R-:W-:Y:S01]  /*05f0*/  BSSY.RECONVERGENT B2, `(.L_x_119) ;  /* 0x000006a000027945 */ /* 0x000fe20003800200 */
[----:B------:R-:W-:-:S03]  /*0600*/  PLOP3.LUT P0, PT, PT, PT, PT, 0x80, 0x8 ;  /* 0x000000000008781c */ /* 0x000fc60003f0f070 */
[----:B------:R-:W-:-:S13]  /*0610*/  ISETP.GT.AND P1, PT, R9, 0x60, PT ;  /* 0x000000600900780c */ /* 0x000fda0003f24270 */
[----:B------:R-:W-:Y:S05]  /*0620*/  @!P1 BRA `(.L_x_120) ;  /* 0x0000000400989947 */ /* 0x000fea0003800000 */
[----:B------:R-:W0:Y:S01]  /*0630*/  S2R R14, SR_CgaCtaId ;  /* 0x00000000000e7919 */ /* 0x000e220000008800 */
[----:B------:R-:W-:Y:S01]  /*0640*/  MOV R9, 0x400 ;  /* 0x0000040000097802 */ /* 0x000fe20000000f00 */
[----:B------:R-:W-:Y:S01]  /*0650*/  VIADD R11, R10, 0xffffffa0 ;  /* 0xffffffa00a0b7836 */ /* 0x000fe20000000000 */
[----:B------:R-:W-:Y:S02]  /*0660*/  PLOP3.LUT P0, PT, PT, PT, PT, 0x8, 0x80 ;  /* 0x000000000080781c */ /* 0x000fe40003f0e170 */
[----:B0-----:R-:W-:-:S11]  /*0670*/  LEA R9, R14, R9, 0x18 ;  /* 0x000000090e097211 */ /* 0x001fd600078ec0ff */
.L_x_121:
[----:B0-----:R-:W0:Y:S01]  /*0680*/  LDCU.64 UR6, c[0x0][0x388] ;  /* 0x00007100ff0677ac */ /* 0x001e220008000a00 */
[----:B------:R-:W-:-:S04]  /*0690*/  IMAD R17, R3, R10, R18 ;  /* 0x0000000a03117224 */ /* 0x000fc800078e0212 */
[C---:B------:R-:W-:Y:S01]  /*06a0*/  IMAD.WIDE R14, R17.reuse, 0x4, R12 ;  /* 0x00000004110e7825 */ /* 0x040fe200078e020c */
[----:B------:R-:W-:-:S04]  /*06b0*/  IADD3 R19, P1, PT, R17, UR5, RZ ;  /* 0x0000000511137c10 */ /* 0x000fc8000ff3e0ff */
[----:B------:R-:W-:Y:S01]  /*06c0*/  LEA.HI.X.SX32 R22, R17, UR20, 0x1, P1 ;  /* 0x0000001411167c11 */ /* 0x000fe200088f0eff */
[----:B------:R-:W2:Y:S04]  /*06d0*/  LDG.E R28, desc[UR14][R14.64] ;  /* 0x0000000e0e1c7981 */ /* 0x000ea8000c1e1900 */
[----:B------:R-:W3:Y:S01]  /*06e0*/  LDG.E R20, desc[UR14][R14.64+0x20] ;  /* 0x0000200e0e147981 */ /* 0x000ee2000c1e1900 */
[----:B0-----:R-:W-:-:S03]  /*06f0*/  LEA R16, P1, R19, UR6, 0x2 ;  /* 0x0000000613107c11 */ /* 0x001fc6000f8210ff */
[----:B------:R-:W4:Y:S01]  /*0700*/  LDG.E R21, desc[UR14][R14.64+0x60] ;  /* 0x0000600e0e157981 */ /* 0x000f22000c1e1900 */
[----:B------:R-:W-:Y:S01]  /*0710*/  LEA.HI.X R17, R19, UR7, R22, 0x2, P1 ;  /* 0x0000000713117c11 */ /* 0x000fe200088f1416 */
[----:B------:R-:W-:Y:S02]  /*0720*/  VIADD R27, R18, 0x20 ;  /* 0x00000020121b7836 */ /* 0x000fe40000000000 */
[----:B------:R-:W5:Y:S04]  /*0730*/  LDG.E R29, desc[UR14][R14.64+0x40] ;  /* 0x0000400e0e1d7981 */ /* 0x000f68000c1e1900 */
[----:B------:R-:W2:Y:S04]  /*0740*/  LDG.E R24, desc[UR14][R16.64] ;  /* 0x0000000e10187981 */ /* 0x000ea8000c1e1900 */
[----:B------:R-:W5:Y:S01]  /*0750*/  LDG.E R22, desc[UR14][R16.64+0x20] ;  /* 0x0000200e10167981 */ /* 0x000f62000c1e1900 */
[----:B------:R-:W-:-:S03]  /*0760*/  IMAD R19, R3, 0x25, R18 ;  /* 0x0000002503137824 */ /* 0x000fc600078e0212 */
[----:B------:R-:W5:Y:S02]  /*0770*/  LDG.E R26, desc[UR14][R16.64+0x40] ;  /* 0x0000400e101a7981 */ /* 0x000f64000c1e1900 */
[----:B------:R-:W-:Y:S02]  /*0780*/  LEA R19, R19, R9, 0x2 ;  /* 0x0000000913137211 */ /* 0x000fe400078e10ff */
[----:B------:R0:W5:Y:S02]  /*0790*/  LDG.E R25, desc[UR14][R16.64+0x60] ;  /* 0x0000600e10197981 */ /* 0x000164000c1e1900 */
[----:B0-----:R-:W-:-:S04]  /*07a0*/  IMAD R17, R3, R10, R27 ;  /* 0x0000000a03117224 */ /* 0x001fc800078e021b */
[----:B------:R-:W-:-:S05]  /*07b0*/  IMAD.WIDE R14, R17, 0x4, R12 ;  /* 0x00000004110e7825 */ /* 0x000fca00078e020c */
[----:B------:R-:W5:Y:S04]  /*07c0*/  LDG.E R27, desc[UR14][R14.64+0x40] ;  /* 0x0000400e0e1b7981 */ /* 0x000f68000c1e1900 */
[----:B--2---:R0:W-:Y:S02]  /*07d0*/  STS [R19+0x1280], R24 ;  /* 0x0012801813007388 */ /* 0x0041e40000000800 */
[----:B0-----:R-:W-:-:S04]  /*07e0*/  IADD3 R24, P1, PT, R17, UR5, RZ ;  /* 0x0000000511187c10 */ /* 0x001fc8000ff3e0ff */
[----:B------:R-:W-:Y:S02]  /*07f0*/  LEA.HI.X.SX32 R17, R17, UR20, 0x1, P1 ;  /* 0x0000001411117c11 */ /* 0x000fe400088f0eff */
[----:B------:R-:W-:-:S04]  /*0800*/  LEA R16, P1, R24, UR6, 0x2 ;  /* 0x0000000618107c11 */ /* 0x000fc8000f8210ff */
[----:B------:R-:W-:-:S05]  /*0810*/  LEA.HI.X R17, R24, UR7, R17, 0x2, P1 ;  /* 0x0000000718117c11 */ /* 0x000fca00088f1411 */
[----:B------:R-:W2:Y:S04]  /*0820*/  LDG.E R24, desc[UR14][R16.64] ;  /* 0x0000000e10187981 */ /* 0x000ea8000c1e1900 */
[----:B------:R0:W-:Y:S04]  /*0830*/  STS [R19], R28 ;  /* 0x0000001c13007388 */ /* 0x0001e80000000800 */
[----:B---3--:R1:W-:Y:S04]  /*0840*/  STS [R19+0x20], R20 ;  /* 0x0000201413007388 */ /* 0x0083e80000000800 */
[----:B----4-:R3:W-:Y:S04]  /*0850*/  STS [R19+0x60], R21 ;  /* 0x0000601513007388 */ /* 0x0107e80000000800 */
[----:B0-----:R-:W4:Y:S04]  /*0860*/  LDG.E R28, desc[UR14][R14.64+0x20] ;  /* 0x0000200e0e1c7981 */ /* 0x001f28000c1e1900 */
[----:B-1----:R-:W4:Y:S04]  /*0870*/  LDG.E R20, desc[UR14][R14.64] ;  /* 0x0000000e0e147981 */ /* 0x002f28000c1e1900 */
[----:B---3--:R0:W3:Y:S04]  /*0880*/  LDG.E R21, desc[UR14][R14.64+0x60] ;  /* 0x0000600e0e157981 */ /* 0x0080e8000c1e1900 */
[----:B-----5:R1:W-:Y:S04]  /*0890*/  STS [R19+0x12a0], R22 ;  /* 0x0012a01613007388 */ /* 0x0203e80000000800 */
[----:B-1----:R-:W5:Y:S01]  /*08a0*/  LDG.E R22, desc[UR14][R16.64+0x40] ;  /* 0x0000400e10167981 */ /* 0x002f62000c1e1900 */
[----:B0-----:R-:W-:-:S03]  /*08b0*/  VIADD R14, R18, 0x40 ;  /* 0x00000040120e7836 */ /* 0x001fc60000000000 */
[----:B------:R0:W-:Y:S04]  /*08c0*/  STS [R19+0x40], R29 ;  /* 0x0000401d13007388 */ /* 0x0001e80000000800 */
[----:B------:R1:W-:Y:S04]  /*08d0*/  STS [R19+0x12c0], R26 ;  /* 0x0012c01a13007388 */ /* 0x0003e80000000800 */
[----:B0-----:R-:W5:Y:S04]  /*08e0*/  LDG.E R29, desc[UR14][R16.64+0x20] ;  /* 0x0000200e101d7981 */ /* 0x001f68000c1e1900 */
[----:B-1----:R0:W5:Y:S02]  /*08f0*/  LDG.E R26, desc[UR14][R16.64+0x60] ;  /* 0x0000600e101a7981 */ /* 0x002164000c1e1900 */
[----:B0-----:R-:W-:-:S04]  /*0900*/  IMAD R17, R3, R10, R14 ;  /* 0x0000000a03117224 */ /* 0x001fc800078e020e */
[C---:B------:R-:W-:Y:S01]  /*0910*/  IMAD.WIDE R14, R17.reuse, 0x4, R12 ;  /* 0x00000004110e7825 */ /* 0x040fe200078e020c */
[----:B------:R0:W-:Y:S04]  /*0920*/  STS [R19+0x12e0], R25 ;  /* 0x0012e01913007388 */ /* 0x0001e80000000800 */
[----:B0-----:R-:W5:Y:S04]  /*0930*/  LDG.E R25, desc[UR14][R14.64+0x60] ;  /* 0x0000600e0e197981 */ /* 0x001f68000c1e1900 */
[----:B--2---:R0:W-:Y:S02]  /*0940*/  STS [R19+0x1300], R24 ;  /* 0x0013001813007388 */ /* 0x0041e40000000800 */
[----:B0-----:R-:W-:-:S04]  /*0950*/  IADD3 R24, P1, PT, R17, UR5, RZ ;  /* 0x0000000511187c10 */ /* 0x001fc8000ff3e0ff */
[----:B------:R-:W-:Y:S02]  /*0960*/  LEA.HI.X.SX32 R17, R17, UR20, 0x1, P1 ;  /* 0x0000001411117c11 */ /* 0x000fe400088f0eff */
[C---:B------:R-:W-:Y:S01]  /*0970*/  LEA R16, P1, R24.reuse, UR6, 0x2 ;  /* 0x0000000618107c11 */ /* 0x040fe2000f8210ff */
[----:B----4-:R0:W-:Y:S03]  /*0980*/  STS [R19+0xa0], R28 ;  /* 0x0000a01c13007388 */ /* 0x0101e60000000800 */
[----:B------:R-:W-:Y:S01]  /*0990*/  LEA.HI.X R17, R24, UR7, R17, 0x2, P1 ;  /* 0x0000000718117c11 */ /* 0x000fe200088f1411 */
[----:B------:R1:W-:Y:S04]  /*09a0*/  STS [R19+0x80], R20 ;  /* 0x0000801413007388 */ /* 0x0003e80000000800 */
[----:B---3--:R2:W-:Y:S04]  /*09b0*/  STS [R19+0xe0], R21 ;  /* 0x0000e01513007388 */ /* 0x0085e80000000800 */
[----:B0-----:R-:W3:Y:S04]  /*09c0*/  LDG.E R28, desc[UR14][R14.64] ;  /* 0x0000000e0e1c7981 */ /* 0x001ee8000c1e1900 */
[----:B-1----:R-:W4:Y:S04]  /*09d0*/  LDG.E R20, desc[UR14][R14.64+0x40] ;  /* 0x0000400e0e147981 */ /* 0x002f28000c1e1900 */
[----:B--2---:R0:W2:Y:S04]  /*09e0*/  LDG.E R21, desc[UR14][R14.64+0x20] ;  /* 0x0000200e0e157981 */ /* 0x0040a8000c1e1900 */
[----:B-----5:R1:W-:Y:S04]  /*09f0*/  STS [R19+0x1340], R22 ;  /* 0x0013401613007388 */ /* 0x0203e80000000800 */
[----:B------:R5:W-:Y:S04]  /*0a00*/  STS [R19+0xc0], R27 ;  /* 0x0000c01b13007388 */ /* 0x000be80000000800 */
[----:B------:R-:W2:Y:S04]  /*0a10*/  LDG.E R24, desc[UR14][R16.64+0x40] ;  /* 0x0000400e10187981 */ /* 0x000ea8000c1e1900 */
[----:B-1----:R-:W2:Y:S01]  /*0a20*/  LDG.E R22, desc[UR14][R16.64+0x20] ;  /* 0x0000200e10167981 */ /* 0x002ea2000c1e1900 */
[----:B0-----:R-:W-:-:S03]  /*0a30*/  VIADD R14, R18, 0x60 ;  /* 0x00000060120e7836 */ /* 0x001fc60000000000 */
[----:B------:R0:W-:Y:S04]  /*0a40*/  STS [R19+0x1360], R26 ;  /* 0x0013601a13007388 */ /* 0x0001e80000000800 */
[----:B------:R1:W-:Y:S04]  /*0a50*/  STS [R19+0x1320], R29 ;  /* 0x0013201d13007388 */ /* 0x0003e80000000800 */
[----:B-----5:R-:W5:Y:S01]  /*0a60*/  LDG.E R27, desc[UR14][R16.64] ;  /* 0x0000000e101b7981 */ /* 0x020f62000c1e1900 */
[----:B0-----:R-:W-:-:S03]  /*0a70*/  IMAD R26, R3, R10, R14 ;  /* 0x0000000a031a7224 */ /* 0x001fc600078e020e */
[----:B-1----:R0:W5:Y:S01]  /*0a80*/  LDG.E R29, desc[UR14][R16.64+0x60] ;  /* 0x0000600e101d7981 */ /* 0x002162000c1e1900 */
[C---:B------:R-:W-:Y:S01]  /*0a90*/  IMAD.WIDE R14, R26.reuse, 0x4, R12 ;  /* 0x000000041a0e7825 */ /* 0x040fe200078e020c */
[----:B0-----:R-:W-:-:S04]  /*0aa0*/  IADD3 R17, P1, PT, R26, UR5, RZ ;  /* 0x000000051a117c10 */ /* 0x001fc8000ff3e0ff */
[----:B------:R-:W-:Y:S02]  /*0ab0*/  LEA.HI.X.SX32 R26, R26, UR20, 0x1, P1 ;  /* 0x000000141a1a7c11 */ /* 0x000fe400088f0eff */
[C---:B------:R-:W-:Y:S01]  /*0ac0*/  LEA R16, P1, R17.reuse, UR6, 0x2 ;  /* 0x0000000611107c11 */ /* 0x040fe2000f8210ff */
[----:B------:R0:W-:Y:S03]  /*0ad0*/  STS [R19+0x160], R25 ;  /* 0x0001601913007388 */ /* 0x0001e60000000800 */
[----:B------:R-:W-:-:S05]  /*0ae0*/  LEA.HI.X R17, R17, UR7, R26, 0x2, P1 ;  /* 0x0000000711117c11 */ /* 0x000fca00088f141a */
[----:B------:R-:W5:Y:S04]  /*0af0*/  LDG.E R26, desc[UR14][R16.64] ;  /* 0x0000000e101a7981 */ /* 0x000f68000c1e1900 */
[----:B0-----:R-:W5:Y:S04]  /*0b00*/  LDG.E R25, desc[UR14][R14.64+0x60] ;  /* 0x0000600e0e197981 */ /* 0x001f68000c1e1900 */
[----:B---3--:R0:W-:Y:S04]  /*0b10*/  STS [R19+0x100], R28 ;  /* 0x0001001c13007388 */ /* 0x0081e80000000800 */
[----:B----4-:R1:W-:Y:S04]  /*0b20*/  STS [R19+0x140], R20 ;  /* 0x0001401413007388 */ /* 0x0103e80000000800 */
[----:B--2---:R2:W-:Y:S04]  /*0b30*/  STS [R19+0x120], R21 ;  /* 0x0001201513007388 */ /* 0x0045e80000000800 */
[----:B0-----:R-:W3:Y:S04]  /*0b40*/  LDG.E R28, desc[UR14][R14.64+0x40] ;  /* 0x0000400e0e1c7981 */ /* 0x001ee8000c1e1900 */
[----:B-1----:R-:W4:Y:S04]  /*0b50*/  LDG.E R20, desc[UR14][R14.64] ;  /* 0x0000000e0e147981 */ /* 0x002f28000c1e1900 */
[----:B--2---:R-:W2:Y:S04]  /*0b60*/  LDG.E R21, desc[UR14][R14.64+0x20] ;  /* 0x0000200e0e157981 */ /* 0x004ea8000c1e1900 */
[----:B------:R0:W-:Y:S04]  /*0b70*/  STS [R19+0x13a0], R22 ;  /* 0x0013a01613007388 */ /* 0x0001e80000000800 */
[----:B------:R-:W2:Y:S04]  /*0b80*/  LDG.E R14, desc[UR14][R16.64+0x40] ;  /* 0x0000400e100e7981 */ /* 0x000ea8000c1e1900 */
[----:B0-----:R-:W2:Y:S04]  /*0b90*/  LDG.E R22, desc[UR14][R16.64+0x20] ;  /* 0x0000200e10167981 */ /* 0x001ea8000c1e1900 */
[----:B------:R-:W2:Y:S01]  /*0ba0*/  LDG.E R15, desc[UR14][R16.64+0x60] ;  /* 0x0000600e100f7981 */ /* 0x000ea2000c1e1900 */
[----:B------:R-:W-:-:S03]  /*0bb0*/  VIADD R18, R18, 0x80 ;  /* 0x0000008012127836 */ /* 0x000fc60000000000 */
[----:B-----5:R0:W-:Y:S04]  /*0bc0*/  STS [R19+0x1380], R27 ;  /* 0x0013801b13007388 */ /* 0x0201e80000000800 */
[----:B------:R0:W-:Y:S04]  /*0bd0*/  STS [R19+0x13c0], R24 ;  /* 0x0013c01813007388 */ /* 0x0001e80000000800 */
[----:B------:R0:W-:Y:S01]  /*0be0*/  STS [R19+0x13e0], R29 ;  /* 0x0013e01d13007388 */ /* 0x0001e20000000800 */
[----:B------:R-:W-:-:S03]  /*0bf0*/  ISETP.GE.AND P1, PT, R18, R11, PT ;  /* 0x0000000b1200720c */ /* 0x000fc60003f26270 */
[----:B------:R0:W-:Y:S04]  /*0c00*/  STS [R19+0x1400], R26 ;  /* 0x0014001a13007388 */ /* 0x0001e80000000800 */
[----:B------:R0:W-:Y:S04]  /*0c10*/  STS [R19+0x1e0], R25 ;  /* 0x0001e01913007388 */ /* 0x0001e80000000800 */
[----:B---3--:R0:W-:Y:S04]  /*0c20*/  STS [R19+0x1c0], R28 ;  /* 0x0001c01c13007388 */ /* 0x0081e80000000800 */
[----:B----4-:R0:W-:Y:S04]  /*0c30*/  STS [R19+0x180], R20 ;  /* 0x0001801413007388 */ /* 0x0101e80000000800 */
[----:B--2---:R0:W-:Y:S04]  /*0c40*/  STS [R19+0x1a0], R21 ;  /* 0x0001a01513007388 */ /* 0x0041e80000000800 */
[----:B------:R0:W-:Y:S04]  /*0c50*/  STS [R19+0x1440], R14 ;  /* 0x0014400e13007388 */ /* 0x0001e80000000800 */
[----:B------:R0:W-:Y:S04]  /*0c60*/  STS [R19+0x1420], R22 ;  /* 0x0014201613007388 */ /* 0x0001e80000000800 */
[----:B------:R0:W-:Y:S01]  /*0c70*/  STS [R19+0x1460], R15 ;  /* 0x0014600f13007388 */ /* 0x0001e20000000800 */
[----:B------:R-:W-:Y:S05]  /*0c80*/  @!P1 BRA `(.L_x_121) ;  /* 0xfffffff8007c9947 */ /* 0x000fea000383ffff */
.L_x_120:
[----:B------:R-:W-:Y:S05]  /*0c90*/  BSYNC.RECONVERGENT B2 ;  /* 0x0000000000027941 */ /* 0x000fea0003800200 */
.L_x_119:
[----:B------:R-:W-:Y:S01]  /*0ca0*/  IMAD.IADD R9, R10, 0x1, -R18 ;  /* 0x000000010a097824 */ /* 0x000fe200078e0a12 */
[----:B------:R-:W-:Y:S04]  /*0cb0*/  BSSY.RECONVERGENT B2, `(.L_x_122) ;  /* 0x0000038000027945 */ /* 0x000fe80003800200 */
[----:B------:R-:W-:-:S13]  /*0cc0*/  ISETP.GT.AND P1, PT, R9, 0x20, PT ;  /* 0x000000200900780c */ /* 0x000fda0003f24270 */
[----:B------:R-:W-:Y:S05]  /*0cd0*/  @!P1 BRA `(.L_x_123) ;  /* 0x0000000000d49947 */ /* 0x000fea0003800000 */
[----:B------:R-:W-:Y:S01]  /*0ce0*/  IMAD R9, R3, R10, R18 ;  /* 0x0000000a03097224 */ /* 0x000fe200078e0212 */
[----:B------:R-:W1:Y:S03]  /*0cf0*/  LDCU.64 UR8, c[0x0][0x388] ;  /* 0x00007100ff0877ac */ /* 0x000e660008000a00 */
[----:B------:R-:W-:-:S05]  /*0d00*/  IMAD.WIDE R16, R9, 0x4, R12 ;  /* 0x0000000409107825 */ /* 0x000fca00078e020c */
[----:B0-----:R-:W2:Y:S04]  /*0d10*/  LDG.E R19, desc[UR14][R16.64+0x40] ;  /* 0x0000400e10137981 */ /* 0x001ea8000c1e1900 */
[----:B------:R-:W3:Y:S04]  /*0d20*/  LDG.E R22, desc[UR14][R16.64] ;  /* 0x0000000e10167981 */ /* 0x000ee8000c1e1900 */
[----:B------:R-:W4:Y:S01]  /*0d30*/  LDG.E R24, desc[UR14][R16.64+0x20] ;  /* 0x0000200e10187981 */ /* 0x000f22000c1e1900 */
[----:B------:R-:W0:Y:S01]  /*0d40*/  S2UR UR7, SR_CgaCtaId ;  /* 0x00000000000779c3 */ /* 0x000e220000008800 */
[C---:B------:R-:W-:Y:S01]  /*0d50*/  IADD3 R11, P0, PT, R9.reuse, UR5, RZ ;  /* 0x00000005090b7c10 */ /* 0x040fe2000ff1e0ff */
[----:B------:R-:W-:Y:S01]  /*0d60*/  UMOV UR6, 0x400 ;  /* 0x0000040000067882 */ /* 0x000fe20000000000 */
[----:B------:R-:W-:Y:S01]  /*0d70*/  VIADD R27, R18, 0x20 ;  /* 0x00000020121b7836 */ /* 0x000fe20000000000 */
[----:B------:R5:W4:Y:S01]  /*0d80*/  LDG.E R25, desc[UR14][R16.64+0x60] ;  /* 0x0000600e10197981 */ /* 0x000b22000c1e1900 */
[----:B------:R-:W-:-:S02]  /*0d90*/  LEA.HI.X.SX32 R20, R9, UR20, 0x1, P0 ;  /* 0x0000001409147c11 */ /* 0x000fc400080f0eff */
[----:B-1----:R-:W-:-:S04]  /*0da0*/  LEA R14, P0, R11, UR8, 0x2 ;  /* 0x000000080b0e7c11 */ /* 0x002fc8000f8010ff */
[----:B------:R-:W-:Y:S01]  /*0db0*/  LEA.HI.X R15, R11, UR9, R20, 0x2, P0 ;  /* 0x000000090b0f7c11 */ /* 0x000fe200080f1414 */
[C---:B------:R-:W-:Y:S02]  /*0dc0*/  IMAD R20, R3.reuse, 0x25, R18 ;  /* 0x0000002503147824 */ /* 0x040fe400078e0212 */
[----:B------:R-:W-:Y:S02]  /*0dd0*/  IMAD R27, R3, R10, R27 ;  /* 0x0000000a031b7224 */ /* 0x000fe400078e021b */
[----:B------:R-:W4:Y:S01]  /*0de0*/  LDG.E R21, desc[UR14][R14.64] ;  /* 0x0000000e0e157981 */ /* 0x000f22000c1e1900 */
[----:B0-----:R-:W-:-:S03]  /*0df0*/  ULEA UR6, UR7, UR6, 0x18 ;  /* 0x0000000607067291 */ /* 0x001fc6000f8ec0ff */
[----:B------:R-:W4:Y:S04]  /*0e00*/  LDG.E R9, desc[UR14][R14.64+0x20] ;  /* 0x0000200e0e097981 */ /* 0x000f28000c1e1900 */
[----:B------:R-:W4:Y:S01]  /*0e10*/  LDG.E R11, desc[UR14][R14.64+0x40] ;  /* 0x0000400e0e0b7981 */ /* 0x000f22000c1e1900 */
[----:B------:R-:W-:Y:S01]  /*0e20*/  LEA R20, R20, UR6, 0x2 ;  /* 0x0000000614147c11 */ /* 0x000fe2000f8e10ff */
[C---:B-----5:R-:W-:Y:S02]  /*0e30*/  IMAD.WIDE R16, R27.reuse, 0x4, R12 ;  /* 0x000000041b107825 */ /* 0x060fe400078e020c */
[----:B------:R0:W5:Y:S04]  /*0e40*/  LDG.E R29, desc[UR14][R14.64+0x60] ;  /* 0x0000600e0e1d7981 */ /* 0x000168000c1e1900 */
[----:B------:R-:W5:Y:S04]  /*0e50*/  LDG.E R28, desc[UR14][R16.64+0x20] ;  /* 0x0000200e101c7981 */ /* 0x000f68000c1e1900 */
[----:B------:R-:W5:Y:S04]  /*0e60*/  LDG.E R26, desc[UR14][R16.64+0x40] ;  /* 0x0000400e101a7981 */ /* 0x000f68000c1e1900 */
[----:B--2---:R1:W-:Y:S02]  /*0e70*/  STS [R20+0x40], R19 ;  /* 0x0000401314007388 */ /* 0x0043e40000000800 */
[----:B-1----:R-:W-:-:S04]  /*0e80*/  IADD3 R19, P0, PT, R27, UR5, RZ ;  /* 0x000000051b137c10 */ /* 0x002fc8000ff1e0ff */
[----:B------:R-:W-:Y:S02]  /*0e90*/  LEA.HI.X.SX32 R27, R27, UR20, 0x1, P0 ;  /* 0x000000141b1b7c11 */ /* 0x000fe400080f0eff */
[C---:B0-----:R-:W-:Y:S01]  /*0ea0*/  LEA R14, P0, R19.reuse, UR8, 0x2 ;  /* 0x00000008130e7c11 */ /* 0x041fe2000f8010ff */
[----:B---3--:R0:W-:Y:S03]  /*0eb0*/  STS [R20], R22 ;  /* 0x0000001614007388 */ /* 0x0081e60000000800 */
[----:B------:R-:W-:Y:S01]  /*0ec0*/  LEA.HI.X R15, R19, UR9, R27, 0x2, P0 ;  /* 0x00000009130f7c11 */ /* 0x000fe200080f141b */
[----:B----4-:R1:W-:Y:S04]  /*0ed0*/  STS [R20+0x20], R24 ;  /* 0x0000201814007388 */ /* 0x0103e80000000800 */
[----:B------:R-:W2:Y:S04]  /*0ee0*/  LDG.E R27, desc[UR14][R14.64] ;  /* 0x0000000e0e1b7981 */ /* 0x000ea8000c1e1900 */
[----:B0-----:R-:W3:Y:S04]  /*0ef0*/  LDG.E R22, desc[UR14][R16.64] ;  /* 0x0000000e10167981 */ /* 0x001ee8000c1e1900 */
[----:B-1----:R-:W4:Y:S04]  /*0f00*/  LDG.E R24, desc[UR14][R16.64+0x60] ;  /* 0x0000600e10187981 */ /* 0x002f28000c1e1900 */
[----:B------:R-:W4:Y:S04]  /*0f10*/  LDG.E R19, desc[UR14][R14.64+0x20] ;  /* 0x0000200e0e137981 */ /* 0x000f28000c1e1900 */
[----:B------:R-:W4:Y:S04]  /*0f20*/  LDG.E R17, desc[UR14][R14.64+0x40] ;  /* 0x0000400e0e117981 */ /* 0x000f28000c1e1900 */
[----:B------:R-:W4:Y:S04]  /*0f30*/  LDG.E R16, desc[UR14][R14.64+0x60] ;  /* 0x0000600e0e107981 */ /* 0x000f28000c1e1900 */
[----:B------:R1:W-:Y:S04]  /*0f40*/  STS [R20+0x60], R25 ;  /* 0x0000601914007388 */ /* 0x0003e80000000800 */
[----:B------:R1:W-:Y:S04]  /*0f50*/  STS [R20+0x1280], R21 ;  /* 0x0012801514007388 */ /* 0x0003e80000000800 */
[----:B------:R1:W-:Y:S04]  /*0f60*/  STS [R20+0x12a0], R9 ;  /* 0x0012a00914007388 */ /* 0x0003e80000000800 */
[----:B------:R1:W-:Y:S04]  /*0f70*/  STS [R20+0x12c0], R11 ;  /* 0x0012c00b14007388 */ /* 0x0003e80000000800 */
[----:B-----5:R1:W-:Y:S04]  /*0f80*/  STS [R20+0x12e0], R29 ;  /* 0x0012e01d14007388 */ /* 0x0203e80000000800 */
[----:B------:R1:W-:Y:S04]  /*0f90*/  STS [R20+0xa0], R28 ;  /* 0x0000a01c14007388 */ /* 0x0003e80000000800 */
[----:B------:R1:W-:Y:S01]  /*0fa0*/  STS [R20+0xc0], R26 ;  /* 0x0000c01a14007388 */ /* 0x0003e20000000800 */
[----:B------:R-:W-:Y:S01]  /*0fb0*/  PLOP3.LUT P0, PT, PT, PT, PT, 0x8, 0x80 ;  /* 0x000000000080781c */ /* 0x000fe20003f0e170 */
[----:B------:R-:W-:-:S02]  /*0fc0*/  VIADD R18, R18, 0x40 ;  /* 0x0000004012127836 */ /* 0x000fc40000000000 */
[----:B--2---:R1:W-:Y:S04]  /*0fd0*/  STS [R20+0x1300], R27 ;  /* 0x0013001b14007388 */ /* 0x0043e80000000800 */
[----:B---3--:R1:W-:Y:S04]  /*0fe0*/  STS [R20+0x80], R22 ;  /* 0x0000801614007388 */ /* 0x0083e80000000800 */
[----:B----4-:R1:W-:Y:S04]  /*0ff0*/  STS [R20+0xe0], R24 ;  /* 0x0000e01814007388 */ /* 0x0103e80000000800 */
[----:B------:R1:W-:Y:S04]  /*1000*/  STS [R20+0x1320], R19 ;  /* 0x0013201314007388 */ /* 0x0003e80000000800 */
[----:B------:R1:W-:Y:S04]  /*1010*/  STS [R20+0x1340], R17 ;  /* 0x0013401114007388 */ /* 0x0003e80000000800 */
[----:B------:R1:W-:Y:S02]  /*1020*/  STS [R20+0x1360], R16 ;  /* 0x0013601014007388 */ /* 0x0003e40000000800 */
.L_x_123:
[----:B------:R-:W-:Y:S05]  /*1030*/  BSYNC.RECONVERGENT B2 ;  /* 0x0000000000027941 */ /* 0x000fea0003800200 */
.L_x_122:
[----:B------:R-:W-:-:S13]  /*1040*/  ISETP.LT.OR P0, PT, R18, R10, P0 ;  /* 0x0000000a1200720c */ /* 0x000fda0000701670 */
[----:B------:R-:W-:Y:S05]  /*1050*/  @!P0 BRA `(.L_x_116) ;  /* 0x0000000000708947 */ /* 0x000fea0003800000 */
[----:B------:R-:W2:Y:S01]  /*1060*/  LDCU.64 UR6, c[0x0][0x388] ;  /* 0x00007100ff0677ac */ /* 0x000ea20008000a00 */
[----:B-1----:R-:W-:-:S04]  /*1070*/  IMAD R9, R3, R10, R18 ;  /* 0x0000000a03097224 */ /* 0x002fc800078e0212 */
[C---:B------:R-:W-:Y:S01]  /*1080*/  IMAD.WIDE R10, R9.reuse, 0x4, R12 ;  /* 0x00000004090a7825 */ /* 0x040fe200078e020c */
[----:B0-----:R-:W-:-:S04]  /*1090*/  IADD3 R15, P0, PT, R9, UR5, RZ ;  /* 0x00000005090f7c10 */ /* 0x001fc8000ff1e0ff */
        /* <DEDUP_REMOVED lines=11> */
[----:B------:R-:W0:Y:S01]  /*1150*/  S2UR UR7, SR_CgaCtaId ;  /* 0x00000000000779c3 */ /* 0x000e220000008800 */
[----:B------:R-:W-:Y:S01]  /*1160*/  UMOV UR6, 0x400 ;  /* 0x0000040000067882 */ /* 0x000fe20000000000 */
[----:B------:R-:W-:Y:S01]  /*1170*/  IMAD R16, R3, 0x25, R18 ;  /* 0x0000002503107824 */ /* 0x000fe200078e0212 */
[----:B0-----:R-:W-:-:S06]  /*1180*/  ULEA UR6, UR7, UR6, 0x18 ;  /* 0x0000000607067291 */ /* 0x001fcc000f8ec0ff */
[----:B------:R-:W-:-:S05]  /*1190*/  LEA R16, R16, UR6, 0x2 ;  /* 0x0000000610107c11 */ /* 0x000fca000f8e10ff */
[----:B---3--:R3:W-:Y:S04]  /*11a0*/  STS [R16+0x20], R19 ;  /* 0x0000201310007388 */ /* 0x0087e80000000800 */
[----:B----4-:R3:W-:Y:S04]  /*11b0*/  STS [R16], R9 ;  /* 0x0000000910007388 */ /* 0x0107e80000000800 */
[----:B--2---:R3:W-:Y:S04]  /*11c0*/  STS [R16+0x40], R25 ;  /* 0x0000401910007388 */ /* 0x0047e80000000800 */
[----:B-----5:R3:W-:Y:S04]  /*11d0*/  STS [R16+0x60], R29 ;  /* 0x0000601d10007388 */ /* 0x0207e80000000800 */
[----:B------:R3:W-:Y:S04]  /*11e0*/  STS [R16+0x1280], R17 ;  /* 0x0012801110007388 */ /* 0x0007e80000000800 */
[----:B------:R3:W-:Y:S04]  /*11f0*/  STS [R16+0x12a0], R21 ;  /* 0x0012a01510007388 */ /* 0x0007e80000000800 */
[----:B------:R3:W-:Y:S04]  /*1200*/  STS [R16+0x12c0], R27 ;  /* 0x0012c01b10007388 */ /* 0x0007e80000000800 */
[----:B------:R3:W-:Y:S02]  /*1210*/  STS [R16+0x12e0], R20 ;  /* 0x0012e01410007388 */ /* 0x0007e40000000800 */
.L_x_116:
[----:B------:R-:W-:Y:S05]  /*1220*/  BSYNC.RECONVERGENT B1 ;  /* 0x0000000000017941 */ /* 0x000fea0003800200 */
.L_x_115:
[C---:B------:R-:W-:Y:S02]  /*1230*/  ISETP.GE.U32.AND P0, PT, R3.reuse, 0x10, PT ;  /* 0x000000100300780c */ /* 0x040fe40003f06070 */
[----:B------:R-:W-:-:S11]  /*1240*/  IADD3 R3, PT, PT, R3, 0x10, RZ ;  /* 0x0000001003037810 */ /* 0x000fd60007ffe0ff */
[----:B------:R-:W-:Y:S05]  /*1250*/  @!P0 BRA `(.L_x_124) ;  /* 0xfffffff0003c8947 */ /* 0x000fea000383ffff */
.L_x_114:
[----:B------:R-:W-:Y:S05]  /*1260*/  BSYNC.RECONVERGENT B0 ;  /* 0x0000000000007941 */ /* 0x000fea0003800200 */
.L_x_113:
[----:B------:R-:W2:Y:S01]  /*1270*/  LDCU UR8, c[0x0][0x3a8] ;  /* 0x00007500ff0877ac */ /* 0x000ea20008000800 */
[----:B------:R-:W4:Y:S01]  /*1280*/  S2UR UR7, SR_CgaCtaId ;  /* 0x00000000000779c3 */ /* 0x000f220000008800 */
[----:B------:R-:W-:Y:S01]  /*1290*/  ISETP.GT.U32.AND P0, PT, R0, 0x1f, PT ;  /* 0x0000001f0000780c */ /* 0x000fe20003f04070 */
[----:B------:R-:W-:-:S12]  /*12a0*/  UMOV UR6, 0x400 ;  /* 0x0000040000067882 */ /* 0x000fd80000000000 */
[----:B------:R-:W-:Y:S01]  /*12b0*/  @!P0 IMAD.MOV.U32 R3, RZ, RZ, -0x800001 ;  /* 0xff7fffffff038424 */ /* 0x000fe200078e00ff */
[----:B--2---:R-:W-:-:S05]  /*12c0*/  I2FP.F32.S32 R2, UR8 ;  /* 0x0000000800027c45 */ /* 0x004fca0008201400 */
[----:B------:R-:W-:Y:S01]  /*12d0*/  FMUL R2, R2, 0.03125 ;  /* 0x3d00000002027820 */ /* 0x000fe20000400000 */
[----:B----4-:R-:W-:-:S05]  /*12e0*/  ULEA UR12, UR7, UR6, 0x18 ;  /* 0x00000006070c7291 */ /* 0x010fca000f8ec0ff */
[----:B------:R-:W2:Y:S01]  /*12f0*/  F2I.CEIL.NTZ R2, R2 ;  /* 0x0000000200027305 */ /* 0x000ea2000020b100 */
[----:B------:R-:W-:Y:S02]  /*1300*/  UIADD3 UR7, UPT, UPT, UR12, 0x4b00, URZ ;  /* 0x00004b000c077890 */ /* 0x000fe4000fffe0ff */
[----:B------:R-:W-:Y:S01]  /*1310*/  @!P0 LEA R0, R0, UR12, 0x2 ;  /* 0x0000000c00008c11 */ /* 0x000fe2000f8e10ff */
[----:B------:R-:W-:Y:S02]  /*1320*/  UIADD3 UR6, UPT, UPT, UR12, 0x4a80, URZ ;  /* 0x00004a800c067890 */ /* 0x000fe4000fffe0ff */
[----:B------:R-:W-:Y:S02]  /*1330*/  UIADD3 UR8, UPT, UPT, UR12, 0x4a00, URZ ;  /* 0x00004a000c087890 */ /* 0x000fe4000fffe0ff */
[----:B------:R4:W-:Y:S04]  /*1340*/  @!P0 STS [R0+0x4b00], R3 ;  /* 0x004b000300008388 */ /* 0x0009e80000000800 */
[----:B------:R4:W-:Y:S01]  /*1350*/  @!P0 STS [R0+0x4a00], RZ ;  /* 0x004a00ff00008388 */ /* 0x0009e20000000800 */
[----:B--2---:R-:W-:-:S13]  /*1360*/  ISETP.GE.AND P0, PT, R2, 0x1, PT ;  /* 0x000000010200780c */ /* 0x004fda0003f06270 */
[----:B----4-:R-:W-:Y:S05]  /*1370*/  @!P0 BRA `(.L_x_125) ;  /* 0x0000002c00188947 */ /* 0x010fea0003800000 */
[----:B------:R-:W2:Y:S01]  /*1380*/  LDCU UR9, c[0x0][0x3ac] ;  /* 0x00007580ff0977ac */ /* 0x000ea20008000800 */
[----:B01----:R-:W-:Y:S01]  /*1390*/  IMAD.MOV.U32 R22, RZ, RZ, RZ ;  /* 0x000000ffff167224 */ /* 0x003fe200078e00ff */
[----:B------:R-:W3:Y:S01]  /*13a0*/  LDCU UR11, c[0x0][0x3a8] ;  /* 0x00007500ff0b77ac */ /* 0x000ee20008000800 */
[----:B------:R-:W-:Y:S02]  /*13b0*/  UIADD3 UR12, UPT, UPT, UR12, 0x4b80, URZ ;  /* 0x00004b800c0c7890 */ /* 0x000fe4000fffe0ff */
[----:B--2---:R-:W-:Y:S02]  /*13c0*/  ULOP3.LUT UR22, UR9, 0x7, URZ, 0xc0, !UPT ;  /* 0x0000000709167892 */ /* 0x004fe4000f8ec0ff */
[----:B------:R-:W-:Y:S02]  /*13d0*/  ULOP3.LUT UR23, UR9, 0x3, URZ, 0xc0, !UPT ;  /* 0x0000000309177892 */ /* 0x000fe4000f8ec0ff */
[----:B------:R-:W-:Y:S01]  /*13e0*/  UIADD3 UR10, UPT, UPT, UR22, -0x1, URZ ;  /* 0xffffffff160a7890 */ /* 0x000fe2000fffe0ff */
[----:B---3--:R-:W-:Y:S01]  /*13f0*/  IMAD.U32 R21, RZ, RZ, UR11 ;  /* 0x0000000bff157e24 */ /* 0x008fe2000f8e00ff */
[----:B------:R-:W-:-:S02]  /*1400*/  ULOP3.LUT UR9, UR9, 0x7ffffff8, URZ, 0xc0, !UPT ;  /* 0x7ffffff809097892 */ /* 0x000fc4000f8ec0ff */
[----:B------:R-:W-:Y:S01]  /*1410*/  UISETP.GE.U32.AND UP0, UPT, UR10, 0x3, UPT ;  /* 0x000000030a00788c */ /* 0x000fe2000bf06070 */
[----:B------:R-:W-:-:S10]  /*1420*/  UMOV UR11, UR6 ;  /* 0x00000006000b7c82 */ /* 0x000fd40008000000 */
.L_x_183:
[----:B0-----:R-:W0:Y:S01]  /*1430*/  S2R R16, SR_TID.X ;  /* 0x0000000000107919 */ /* 0x001e220000002100 */
[----:B------:R-:W-:Y:S01]  /*1440*/  VIMNMX R3, PT, PT, R21, 0x20, PT ;  /* 0x0000002015037848 */ /* 0x000fe20003fe0100 */
[----:B------:R-:W-:Y:S01]  /*1450*/  BSSY.RECONVERGENT B0, `(.L_x_126) ;  /* 0x0000098000007945 */ /* 0x000fe20003800200 */
[----:B------:R-:W-:Y:S01]  /*1460*/  UMOV UR10, UR7 ;  /* 0x00000007000a7c82 */ /* 0x000fe20008000000 */
[----:B------:R-:W-:Y:S01]  /*1470*/  UMOV UR6, UR8 ;  /* 0x0000000800067c82 */ /* 0x000fe20008000000 */
[----:B------:R-:W-:Y:S01]  /*1480*/  VIMNMX R3, PT, PT, R3, 0x1, !PT ;  /* 0x0000000103037848 */ /* 0x000fe20007fe0100 */
[----:B-1----:R-:W1:Y:S03]  /*1490*/  LDCU.128 UR16, c[0x0][0x390] ;  /* 0x00007200ff1077ac */ /* 0x002e660008000c00 */
[----:B------:R-:W-:Y:S01]  /*14a0*/  LOP3.LUT R0, R3, 0x3, RZ, 0xc0, !PT ;  /* 0x0000000303007812 */ /* 0x000fe200078ec0ff */
[----:B------:R-:W-:Y:S01]  /*14b0*/  UMOV UR8, UR11 ;  /* 0x0000000b00087c82 */ /* 0x000fe20008000000 */
[----:B------:R-:W-:Y:S01]  /*14c0*/  UMOV UR7, UR12 ;  /* 0x0000000c00077c82 */ /* 0x000fe20008000000 */
[----:B01----:R-:W-:-:S07]  /*14d0*/  LOP3.LUT R17, R16, 0x7, RZ, 0xc0, !PT ;  /* 0x0000000710117812 */ /* 0x003fce00078ec0ff */
.L_x_134:
[----:B0-----:R-:W0:Y:S01]  /*14e0*/  LDC R10, c[0x0][0x3ac] ;  /* 0x0000eb00ff0a7b82 */ /* 0x001e220000000800 */
[----:B------:R-:W-:Y:S01]  /*14f0*/  SHF.R.U32.HI R11, RZ, 0x3, R16 ;  /* 0x00000003ff0b7819 */ /* 0x000fe20000011610 */
[----:B------:R-:W-:Y:S03]  /*1500*/  BSSY.RECONVERGENT B1, `(.L_x_127) ;  /* 0x0000089000017945 */ /* 0x000fe60003800200 */
[----:B0-----:R-:W-:-:S13]  /*1510*/  ISETP.GE.AND P0, PT, R11, R10, PT ;  /* 0x0000000a0b00720c */ /* 0x001fda0003f06270 */
[----:B-1----:R-:W-:Y:S05]  /*1520*/  @P0 BRA `(.L_x_128) ;  /* 0x0000000800180947 */ /* 0x002fea0003800000 */
[----:B------:R-:W-:Y:S01]  /*1530*/  IMAD.IADD R2, R10, 0x1, -R11 ;  /* 0x000000010a027824 */ /* 0x000fe200078e0a0b */
[----:B------:R-:W-:Y:S01]  /*1540*/  BSSY.RECONVERGENT B2, `(.L_x_129) ;  /* 0x0000047000027945 */ /* 0x000fe20003800200 */
[----:B------:R-:W-:Y:S01]  /*1550*/  PLOP3.LUT P0, PT, PT, PT, PT, 0x80, 0x8 ;  /* 0x000000000008781c */ /* 0x000fe20003f0f070 */
[----:B------:R-:W-:Y:S02]  /*1560*/  IMAD R19, R22, 0x20, R17 ;  /* 0x0000002016137824 */ /* 0x000fe400078e0211 */
[----:B------:R-:W-:Y:S01]  /*1570*/  ISETP.GT.AND P1, PT, R2, 0x30, PT ;  /* 0x000000300200780c */ /* 0x000fe20003f24270 */
[----:B------:R-:W-:-:S12]  /*1580*/  IMAD.MOV.U32 R2, RZ, RZ, R11 ;  /* 0x000000ffff027224 */ /* 0x000fd800078e000b */
[----:B------:R-:W-:Y:S05]  /*1590*/  @!P1 BRA `(.L_x_130) ;  /* 0x0000000400049947 */ /* 0x000fea0003800000 */
[----:B------:R-:W0:Y:S01]  /*15a0*/  S2R R5, SR_CgaCtaId ;  /* 0x0000000000057919 */ /* 0x000e220000008800 */
[----:B------:R-:W-:Y:S02]  /*15b0*/  MOV R18, 0x400 ;  /* 0x0000040000127802 */ /* 0x000fe40000000f00 */
[----:B------:R-:W-:Y:S02]  /*15c0*/  PLOP3.LUT P0, PT, PT, PT, PT, 0x8, 0x80 ;  /* 0x000000000080781c */ /* 0x000fe40003f0e170 */
[----:B0-----:R-:W-:-:S11]  /*15d0*/  LEA R18, R5, R18, 0x18 ;  /* 0x0000001205127211 */ /* 0x001fd600078ec0ff */
.L_x_131:
[CC--:B0-----:R-:W-:Y:S02]  /*15e0*/  IMAD R4, R19.reuse, R10.reuse, R2 ;  /* 0x0000000a13047224 */ /* 0x0c1fe400078e0202 */
[C---:B------:R-:W-:Y:S02]  /*15f0*/  VIADD R5, R2.reuse, 0x10 ;  /* 0x0000001002057836 */ /* 0x040fe40000000000 */
[----:B------:R-:W-:Y:S01]  /*1600*/  VIADD R6, R2, 0x20 ;  /* 0x0000002002067836 */ /* 0x000fe20000000000 */
[----:B------:R-:W-:Y:S01]  /*1610*/  IADD3 R14, P1, PT, R4, UR21, RZ ;  /* 0x00000015040e7c10 */ /* 0x000fe2000ff3e0ff */
[----:B------:R-:W-:Y:S02]  /*1620*/  VIADD R9, R2, 0x30 ;  /* 0x0000003002097836 */ /* 0x000fe40000000000 */
[CC--:B------:R-:W-:Y:S01]  /*1630*/  IMAD R13, R19.reuse, R10.reuse, R6 ;  /* 0x0000000a130d7224 */ /* 0x0c0fe200078e0206 */
[----:B------:R-:W-:Y:S01]  /*1640*/  LEA.HI.X.SX32 R7, R4, RZ, 0x1, P1 ;  /* 0x000000ff04077211 */ /* 0x000fe200008f0eff */
[----:B------:R-:W-:Y:S01]  /*1650*/  IMAD R9, R19, R10, R9 ;  /* 0x0000000a13097224 */ /* 0x000fe200078e0209 */
[----:B------:R-:W-:-:S02]  /*1660*/  SHF.L.U32 R8, R14, 0x2, RZ ;  /* 0x000000020e087819 */ /* 0x000fc400000006ff */
[----:B------:R-:W-:Y:S01]  /*1670*/  SHF.L.U64.HI R14, R14, 0x2, R7 ;  /* 0x000000020e0e7819 */ /* 0x000fe20000010207 */
[----:B------:R-:W-:Y:S01]  /*1680*/  IMAD R7, R19, R10, R5 ;  /* 0x0000000a13077224 */ /* 0x000fe200078e0205 */
[----:B------:R-:W-:-:S04]  /*1690*/  IADD3 R4, P1, PT, R8, UR16, RZ ;  /* 0x0000001008047c10 */ /* 0x000fc8000ff3e0ff */
[C---:B------:R-:W-:Y:S02]  /*16a0*/  IADD3 R25, P2, PT, R7.reuse, UR21, RZ ;  /* 0x0000001507197c10 */ /* 0x040fe4000ff5e0ff */
[----:B------:R-:W-:Y:S02]  /*16b0*/  IADD3.X R5, PT, PT, R14, UR17, RZ, P1, !PT ;  /* 0x000000110e057c10 */ /* 0x000fe40008ffe4ff */
[----:B------:R-:W-:Y:S02]  /*16c0*/  IADD3 R6, P1, PT, R8, UR18, RZ ;  /* 0x0000001208067c10 */ /* 0x000fe4000ff3e0ff */
[----:B------:R-:W-:Y:S01]  /*16d0*/  LEA.HI.X.SX32 R8, R7, RZ, 0x1, P2 ;  /* 0x000000ff07087211 */ /* 0x000fe200010f0eff */
[----:B------:R0:W2:Y:S01]  /*16e0*/  LDG.E R20, desc[UR14][R4.64] ;  /* 0x0000000e04147981 */ /* 0x0000a2000c1e1900 */
[----:B------:R-:W-:Y:S02]  /*16f0*/  IADD3 R12, P2, PT, R13, UR21, RZ ;  /* 0x000000150d0c7c10 */ /* 0x000fe4000ff5e0ff */
[----:B------:R-:W-:-:S02]  /*1700*/  IADD3.X R7, PT, PT, R14, UR19, RZ, P1, !PT ;  /* 0x000000130e077c10 */ /* 0x000fc40008ffe4ff */
[C---:B------:R-:W-:Y:S01]  /*1710*/  SHF.L.U64.HI R8, R25.reuse, 0x2, R8 ;  /* 0x0000000219087819 */ /* 0x040fe20000010208 */
[----:B------:R-:W-:Y:S01]  /*1720*/  IMAD.SHL.U32 R25, R25, 0x4, RZ ;  /* 0x0000000419197824 */ /* 0x000fe200078e00ff */
[----:B------:R-:W-:Y:S01]  /*1730*/  IADD3 R14, P1, PT, R9, UR21, RZ ;  /* 0x00000015090e7c10 */ /* 0x000fe2000ff3e0ff */
[----:B------:R1:W3:Y:S01]  /*1740*/  LDG.E R26, desc[UR14][R6.64] ;  /* 0x0000000e061a7981 */ /* 0x0002e2000c1e1900 */
[----:B------:R-:W-:Y:S01]  /*1750*/  LEA.HI.X.SX32 R13, R13, RZ, 0x1, P2 ;  /* 0x000000ff0d0d7211 */ /* 0x000fe200010f0eff */
[C---:B0-----:R-:W-:Y:S01]  /*1760*/  IMAD.SHL.U32 R5, R12.reuse, 0x4, RZ ;  /* 0x000000040c057824 */ /* 0x041fe200078e00ff */
[----:B------:R-:W-:Y:S02]  /*1770*/  LEA.HI.X.SX32 R15, R9, RZ, 0x1, P1 ;  /* 0x000000ff090f7211 */ /* 0x000fe400008f0eff */
[----:B------:R-:W-:Y:S02]  /*1780*/  IADD3 R24, P1, PT, R25, UR16, RZ ;  /* 0x0000001019187c10 */ /* 0x000fe4000ff3e0ff */
[----:B------:R-:W-:-:S02]  /*1790*/  SHF.L.U64.HI R9, R12, 0x2, R13 ;  /* 0x000000020c097819 */ /* 0x000fc4000001020d */
[----:B------:R-:W-:Y:S02]  /*17a0*/  IADD3 R12, P2, PT, R25, UR18, RZ ;  /* 0x00000012190c7c10 */ /* 0x000fe4000ff5e0ff */
[C---:B------:R-:W-:Y:S01]  /*17b0*/  SHF.L.U64.HI R15, R14.reuse, 0x2, R15 ;  /* 0x000000020e0f7819 */ /* 0x040fe2000001020f */
[----:B------:R-:W-:Y:S01]  /*17c0*/  IMAD.SHL.U32 R14, R14, 0x4, RZ ;  /* 0x000000040e0e7824 */ /* 0x000fe200078e00ff */
[C---:B------:R-:W-:Y:S02]  /*17d0*/  IADD3.X R25, PT, PT, R8.reuse, UR17, RZ, P1, !PT ;  /* 0x0000001108197c10 */ /* 0x040fe40008ffe4ff */
[C---:B------:R-:W-:Y:S02]  /*17e0*/  IADD3 R4, P1, PT, R5.reuse, UR16, RZ ;  /* 0x0000001005047c10 */ /* 0x040fe4000ff3e0ff */
[----:B------:R-:W-:Y:S01]  /*17f0*/  IADD3.X R13, PT, PT, R8, UR19, RZ, P2, !PT ;  /* 0x00000013080d7c10 */ /* 0x000fe200097fe4ff */
[----:B------:R0:W4:Y:S01]  /*1800*/  LDG.E R24, desc[UR14][R24.64] ;  /* 0x0000000e18187981 */ /* 0x000122000c1e1900 */
[----:B-1----:R-:W-:-:S02]  /*1810*/  IADD3 R6, P2, PT, R5, UR18, RZ ;  /* 0x0000001205067c10 */ /* 0x002fc4000ff5e0ff */
[C---:B------:R-:W-:Y:S01]  /*1820*/  IADD3 R8, P3, PT, R14.reuse, UR16, RZ ;  /* 0x000000100e087c10 */ /* 0x040fe2000ff7e0ff */
[----:B------:R-:W5:Y:S01]  /*1830*/  LDG.E R12, desc[UR14][R12.64] ;  /* 0x0000000e0c0c7981 */ /* 0x000f62000c1e1900 */
[C---:B------:R-:W-:Y:S02]  /*1840*/  IADD3.X R5, PT, PT, R9.reuse, UR17, RZ, P1, !PT ;  /* 0x0000001109057c10 */ /* 0x040fe40008ffe4ff */
[----:B------:R-:W-:Y:S02]  /*1850*/  IADD3 R14, P1, PT, R14, UR18, RZ ;  /* 0x000000120e0e7c10 */ /* 0x000fe4000ff3e0ff */
[----:B------:R-:W-:Y:S01]  /*1860*/  IADD3.X R7, PT, PT, R9, UR19, RZ, P2, !PT ;  /* 0x0000001309077c10 */ /* 0x000fe200097fe4ff */
[----:B------:R1:W5:Y:S01]  /*1870*/  LDG.E R4, desc[UR14][R4.64] ;  /* 0x0000000e04047981 */ /* 0x000362000c1e1900 */
[C---:B------:R-:W-:Y:S02]  /*1880*/  IADD3.X R9, PT, PT, R15.reuse, UR17, RZ, P3, !PT ;  /* 0x000000110f097c10 */ /* 0x040fe40009ffe4ff */
[----:B------:R-:W-:Y:S01]  /*1890*/  IADD3.X R15, PT, PT, R15, UR19, RZ, P1, !PT ;  /* 0x000000130f0f7c10 */ /* 0x000fe20008ffe4ff */
[----:B------:R-:W5:Y:S04]  /*18a0*/  LDG.E R6, desc[UR14][R6.64] ;  /* 0x0000000e06067981 */ /* 0x000f68000c1e1900 */
[----:B------:R-:W5:Y:S04]  /*18b0*/  LDG.E R8, desc[UR14][R8.64] ;  /* 0x0000000e08087981 */ /* 0x000f68000c1e1900 */
[----:B------:R-:W5:Y:S01]  /*18c0*/  LDG.E R14, desc[UR14][R14.64] ;  /* 0x0000000e0e0e7981 */ /* 0x000f62000c1e1900 */
[----:B0-----:R-:W-:-:S05]  /*18d0*/  IMAD R25, R17, 0x25, R2 ;  /* 0x0000002511197824 */ /* 0x001fca00078e0202 */
[----:B------:R-:W-:Y:S01]  /*18e0*/  LEA R25, R25, R18, 0x2 ;  /* 0x0000001219197211 */ /* 0x000fe200078e10ff */
[----:B-1----:R-:W-:Y:S02]  /*18f0*/  VIADD R5, R10, 0xffffffd0 ;  /* 0xffffffd00a057836 */ /* 0x002fe40000000000 */
[----:B------:R-:W-:-:S05]  /*1900*/  VIADD R2, R2, 0x40 ;  /* 0x0000004002027836 */ /* 0x000fca0000000000 */
[----:B------:R-:W-:Y:S01]  /*1910*/  ISETP.GE.AND P1, PT, R2, R5, PT ;  /* 0x000000050200720c */ /* 0x000fe20003f26270 */
[----:B--2---:R0:W-:Y:S04]  /*1920*/  STS [R25+0x2500], R20 ;  /* 0x0025001419007388 */ /* 0x0041e80000000800 */
[----:B---3--:R0:W-:Y:S04]  /*1930*/  STS [R25+0x3780], R26 ;  /* 0x0037801a19007388 */ /* 0x0081e80000000800 */
[----:B----4-:R0:W-:Y:S04]  /*1940*/  STS [R25+0x2540], R24 ;  /* 0x0025401819007388 */ /* 0x0101e80000000800 */
[----:B-----5:R0:W-:Y:S04]  /*1950*/  STS [R25+0x37c0], R12 ;  /* 0x0037c00c19007388 */ /* 0x0201e80000000800 */
[----:B------:R0:W-:Y:S04]  /*1960*/  STS [R25+0x2580], R4 ;  /* 0x0025800419007388 */ /* 0x0001e80000000800 */
[----:B------:R0:W-:Y:S04]  /*1970*/  STS [R25+0x3800], R6 ;  /* 0x0038000619007388 */ /* 0x0001e80000000800 */
[----:B------:R0:W-:Y:S04]  /*1980*/  STS [R25+0x25c0], R8 ;  /* 0x0025c00819007388 */ /* 0x0001e80000000800 */
[----:B------:R0:W-:Y:S01]  /*1990*/  STS [R25+0x3840], R14 ;  /* 0x0038400e19007388 */ /* 0x0001e20000000800 */
[----:B------:R-:W-:Y:S05]  /*19a0*/  @!P1 BRA `(.L_x_131) ;  /* 0xfffffffc000c9947 */ /* 0x000fea000383ffff */
.L_x_130:
[----:B------:R-:W-:Y:S05]  /*19b0*/  BSYNC.RECONVERGENT B2 ;  /* 0x0000000000027941 */ /* 0x000fea0003800200 */
.L_x_129:
[----:B0-----:R-:W-:Y:S01]  /*19c0*/  IMAD.IADD R4, R10, 0x1, -R2 ;  /* 0x000000010a047824 */ /* 0x001fe200078e0a02 */
[----:B------:R-:W-:Y:S04]  /*19d0*/  BSSY.RECONVERGENT B2, `(.L_x_132) ;  /* 0x0000026000027945 */ /* 0x000fe80003800200 */
[----:B------:R-:W-:-:S13]  /*19e0*/  ISETP.GT.AND P1, PT, R4, 0x10, PT ;  /* 0x000000100400780c */ /* 0x000fda0003f24270 */
[----:B------:R-:W-:Y:S05]  /*19f0*/  @!P1 BRA `(.L_x_133) ;  /* 0x00000000008c9947 */ /* 0x000fea0003800000 */
[----:B------:R-:W-:Y:S01]  /*1a00*/  VIADD R5, R2, 0x10 ;  /* 0x0000001002057836 */ /* 0x000fe20000000000 */
[----:B------:R-:W0:Y:S01]  /*1a10*/  LDCU.128 UR24, c[0x0][0x390] ;  /* 0x00007200ff1877ac */ /* 0x000e220008000c00 */
[CC--:B------:R-:W-:Y:S02]  /*1a20*/  IMAD R4, R19.reuse, R10.reuse, R2 ;  /* 0x0000000a13047224 */ /* 0x0c0fe400078e0202 */
[----:B------:R-:W-:-:S03]  /*1a30*/  IMAD R5, R19, R10, R5 ;  /* 0x0000000a13057224 */ /* 0x000fc600078e0205 */
[C---:B------:R-:W-:Y:S02]  /*1a40*/  IADD3 R7, P0, PT, R4.reuse, UR21, RZ ;  /* 0x0000001504077c10 */ /* 0x040fe4000ff1e0ff */
[----:B------:R-:W-:Y:S02]  /*1a50*/  IADD3 R13, P1, PT, R5, UR21, RZ ;  /* 0x00000015050d7c10 */ /* 0x000fe4000ff3e0ff */
[----:B------:R-:W-:Y:S01]  /*1a60*/  LEA.HI.X.SX32 R8, R4, RZ, 0x1, P0 ;  /* 0x000000ff04087211 */ /* 0x000fe200000f0eff */
[----:B------:R-:W-:Y:S01]  /*1a70*/  IMAD.SHL.U32 R6, R7, 0x4, RZ ;  /* 0x0000000407067824 */ /* 0x000fe200078e00ff */
[----:B------:R-:W-:Y:S01]  /*1a80*/  LEA.HI.X.SX32 R4, R5, RZ, 0x1, P1 ;  /* 0x000000ff05047211 */ /* 0x000fe200008f0eff */
[----:B------:R-:W-:Y:S01]  /*1a90*/  IMAD.SHL.U32 R12, R13, 0x4, RZ ;  /* 0x000000040d0c7824 */ /* 0x000fe200078e00ff */
[----:B------:R-:W-:Y:S02]  /*1aa0*/  SHF.L.U64.HI R7, R7, 0x2, R8 ;  /* 0x0000000207077819 */ /* 0x000fe40000010208 */
[----:B------:R-:W-:-:S02]  /*1ab0*/  SHF.L.U64.HI R13, R13, 0x2, R4 ;  /* 0x000000020d0d7819 */ /* 0x000fc40000010204 */
[----:B0-----:R-:W-:Y:S02]  /*1ac0*/  IADD3 R4, P0, PT, R6, UR24, RZ ;  /* 0x0000001806047c10 */ /* 0x001fe4000ff1e0ff */
[----:B------:R-:W-:Y:S02]  /*1ad0*/  IADD3 R8, P2, PT, R12, UR24, RZ ;  /* 0x000000180c087c10 */ /* 0x000fe4000ff5e0ff */
[----:B------:R-:W-:Y:S02]  /*1ae0*/  IADD3 R6, P1, PT, R6, UR26, RZ ;  /* 0x0000001a06067c10 */ /* 0x000fe4000ff3e0ff */
[----:B------:R-:W-:Y:S02]  /*1af0*/  IADD3 R12, P3, PT, R12, UR26, RZ ;  /* 0x0000001a0c0c7c10 */ /* 0x000fe4000ff7e0ff */
[----:B------:R-:W-:Y:S02]  /*1b00*/  IADD3.X R5, PT, PT, R7, UR25, RZ, P0, !PT ;  /* 0x0000001907057c10 */ /* 0x000fe400087fe4ff */
[----:B------:R-:W-:-:S02]  /*1b10*/  IADD3.X R9, PT, PT, R13, UR25, RZ, P2, !PT ;  /* 0x000000190d097c10 */ /* 0x000fc400097fe4ff */
[----:B------:R-:W-:Y:S01]  /*1b20*/  IADD3.X R7, PT, PT, R7, UR27, RZ, P1, !PT ;  /* 0x0000001b07077c10 */ /* 0x000fe20008ffe4ff */
[----:B------:R-:W2:Y:S01]  /*1b30*/  LDG.E R4, desc[UR14][R4.64] ;  /* 0x0000000e04047981 */ /* 0x000ea2000c1e1900 */
[----:B------:R-:W-:-:S03]  /*1b40*/  IADD3.X R13, PT, PT, R13, UR27, RZ, P3, !PT ;  /* 0x0000001b0d0d7c10 */ /* 0x000fc60009ffe4ff */
[----:B------:R-:W3:Y:S04]  /*1b50*/  LDG.E R6, desc[UR14][R6.64] ;  /* 0x0000000e06067981 */ /* 0x000ee8000c1e1900 */
[----:B------:R-:W4:Y:S04]  /*1b60*/  LDG.E R8, desc[UR14][R8.64] ;  /* 0x0000000e08087981 */ /* 0x000f28000c1e1900 */
[----:B------:R-:W5:Y:S01]  /*1b70*/  LDG.E R12, desc[UR14][R12.64] ;  /* 0x0000000e0c0c7981 */ /* 0x000f62000c1e1900 */
[----:B------:R-:W0:Y:S01]  /*1b80*/  S2UR UR12, SR_CgaCtaId ;  /* 0x00000000000c79c3 */ /* 0x000e220000008800 */
[----:B------:R-:W-:Y:S01]  /*1b90*/  UMOV UR11, 0x400 ;  /* 0x00000400000b7882 */ /* 0x000fe20000000000 */
[----:B------:R-:W-:Y:S01]  /*1ba0*/  IMAD R14, R17, 0x25, R2 ;  /* 0x00000025110e7824 */ /* 0x000fe200078e0202 */
[----:B0-----:R-:W-:-:S06]  /*1bb0*/  ULEA UR11, UR12, UR11, 0x18 ;  /* 0x0000000b0c0b7291 */ /* 0x001fcc000f8ec0ff */
[----:B------:R-:W-:Y:S02]  /*1bc0*/  LEA R15, R14, UR11, 0x2 ;  /* 0x0000000b0e0f7c11 */ /* 0x000fe4000f8e10ff */
[----:B------:R-:W-:Y:S02]  /*1bd0*/  PLOP3.LUT P0, PT, PT, PT, PT, 0x8, 0x80 ;  /* 0x000000000080781c */ /* 0x000fe40003f0e170 */
[----:B------:R-:W-:Y:S01]  /*1be0*/  IADD3 R2, PT, PT, R2, 0x20, RZ ;  /* 0x0000002002027810 */ /* 0x000fe20007ffe0ff */
[----:B--2---:R0:W-:Y:S04]  /*1bf0*/  STS [R15+0x2500], R4 ;  /* 0x002500040f007388 */ /* 0x0041e80000000800 */
[----:B---3--:R0:W-:Y:S04]  /*1c00*/  STS [R15+0x3780], R6 ;  /* 0x003780060f007388 */ /* 0x0081e80000000800 */
[----:B----4-:R0:W-:Y:S04]  /*1c10*/  STS [R15+0x2540], R8 ;  /* 0x002540080f007388 */ /* 0x0101e80000000800 */
[----:B-----5:R0:W-:Y:S02]  /*1c20*/  STS [R15+0x37c0], R12 ;  /* 0x0037c00c0f007388 */ /* 0x0201e40000000800 */
.L_x_133:
[----:B------:R-:W-:Y:S05]  /*1c30*/  BSYNC.RECONVERGENT B2 ;  /* 0x0000000000027941 */ /* 0x000fea0003800200 */
.L_x_132:
[----:B------:R-:W-:-:S13]  /*1c40*/  ISETP.LT.OR P0, PT, R2, R10, P0 ;  /* 0x0000000a0200720c */ /* 0x000fda0000701670 */
[----:B------:R-:W-:Y:S05]  /*1c50*/  @!P0 BRA `(.L_x_128) ;  /* 0x00000000004c8947 */ /* 0x000fea0003800000 */
[----:B------:R-:W1:Y:S01]  /*1c60*/  LDCU.128 UR24, c[0x0][0x390] ;  /* 0x00007200ff1877ac */ /* 0x000e620008000c00 */
[----:B------:R-:W-:-:S05]  /*1c70*/  IMAD R19, R19, R10, R2 ;  /* 0x0000000a13137224 */ /* 0x000fca00078e0202 */
[----:B------:R-:W-:-:S04]  /*1c80*/  IADD3 R7, P0, PT, R19, UR21, RZ ;  /* 0x0000001513077c10 */ /* 0x000fc8000ff1e0ff */
[----:B0-----:R-:W-:Y:S01]  /*1c90*/  LEA.HI.X.SX32 R4, R19, RZ, 0x1, P0 ;  /* 0x000000ff13047211 */ /* 0x001fe200000f0eff */
[----:B------:R-:W-:-:S03]  /*1ca0*/  IMAD.SHL.U32 R6, R7, 0x4, RZ ;  /* 0x0000000407067824 */ /* 0x000fc600078e00ff */
[----:B------:R-:W-:Y:S02]  /*1cb0*/  SHF.L.U64.HI R7, R7, 0x2, R4 ;  /* 0x0000000207077819 */ /* 0x000fe40000010204 */
[C---:B-1----:R-:W-:Y:S02]  /*1cc0*/  IADD3 R4, P0, PT, R6.reuse, UR24, RZ ;  /* 0x0000001806047c10 */ /* 0x042fe4000ff1e0ff */
[----:B------:R-:W-:Y:S02]  /*1cd0*/  IADD3 R6, P1, PT, R6, UR26, RZ ;  /* 0x0000001a06067c10 */ /* 0x000fe4000ff3e0ff */
[C---:B------:R-:W-:Y:S02]  /*1ce0*/  IADD3.X R5, PT, PT, R7.reuse, UR25, RZ, P0, !PT ;  /* 0x0000001907057c10 */ /* 0x040fe400087fe4ff */
[----:B------:R-:W-:-:S03]  /*1cf0*/  IADD3.X R7, PT, PT, R7, UR27, RZ, P1, !PT ;  /* 0x0000001b07077c10 */ /* 0x000fc60008ffe4ff */
[----:B------:R-:W2:Y:S04]  /*1d00*/  LDG.E R4, desc[UR14][R4.64] ;  /* 0x0000000e04047981 */ /* 0x000ea8000c1e1900 */
[----:B------:R-:W3:Y:S01]  /*1d10*/  LDG.E R6, desc[UR14][R6.64] ;  /* 0x0000000e06067981 */ /* 0x000ee2000c1e1900 */
[----:B------:R-:W0:Y:S01]  /*1d20*/  S2UR UR12, SR_CgaCtaId ;  /* 0x00000000000c79c3 */ /* 0x000e220000008800 */
[----:B------:R-:W-:Y:S01]  /*1d30*/  UMOV UR11, 0x400 ;  /* 0x00000400000b7882 */ /* 0x000fe20000000000 */
[----:B------:R-:W-:Y:S01]  /*1d40*/  IMAD R2, R17, 0x25, R2 ;  /* 0x0000002511027824 */ /* 0x000fe200078e0202 */
[----:B0-----:R-:W-:-:S06]  /*1d50*/  ULEA UR11, UR12, UR11, 0x18 ;  /* 0x0000000b0c0b7291 */ /* 0x001fcc000f8ec0ff */
[----:B------:R-:W-:-:S05]  /*1d60*/  LEA R9, R2, UR11, 0x2 ;  /* 0x0000000b02097c11 */ /* 0x000fca000f8e10ff */
[----:B--2---:R1:W-:Y:S04]  /*1d70*/  STS [R9+0x2500], R4 ;  /* 0x0025000409007388 */ /* 0x0043e80000000800 */
[----:B---3--:R1:W-:Y:S02]  /*1d80*/  STS [R9+0x3780], R6 ;  /* 0x0037800609007388 */ /* 0x0083e40000000800 */
.L_x_128:
[----:B------:R-:W-:Y:S05]  /*1d90*/  BSYNC.RECONVERGENT B1 ;  /* 0x0000000000017941 */ /* 0x000fea0003800200 */
.L_x_127:
[C---:B------:R-:W-:Y:S01]  /*1da0*/  ISETP.GE.U32.AND P0, PT, R17.reuse, 0x18, PT ;  /* 0x000000181100780c */ /* 0x040fe20003f06070 */
[----:B------:R-:W-:-:S12]  /*1db0*/  VIADD R17, R17, 0x8 ;  /* 0x0000000811117836 */ /* 0x000fd80000000000 */
[----:B------:R-:W-:Y:S05]  /*1dc0*/  @!P0 BRA `(.L_x_134) ;  /* 0xfffffff400c48947 */ /* 0x000fea000383ffff */
[----:B------:R-:W-:Y:S05]  /*1dd0*/  BSYNC.RECONVERGENT B0 ;  /* 0x0000000000007941 */ /* 0x000fea0003800200 */
.L_x_126:
[----:B------:R-:W2:Y:S01]  /*1de0*/  S2R R2, SR_TID.X ;  /* 0x0000000000027919 */ /* 0x000ea20000002100 */
[----:B------:R-:W-:Y:S01]  /*1df0*/  BSSY.RECONVERGENT B0, `(.L_x_135) ;  /* 0x0000086000007945 */ /* 0x000fe20003800200 */
[----:B------:R-:W-:Y:S01]  /*1e00*/  BAR.SYNC.DEFER_BLOCKING 0x0 ;  /* 0x0000000000007b1d */ /* 0x000fe20000010000 */
[----:B--2---:R-:W-:-:S13]  /*1e10*/  ISETP.GT.U32.AND P0, PT, R2, 0xff, PT ;  /* 0x000000ff0200780c */ /* 0x004fda0003f04070 */
[----:B------:R-:W-:Y:S05]  /*1e20*/  @P0 BRA `(.L_x_136) ;  /* 0x0000000800080947 */ /* 0x000fea0003800000 */
[----:B------:R-:W-:-:S13]  /*1e30*/  ISETP.GT.AND P1, PT, R10, RZ, PT ;  /* 0x000000ff0a00720c */ /* 0x000fda0003f24270 */
[----:B------:R-:W-:Y:S05]  /*1e40*/  @P1 BRA `(.L_x_137) ;  /* 0x0000000000441947 */ /* 0x000fea0003800000 */
.L_x_140:
[----:B01----:R-:W0:Y:S01]  /*1e50*/  S2R R6, SR_CgaCtaId ;  /* 0x0000000000067919 */ /* 0x003e220000008800 */
[----:B------:R-:W-:Y:S01]  /*1e60*/  MOV R5, 0x400 ;  /* 0x0000040000057802 */ /* 0x000fe20000000f00 */
[----:B------:R-:W-:Y:S01]  /*1e70*/  BSSY.RECONVERGENT B1, `(.L_x_138) ;  /* 0x000000a000017945 */ /* 0x000fe20003800200 */
[----:B------:R-:W-:Y:S02]  /*1e80*/  LOP3.LUT R4, R2, 0x7, RZ, 0xc0, !PT ;  /* 0x0000000702047812 */ /* 0x000fe400078ec0ff */
[----:B0-----:R-:W-:-:S07]  /*1e90*/  LEA R6, R6, R5, 0x18 ;  /* 0x0000000506067211 */ /* 0x001fce00078ec0ff */
.L_x_139:
[----:B0-----:R-:W-:Y:S02]  /*1ea0*/  IMAD R5, R11, 0x20, R4 ;  /* 0x000000200b057824 */ /* 0x001fe400078e0204 */
[----:B------:R-:W-:Y:S01]  /*1eb0*/  FMUL R8, RZ, R23 ;  /* 0x00000017ff087220 */ /* 0x000fe20000400000 */
[C---:B------:R-:W-:Y:S01]  /*1ec0*/  ISETP.GE.U32.AND P1, PT, R4.reuse, 0x18, PT ;  /* 0x000000180400780c */ /* 0x040fe20003f26070 */
[----:B------:R-:W-:Y:S02]  /*1ed0*/  VIADD R4, R4, 0x8 ;  /* 0x0000000804047836 */ /* 0x000fe40000000000 */
[----:B------:R-:W-:-:S05]  /*1ee0*/  IMAD R5, R5, 0x4, R6 ;  /* 0x0000000405057824 */ /* 0x000fca00078e0206 */
[----:B------:R0:W-:Y:S05]  /*1ef0*/  STS [R5+0x4c00], R8 ;  /* 0x004c000805007388 */ /* 0x0001ea0000000800 */
[----:B------:R-:W-:Y:S05]  /*1f00*/  @!P1 BRA `(.L_x_139) ;  /* 0xfffffffc00e49947 */ /* 0x000fea000383ffff */
[----:B------:R-:W-:Y:S05]  /*1f10*/  BSYNC.RECONVERGENT B1 ;  /* 0x0000000000017941 */ /* 0x000fea0003800200 */
.L_x_138:
[C---:B------:R-:W-:Y:S01]  /*1f20*/  ISETP.GE.U32.AND P1, PT, R11.reuse, 0x10, PT ;  /* 0x000000100b00780c */ /* 0x040fe20003f26070 */
[----:B------:R-:W-:-:S12]  /*1f30*/  VIADD R11, R11, 0x10 ;  /* 0x000000100b0b7836 */ /* 0x000fd80000000000 */
[----:B------:R-:W-:Y:S05]  /*1f40*/  @!P1 BRA `(.L_x_140) ;  /* 0xfffffffc00c09947 */ /* 0x000fea000383ffff */
[----:B------:R-:W-:Y:S05]  /*1f50*/  BRA `(.L_x_136) ;  /* 0x0000000400bc7947 */ /* 0x000fea0003800000 */
.L_x_137:
[----:B------:R-:W-:Y:S01]  /*1f60*/  BSSY.RECONVERGENT B1, `(.L_x_141) ;  /* 0x000006b000017945 */ /* 0x000fe20003800200 */
[----:B01----:R-:W-:-:S07]  /*1f70*/  LOP3.LUT R4, R2, 0x7, RZ, 0xc0, !PT ;  /* 0x0000000702047812 */ /* 0x003fce00078ec0ff */
.L_x_147:
[----:B0-----:R-:W0:Y:S01]  /*1f80*/  LDC R26, c[0x0][0x3ac] ;  /* 0x0000eb00ff1a7b82 */ /* 0x001e220000000800 */
[----:B------:R-:W-:Y:S02]  /*1f90*/  HFMA2 R24, -RZ, RZ, 0, 0 ;  /* 0x00000000ff187431 */ /* 0x000fe400000001ff */
[----:B------:R-:W-:Y:S01]  /*1fa0*/  IMAD.MOV.U32 R5, RZ, RZ, RZ ;  /* 0x000000ffff057224 */ /* 0x000fe200078e00ff */
[----:B0-----:R-:W-:-:S13]  /*1fb0*/  ISETP.GE.U32.AND P1, PT, R26, 0x8, PT ;  /* 0x000000081a00780c */ /* 0x001fda0003f26070 */
[----:B------:R-:W-:Y:S05]  /*1fc0*/  @!P1 BRA `(.L_x_142) ;  /* 0x0000000000949947 */ /* 0x000fea0003800000 */
[----:B------:R-:W0:Y:S01]  /*1fd0*/  S2R R8, SR_CgaCtaId ;  /* 0x0000000000087919 */ /* 0x000e220000008800 */
[----:B------:R-:W-:Y:S01]  /*1fe0*/  MOV R5, 0x400 ;  /* 0x0000040000057802 */ /* 0x000fe20000000f00 */
[----:B------:R-:W-:Y:S02]  /*1ff0*/  IMAD.MOV.U32 R24, RZ, RZ, RZ ;  /* 0x000000ffff187224 */ /* 0x000fe400078e00ff */
[----:B------:R-:W-:Y:S01]  /*2000*/  IMAD.MOV.U32 R6, RZ, RZ, RZ ;  /* 0x000000ffff067224 */ /* 0x000fe200078e00ff */
[----:B0-----:R-:W-:-:S07]  /*2010*/  LEA R5, R8, R5, 0x18 ;  /* 0x0000000508057211 */ /* 0x001fce00078ec0ff */
.L_x_143:
[--C-:B------:R-:W-:Y:S02]  /*2020*/  IMAD R8, R11, 0x25, R6.reuse ;  /* 0x000000250b087824 */ /* 0x100fe400078e0206 */
[----:B------:R-:W-:Y:S02]  /*2030*/  IMAD R16, R4, 0x25, R6 ;  /* 0x0000002504107824 */ /* 0x000fe400078e0206 */
[--C-:B------:R-:W-:Y:S02]  /*2040*/  IMAD R17, R8, 0x4, R5.reuse ;  /* 0x0000000408117824 */ /* 0x100fe400078e0205 */
[----:B------:R-:W-:Y:S02]  /*2050*/  IMAD R16, R16, 0x4, R5 ;  /* 0x0000000410107824 */ /* 0x000fe400078e0205 */
[----:B------:R-:W-:Y:S01]  /*2060*/  VIADD R6, R6, 0x8 ;  /* 0x0000000806067836 */ /* 0x000fe20000000000 */
[----:B------:R-:W-:Y:S04]  /*2070*/  LDS R19, [R17+0x1280] ;  /* 0x0012800011137984 */ /* 0x000fe80000000800 */
[----:B------:R-:W0:Y:S01]  /*2080*/  LDS R18, [R16+0x2500] ;  /* 0x0025000010127984 */ /* 0x000e220000000800 */
[----:B------:R-:W-:-:S03]  /*2090*/  ISETP.NE.AND P1, PT, R6, UR9, PT ;  /* 0x0000000906007c0c */ /* 0x000fc6000bf25270 */
[----:B------:R-:W-:Y:S04]  /*20a0*/  LDS R7, [R17+0x1284] ;  /* 0x0012840011077984 */ /* 0x000fe80000000800 */
[----:B------:R-:W1:Y:S04]  /*20b0*/  LDS R8, [R16+0x2504] ;  /* 0x0025040010087984 */ /* 0x000e680000000800 */
[----:B------:R-:W-:Y:S04]  /*20c0*/  LDS R9, [R17+0x1288] ;  /* 0x0012880011097984 */ /* 0x000fe80000000800 */
[----:B------:R-:W2:Y:S04]  /*20d0*/  LDS R10, [R16+0x2508] ;  /* 0x00250800100a7984 */ /* 0x000ea80000000800 */
[----:B------:R-:W-:Y:S04]  /*20e0*/  LDS R12, [R17+0x128c] ;  /* 0x00128c00110c7984 */ /* 0x000fe80000000800 */
[----:B------:R-:W3:Y:S04]  /*20f0*/  LDS R13, [R16+0x250c] ;  /* 0x00250c00100d7984 */ /* 0x000ee80000000800 */
[----:B------:R-:W-:Y:S04]  /*2100*/  LDS R14, [R17+0x1290] ;  /* 0x00129000110e7984 */ /* 0x000fe80000000800 */
[----:B------:R-:W4:Y:S04]  /*2110*/  LDS R15, [R16+0x2510] ;  /* 0x00251000100f7984 */ /* 0x000f280000000800 */
[----:B------:R-:W-:Y:S04]  /*2120*/  LDS R20, [R17+0x1294] ;  /* 0x0012940011147984 */ /* 0x000fe80000000800 */
[----:B------:R-:W5:Y:S01]  /*2130*/  LDS R25, [R16+0x2514] ;  /* 0x0025140010197984 */ /* 0x000f620000000800 */
[----:B0-----:R-:W-:-:S03]  /*2140*/  FFMA R28, R19, R18, R24 ;  /* 0x00000012131c7223 */ /* 0x001fc60000000018 */
[----:B------:R-:W-:Y:S04]  /*2150*/  LDS R18, [R17+0x1298] ;  /* 0x0012980011127984 */ /* 0x000fe80000000800 */
[----:B------:R-:W0:Y:S01]  /*2160*/  LDS R19, [R16+0x2518] ;  /* 0x0025180010137984 */ /* 0x000e220000000800 */
[----:B-1----:R-:W-:-:S03]  /*2170*/  FFMA R8, R7, R8, R28 ;  /* 0x0000000807087223 */ /* 0x002fc6000000001c */
[----:B------:R-:W-:Y:S04]  /*2180*/  LDS R24, [R17+0x129c] ;  /* 0x00129c0011187984 */ /* 0x000fe80000000800 */
[----:B------:R-:W1:Y:S01]  /*2190*/  LDS R27, [R16+0x251c] ;  /* 0x00251c00101b7984 */ /* 0x000e620000000800 */
[----:B--2---:R-:W-:-:S04]  /*21a0*/  FFMA R9, R9, R10, R8 ;  /* 0x0000000a09097223 */ /* 0x004fc80000000008 */
[----:B---3--:R-:W-:-:S04]  /*21b0*/  FFMA R9, R12, R13, R9 ;  /* 0x0000000d0c097223 */ /* 0x008fc80000000009 */
[----:B----4-:R-:W-:-:S04]  /*21c0*/  FFMA R9, R14, R15, R9 ;  /* 0x0000000f0e097223 */ /* 0x010fc80000000009 */
[----:B-----5:R-:W-:-:S04]  /*21d0*/  FFMA R9, R20, R25, R9 ;  /* 0x0000001914097223 */ /* 0x020fc80000000009 */
[----:B0-----:R-:W-:-:S04]  /*21e0*/  FFMA R9, R18, R19, R9 ;  /* 0x0000001312097223 */ /* 0x001fc80000000009 */
[----:B-1----:R-:W-:Y:S01]  /*21f0*/  FFMA R24, R24, R27, R9 ;  /* 0x0000001b18187223 */ /* 0x002fe20000000009 */
[----:B------:R-:W-:Y:S06]  /*2200*/  @P1 BRA `(.L_x_143) ;  /* 0xfffffffc00841947 */ /* 0x000fec000383ffff */
[----:B------:R-:W-:-:S07]  /*2210*/  MOV R5, UR9 ;  /* 0x0000000900057c02 */ /* 0x000fce0008000f00 */
.L_x_142:
[----:B------:R-:W-:-:S09]  /*2220*/  UISETP.NE.AND UP1, UPT, UR22, URZ, UPT ;  /* 0x000000ff1600728c */ /* 0x000fd2000bf25270 */
[----:B------:R-:W-:Y:S05]  /*2230*/  BRA.U !UP1, `(.L_x_144) ;  /* 0x0000000109cc7547 */ /* 0x000fea000b800000 */
[----:B------:R-:W-:Y:S01]  /*2240*/  UISETP.NE.AND UP1, UPT, UR23, URZ, UPT ;  /* 0x000000ff1700728c */ /* 0x000fe2000bf25270 */
[----:B------:R-:W-:Y:S10]  /*2250*/  BRA.U !UP0, `(.L_x_145) ;  /* 0x0000000108507547 */ /* 0x000ff4000b800000 */
        /* <DEDUP_REMOVED lines=20> */
.L_x_145:
[----:B------:R-:W-:Y:S05]  /*23a0*/  BRA.U !UP1, `(.L_x_144) ;  /* 0x0000000109707547 */ /* 0x000fea000b800000 */
[----:B------:R-:W-:Y:S01]  /*23b0*/  UISETP.NE.AND UP1, UPT, UR23, 0x1, UPT ;  /* 0x000000011700788c */ /* 0x000fe2000bf25270 */
[----:B------:R-:W-:-:S08]  /*23c0*/  LOP3.LUT P1, RZ, R26, 0x1, RZ, 0xc0, !PT ;  /* 0x000000011aff7812 */ /* 0x000fd0000782c0ff */
[----:B------:R-:W-:Y:S05]  /*23d0*/  BRA.U !UP1, `(.L_x_146) ;  /* 0x0000000109387547 */ /* 0x000fea000b800000 */
        /* <DEDUP_REMOVED lines=14> */
.L_x_146:
[----:B------:R-:W-:Y:S05]  /*24c0*/  @!P1 BRA `(.L_x_144) ;  /* 0x0000000000289947 */ /* 0x000fea0003800000 */
        /* <DEDUP_REMOVED lines=10> */
.L_x_144:
        /* <DEDUP_REMOVED lines=10> */
[----:B------:R-:W-:Y:S05]  /*2610*/  BSYNC.RECONVERGENT B1 ;  /* 0x0000000000017941 */ /* 0x000fea0003800200 */
.L_x_141:
[C---:B------:R-:W-:Y:S01]  /*2620*/  ISETP.GE.U32.AND P1, PT, R11.reuse, 0x10, PT ;  /* 0x000000100b00780c */ /* 0x040fe20003f26070 */
[----:B------:R-:W-:-:S12]  /*2630*/  VIADD R11, R11, 0x10 ;  /* 0x000000100b0b7836 */ /* 0x000fd80000000000 */
[----:B------:R-:W-:Y:S05]  /*2640*/  @!P1 BRA `(.L_x_137) ;  /* 0xfffffff800449947 */ /* 0x000fea000383ffff */
.L_x_136:
[----:B------:R-:W-:Y:S05]  /*2650*/  BSYNC.RECONVERGENT B0 ;  /* 0x0000000000007941 */ /* 0x000fea0003800200 */
.L_x_135:
[----:B------:R-:W-:Y:S01]  /*2660*/  BAR.SYNC.DEFER_BLOCKING 0x0 ;  /* 0x0000000000007b1d */ /* 0x000fe20000010000 */
[----:B------:R-:W-:Y:S02]  /*2670*/  LOP3.LUT P1, RZ, R2, 0x307, RZ, 0xc0, !PT ;  /* 0x0000030702ff7812 */ /* 0x000fe4000782c0ff */
[----:B------:R-:W-:-:S03]  /*2680*/  SHF.R.U32.HI R20, RZ, 0x3, R2 ;  /* 0x00000003ff147819 */ /* 0x000fc60000011602 */
[----:B------:R-:W-:Y:S08]  /*2690*/  BSSY.RECONVERGENT B0, `(.L_x_148) ;  /* 0x000005e000007945 */ /* 0x000ff00003800200 */
[----:B------:R-:W-:Y:S05]  /*26a0*/  @P1 BRA `(.L_x_149) ;  /* 0x0000000400701947 */ /* 0x000fea0003800000 */
[----:B0-----:R-:W1:Y:S02]  /*26b0*/  LDC R5, c[0x0][0x3a8] ;  /* 0x0000ea00ff057b82 */ /* 0x001e640000000800 */
[----:B-1----:R-:W-:-:S05]  /*26c0*/  IMAD R4, R22, -0x20, R5 ;  /* 0xffffffe016047824 */ /* 0x002fca00078e0205 */
[----:B------:R-:W-:-:S13]  /*26d0*/  ISETP.GT.AND P1, PT, R4, RZ, PT ;  /* 0x000000ff0400720c */ /* 0x000fda0003f24270 */
[----:B------:R-:W-:Y:S05]  /*26e0*/  @P1 BRA `(.L_x_150) ;  /* 0x0000000000241947 */ /* 0x000fea0003800000 */
[----:B------:R-:W-:-:S07]  /*26f0*/  IMAD.MOV.U32 R4, RZ, RZ, R20 ;  /* 0x000000ffff047224 */ /* 0x000fce00078e0014 */
.L_x_151:
[C---:B0-----:R-:W-:Y:S02]  /*2700*/  LEA R5, R4.reuse, UR10, 0x2 ;  /* 0x0000000a04057c11 */ /* 0x041fe4000f8e10ff */
[C---:B------:R-:W-:Y:S02]  /*2710*/  LEA R6, R4.reuse, UR7, 0x2 ;  /* 0x0000000704067c11 */ /* 0x040fe4000f8e10ff */
[C---:B------:R-:W-:Y:S02]  /*2720*/  ISETP.GE.U32.AND P1, PT, R4.reuse, 0x10, PT ;  /* 0x000000100400780c */ /* 0x040fe40003f26070 */
[----:B------:R-:W0:Y:S01]  /*2730*/  LDS R5, [R5] ;  /* 0x0000000005057984 */ /* 0x000e220000000800 */
[----:B------:R-:W-:-:S03]  /*2740*/  IADD3 R4, PT, PT, R4, 0x10, RZ ;  /* 0x0000001004047810 */ /* 0x000fc60007ffe0ff */
[----:B0-----:R0:W-:Y:S07]  /*2750*/  STS [R6], R5 ;  /* 0x0000000506007388 */ /* 0x0011ee0000000800 */
[----:B------:R-:W-:Y:S05]  /*2760*/  @!P1 BRA `(.L_x_151) ;  /* 0xfffffffc00e49947 */ /* 0x000fea000383ffff */
[----:B------:R-:W-:Y:S05]  /*2770*/  BRA `(.L_x_149) ;  /* 0x00000004003c7947 */ /* 0x000fea0003800000 */
.L_x_150:
[----:B------:R-:W-:-:S07]  /*2780*/  IMAD.MOV.U32 R24, RZ, RZ, R20 ;  /* 0x000000ffff187224 */ /* 0x000fce00078e0014 */
.L_x_157:
[----:B------:R-:W-:Y:S01]  /*2790*/  LEA R19, R24, UR10, 0x2 ;  /* 0x0000000a18137c11 */ /* 0x000fe2000f8e10ff */
[----:B------:R-:W-:Y:S01]  /*27a0*/  IMAD.MOV.U32 R26, RZ, RZ, RZ ;  /* 0x000000ffff1a7224 */ /* 0x000fe200078e00ff */
[----:B------:R-:W-:-:S04]  /*27b0*/  ISETP.GE.AND P1, PT, R21, 0x10, PT ;  /* 0x000000101500780c */ /* 0x000fc80003f26270 */
[----:B------:R-:W0:Y:S09]  /*27c0*/  LDS R19, [R19] ;  /* 0x0000000013137984 */ /* 0x000e320000000800 */
[----:B------:R-:W-:Y:S05]  /*27d0*/  @!P1 BRA `(.L_x_152) ;  /* 0x0000000000589947 */ /* 0x000fea0003800000 */
[----:B------:R-:W1:Y:S01]  /*27e0*/  S2R R4, SR_CgaCtaId ;  /* 0x0000000000047919 */ /* 0x000e620000008800 */
[----:B------:R-:W-:Y:S01]  /*27f0*/  MOV R25, 0x400 ;  /* 0x0000040000197802 */ /* 0x000fe20000000f00 */
[----:B------:R-:W-:Y:S01]  /*2800*/  IMAD.MOV.U32 R27, RZ, RZ, RZ ;  /* 0x000000ffff1b7224 */ /* 0x000fe200078e00ff */
[----:B------:R-:W-:Y:S02]  /*2810*/  LOP3.LUT R26, R3, 0x30, RZ, 0xc0, !PT ;  /* 0x00000030031a7812 */ /* 0x000fe400078ec0ff */
[----:B-1----:R-:W-:-:S07]  /*2820*/  LEA R25, R4, R25, 0x18 ;  /* 0x0000001904197211 */ /* 0x002fce00078ec0ff */
.L_x_153:
[----:B------:R-:W-:Y:S02]  /*2830*/  IMAD R4, R24, 0x20, R27 ;  /* 0x0000002018047824 */ /* 0x000fe400078e021b */
[----:B------:R-:W-:Y:S02]  /*2840*/  VIADD R27, R27, 0x10 ;  /* 0x000000101b1b7836 */ /* 0x000fe40000000000 */
[----:B------:R-:W-:-:S03]  /*2850*/  IMAD R28, R4, 0x4, R25 ;  /* 0x00000004041c7824 */ /* 0x000fc600078e0219 */
[----:B------:R-:W-:Y:S02]  /*2860*/  ISETP.NE.AND P1, PT, R27, R26, PT ;  /* 0x0000001a1b00720c */ /* 0x000fe40003f25270 */
[----:B------:R-:W0:Y:S04]  /*2870*/  LDS.128 R4, [R28+0x4c00] ;  /* 0x004c00001c047984 */ /* 0x000e280000000c00 */
[----:B------:R-:W1:Y:S04]  /*2880*/  LDS.128 R8, [R28+0x4c10] ;  /* 0x004c10001c087984 */ /* 0x000e680000000c00 */
[----:B------:R-:W2:Y:S01]  /*2890*/  LDS.128 R12, [R28+0x4c20] ;  /* 0x004c20001c0c7984 */ /* 0x000ea20000000c00 */
[----:B0-----:R-:W-:-:S03]  /*28a0*/  FMNMX3 R4, R19, R4, R5, !PT ;  /* 0x0000000413047276 */ /* 0x001fc60007800005 */
[----:B------:R-:W0:Y:S01]  /*28b0*/  LDS.128 R16, [R28+0x4c30] ;  /* 0x004c30001c107984 */ /* 0x000e220000000c00 */
[----:B------:R-:W-:-:S04]  /*28c0*/  FMNMX3 R4, R4, R6, R7, !PT ;  /* 0x0000000604047276 */ /* 0x000fc80007800007 */
[----:B-1----:R-:W-:-:S04]  /*28d0*/  FMNMX3 R4, R4, R8, R9, !PT ;  /* 0x0000000804047276 */ /* 0x002fc80007800009 */
[----:B------:R-:W-:-:S04]  /*28e0*/  FMNMX3 R4, R4, R10, R11, !PT ;  /* 0x0000000a04047276 */ /* 0x000fc8000780000b */
[----:B--2---:R-:W-:-:S04]  /*28f0*/  FMNMX3 R4, R4, R12, R13, !PT ;  /* 0x0000000c04047276 */ /* 0x004fc8000780000d */
[----:B------:R-:W-:-:S04]  /*2900*/  FMNMX3 R4, R4, R14, R15, !PT ;  /* 0x0000000e04047276 */ /* 0x000fc8000780000f */
[----:B0-----:R-:W-:-:S04]  /*2910*/  FMNMX3 R4, R4, R16, R17, !PT ;  /* 0x0000001004047276 */ /* 0x001fc80007800011 */
[----:B------:R-:W-:Y:S01]  /*2920*/  FMNMX3 R19, R4, R18, R19, !PT ;  /* 0x0000001204137276 */ /* 0x000fe20007800013 */
[----:B------:R-:W-:Y:S06]  /*2930*/  @P1 BRA `(.L_x_153) ;  /* 0xfffffffc00bc1947 */ /* 0x000fec000383ffff */
.L_x_152:
[----:B------:R-:W-:-:S13]  /*2940*/  LOP3.LUT P1, R4, R3, 0xf, RZ, 0xc0, !PT ;  /* 0x0000000f03047812 */ /* 0x000fda000782c0ff */
[----:B------:R-:W-:Y:S05]  /*2950*/  @!P1 BRA `(.L_x_154) ;  /* 0x0000000000b09947 */ /* 0x000fea0003800000 */
[----:B------:R-:W-:Y:S02]  /*2960*/  IADD3 R4, PT, PT, R4, -0x1, RZ ;  /* 0xffffffff04047810 */ /* 0x000fe40007ffe0ff */
[----:B------:R-:W-:Y:S02]  /*2970*/  LOP3.LUT R13, R3, 0x7, RZ, 0xc0, !PT ;  /* 0x00000007030d7812 */ /* 0x000fe400078ec0ff */
[----:B------:R-:W-:Y:S02]  /*2980*/  ISETP.GE.U32.AND P1, PT, R4, 0x7, PT ;  /* 0x000000070400780c */ /* 0x000fe40003f26070 */
[----:B------:R-:W-:-:S11]  /*2990*/  ISETP.NE.AND P2, PT, R13, RZ, PT ;  /* 0x000000ff0d00720c */ /* 0x000fd60003f45270 */
[----:B------:R-:W-:Y:S05]  /*29a0*/  @!P1 BRA `(.L_x_155) ;  /* 0x0000000000309947 */ /* 0x000fea0003800000 */
[----:B------:R-:W1:Y:S01]  /*29b0*/  S2UR UR12, SR_CgaCtaId ;  /* 0x00000000000c79c3 */ /* 0x000e620000008800 */
[----:B------:R-:W-:Y:S01]  /*29c0*/  UMOV UR11, 0x400 ;  /* 0x00000400000b7882 */ /* 0x000fe20000000000 */
[----:B------:R-:W-:Y:S02]  /*29d0*/  IMAD R4, R24, 0x20, R26 ;  /* 0x0000002018047824 */ /* 0x000fe400078e021a */
[----:B------:R-:W-:Y:S01]  /*29e0*/  VIADD R26, R26, 0x8 ;  /* 0x000000081a1a7836 */ /* 0x000fe20000000000 */
[----:B-1----:R-:W-:-:S06]  /*29f0*/  ULEA UR11, UR12, UR11, 0x18 ;  /* 0x0000000b0c0b7291 */ /* 0x002fcc000f8ec0ff */
[----:B------:R-:W-:-:S05]  /*2a00*/  LEA R12, R4, UR11, 0x2 ;  /* 0x0000000b040c7c11 */ /* 0x000fca000f8e10ff */
[----:B------:R-:W0:Y:S04]  /*2a10*/  LDS.128 R4, [R12+0x4c00] ;  /* 0x004c00000c047984 */ /* 0x000e280000000c00 */
[----:B------:R-:W1:Y:S01]  /*2a20*/  LDS.128 R8, [R12+0x4c10] ;  /* 0x004c10000c087984 */ /* 0x000e620000000c00 */
[----:B0-----:R-:W-:-:S04]  /*2a30*/  FMNMX3 R4, R19, R4, R5, !PT ;  /* 0x0000000413047276 */ /* 0x001fc80007800005 */
[----:B------:R-:W-:-:S04]  /*2a40*/  FMNMX3 R4, R4, R6, R7, !PT ;  /* 0x0000000604047276 */ /* 0x000fc80007800007 */
[----:B-1----:R-:W-:-:S04]  /*2a50*/  FMNMX3 R4, R4, R8, R9, !PT ;  /* 0x0000000804047276 */ /* 0x002fc80007800009 */
[----:B------:R-:W-:-:S07]  /*2a60*/  FMNMX3 R19, R4, R10, R11, !PT ;  /* 0x0000000a04137276 */ /* 0x000fce000780000b */
.L_x_155:
[----:B------:R-:W-:Y:S05]  /*2a70*/  @!P2 BRA `(.L_x_154) ;  /* 0x000000000068a947 */ /* 0x000fea0003800000 */
[----:B------:R-:W-:Y:S01]  /*2a80*/  VIADD R4, R13, 0xffffffff ;  /* 0xffffffff0d047836 */ /* 0x000fe20000000000 */
[----:B------:R-:W-:-:S04]  /*2a90*/  ISETP.NE.AND P2, PT, R0, RZ, PT ;  /* 0x000000ff0000720c */ /* 0x000fc80003f45270 */
[----:B------:R-:W-:-:S13]  /*2aa0*/  ISETP.GE.U32.AND P1, PT, R4, 0x3, PT ;  /* 0x000000030400780c */ /* 0x000fda0003f26070 */
[----:B------:R-:W-:Y:S05]  /*2ab0*/  @!P1 BRA `(.L_x_156) ;  /* 0x0000000000249947 */ /* 0x000fea0003800000 */
[----:B------:R-:W1:Y:S01]  /*2ac0*/  S2UR UR12, SR_CgaCtaId ;  /* 0x00000000000c79c3 */ /* 0x000e620000008800 */
[----:B------:R-:W-:Y:S01]  /*2ad0*/  UMOV UR11, 0x400 ;  /* 0x00000400000b7882 */ /* 0x000fe20000000000 */
[----:B------:R-:W-:Y:S02]  /*2ae0*/  IMAD R4, R24, 0x20, R26 ;  /* 0x0000002018047824 */ /* 0x000fe400078e021a */
[----:B------:R-:W-:Y:S01]  /*2af0*/  VIADD R26, R26, 0x4 ;  /* 0x000000041a1a7836 */ /* 0x000fe20000000000 */
[----:B-1----:R-:W-:-:S06]  /*2b00*/  ULEA UR11, UR12, UR11, 0x18 ;  /* 0x0000000b0c0b7291 */ /* 0x002fcc000f8ec0ff */
[----:B------:R-:W-:-:S06]  /*2b10*/  LEA R4, R4, UR11, 0x2 ;  /* 0x0000000b04047c11 */ /* 0x000fcc000f8e10ff */
[----:B------:R-:W0:Y:S02]  /*2b20*/  LDS.128 R4, [R4+0x4c00] ;  /* 0x004c000004047984 */ /* 0x000e240000000c00 */
[----:B0-----:R-:W-:-:S04]  /*2b30*/  FMNMX3 R5, R19, R4, R5, !PT ;  /* 0x0000000413057276 */ /* 0x001fc80007800005 */
[----:B------:R-:W-:-:S07]  /*2b40*/  FMNMX3 R19, R5, R6, R7, !PT ;  /* 0x0000000605137276 */ /* 0x000fce0007800007 */
.L_x_156:
[----:B------:R-:W-:Y:S05]  /*2b50*/  @!P2 BRA `(.L_x_154) ;  /* 0x000000000030a947 */ /* 0x000fea0003800000 */
[----:B------:R-:W1:Y:S01]  /*2b60*/  S2UR UR12, SR_CgaCtaId ;  /* 0x00000000000c79c3 */ /* 0x000e620000008800 */
[----:B------:R-:W-:Y:S01]  /*2b70*/  UMOV UR11, 0x400 ;  /* 0x00000400000b7882 */ /* 0x000fe20000000000 */
[----:B------:R-:W-:Y:S01]  /*2b80*/  IMAD R26, R24, 0x20, R26 ;  /* 0x00000020181a7824 */ /* 0x000fe200078e021a */
[----:B------:R-:W-:Y:S01]  /*2b90*/  ISETP.NE.AND P1, PT, R0, 0x1, PT ;  /* 0x000000010000780c */ /* 0x000fe20003f25270 */
[----:B-1----:R-:W-:-:S06]  /*2ba0*/  ULEA UR11, UR12, UR11, 0x18 ;  /* 0x0000000b0c0b7291 */ /* 0x002fcc000f8ec0ff */
[----:B------:R-:W-:-:S06]  /*2bb0*/  LEA R4, R26, UR11, 0x2 ;  /* 0x0000000b1a047c11 */ /* 0x000fcc000f8e10ff */
[----:B------:R-:W0:Y:S02]  /*2bc0*/  LDS.128 R4, [R4+0x4c00] ;  /* 0x004c000004047984 */ /* 0x000e240000000c00 */
[----:B0-----:R-:W-:Y:S01]  /*2bd0*/  FMNMX R19, R19, R4, !PT ;  /* 0x0000000413137209 */ /* 0x001fe20007800000 */
[----:B------:R-:W-:Y:S06]  /*2be0*/  @!P1 BRA `(.L_x_154) ;  /* 0x00000000000c9947 */ /* 0x000fec0003800000 */
[----:B------:R-:W-:Y:S02]  /*2bf0*/  ISETP.NE.AND P1, PT, R0, 0x2, PT ;  /* 0x000000020000780c */ /* 0x000fe40003f25270 */
[----:B------:R-:W-:-:S11]  /*2c00*/  FMNMX R19, R19, R5, !PT ;  /* 0x0000000513137209 */ /* 0x000fd60007800000 */
[----:B------:R-:W-:-:S07]  /*2c10*/  @P1 FMNMX R19, R19, R6, !PT ;  /* 0x0000000613131209 */ /* 0x000fce0007800000 */
.L_x_154:
[C---:B------:R-:W-:Y:S02]  /*2c20*/  LEA R4, R24.reuse, UR7, 0x2 ;  /* 0x0000000718047c11 */ /* 0x040fe4000f8e10ff */
[C---:B------:R-:W-:Y:S02]  /*2c30*/  ISETP.GE.U32.AND P1, PT, R24.reuse, 0x10, PT ;  /* 0x000000101800780c */ /* 0x040fe40003f26070 */
[----:B------:R-:W-:Y:S01]  /*2c40*/  IADD3 R24, PT, PT, R24, 0x10, RZ ;  /* 0x0000001018187810 */ /* 0x000fe20007ffe0ff */
[----:B0-----:R2:W-:Y:S10]  /*2c50*/  STS [R4], R19 ;  /* 0x0000001304007388 */ /* 0x0015f40000000800 */
[----:B--2---:R-:W-:Y:S05]  /*2c60*/  @!P1 BRA `(.L_x_157) ;  /* 0xfffffff800c89947 */ /* 0x004fea000383ffff */
.L_x_149:
[----:B------:R-:W-:Y:S05]  /*2c70*/  BSYNC.RECONVERGENT B0 ;  /* 0x0000000000007941 */ /* 0x000fea0003800200 */
.L_x_148:
[----:B------:R-:W-:Y:S06]  /*2c80*/  BAR.SYNC.DEFER_BLOCKING 0x0 ;  /* 0x0000000000007b1d */ /* 0x000fec0000010000 */
[----:B------:R-:W-:Y:S04]  /*2c90*/  BSSY.RECONVERGENT B0, `(.L_x_158) ;  /* 0x0000021000007945 */ /* 0x000fe80003800200 */
[----:B------:R-:W-:Y:S05]  /*2ca0*/  @P0 BRA `(.L_x_159) ;  /* 0x00000000007c0947 */ /* 0x000fea0003800000 */
[----:B01----:R-:W-:-:S07]  /*2cb0*/  IMAD.MOV.U32 R6, RZ, RZ, R20 ;  /* 0x000000ffff067224 */ /* 0x003fce00078e0014 */
.L_x_162:
[----:B0-----:R-:W0:Y:S01]  /*2cc0*/  S2R R8, SR_CgaCtaId ;  /* 0x0000000000087919 */ /* 0x001e220000008800 */
[----:B------:R-:W-:Y:S01]  /*2cd0*/  IMAD.MOV.U32 R5, RZ, RZ, R6 ;  /* 0x000000ffff057224 */ /* 0x000fe200078e0006 */
[----:B------:R-:W-:Y:S01]  /*2ce0*/  MOV R7, 0x400 ;  /* 0x0000040000077802 */ /* 0x000fe20000000f00 */
[----:B------:R-:W-:Y:S01]  /*2cf0*/  BSSY.RECONVERGENT B1, `(.L_x_160) ;  /* 0x0000019000017945 */ /* 0x000fe20003800200 */
[C---:B------:R-:W-:Y:S01]  /*2d00*/  LEA R4, R6.reuse, UR7, 0x2 ;  /* 0x0000000706047c11 */ /* 0x040fe2000f8e10ff */
[----:B------:R-:W-:Y:S01]  /*2d10*/  IMAD.MOV.U32 R14, RZ, RZ, 0x3bbb989d ;  /* 0x3bbb989dff0e7424 */ /* 0x000fe200078e00ff */
[----:B------:R-:W-:Y:S01]  /*2d20*/  ISETP.GE.U32.AND P2, PT, R5, 0x10, PT ;  /* 0x000000100500780c */ /* 0x000fe20003f46070 */
[----:B------:R-:W-:Y:S02]  /*2d30*/  IMAD.MOV.U32 R11, RZ, RZ, 0x437c0000 ;  /* 0x437c0000ff0b7424 */ /* 0x000fe400078e00ff */
[----:B------:R-:W-:Y:S01]  /*2d40*/  VIADD R6, R6, 0x10 ;  /* 0x0000001006067836 */ /* 0x000fe20000000000 */
[----:B0-----:R-:W-:-:S02]  /*2d50*/  LEA R16, R8, R7, 0x18 ;  /* 0x0000000708107211 */ /* 0x001fc400078ec0ff */
[----:B------:R-:W-:-:S07]  /*2d60*/  LOP3.LUT R8, R2, 0x7, RZ, 0xc0, !PT ;  /* 0x0000000702087812 */ /* 0x000fce00078ec0ff */
.L_x_161:
[----:B0-----:R-:W-:Y:S01]  /*2d70*/  IMAD R7, R5, 0x20, R8 ;  /* 0x0000002005077824 */ /* 0x001fe200078e0208 */
[----:B------:R-:W-:Y:S01]  /*2d80*/  LDS R10, [R4] ;  /* 0x00000000040a7984 */ /* 0x000fe20000000800 */
[C---:B------:R-:W-:Y:S01]  /*2d90*/  ISETP.GE.U32.AND P1, PT, R8.reuse, 0x18, PT ;  /* 0x000000180800780c */ /* 0x040fe20003f26070 */
[----:B------:R-:W-:Y:S02]  /*2da0*/  VIADD R8, R8, 0x8 ;  /* 0x0000000808087836 */ /* 0x000fe40000000000 */
[----:B------:R-:W-:-:S05]  /*2db0*/  LEA R7, R7, R16, 0x2 ;  /* 0x0000001007077211 */ /* 0x000fca00078e10ff */
        /* <DEDUP_REMOVED lines=12> */
[----:B------:R-:W-:Y:S05]  /*2e80*/  BSYNC.RECONVERGENT B1 ;  /* 0x0000000000017941 */ /* 0x000fea0003800200 */
.L_x_160:
[----:B------:R-:W-:Y:S05]  /*2e90*/  @!P2 BRA `(.L_x_162) ;  /* 0xfffffffc0088a947 */ /* 0x000fea000383ffff */
.L_x_159:
[----:B------:R-:W-:Y:S05]  /*2ea0*/  BSYNC.RECONVERGENT B0 ;  /* 0x0000000000007941 */ /* 0x000fea0003800200 */
.L_x_158:
[----:B------:R-:W-:Y:S01]  /*2eb0*/  BAR.SYNC.DEFER_BLOCKING 0x0 ;  /* 0x0000000000007b1d */ /* 0x000fe20000010000 */
[----:B------:R-:W-:-:S05]  /*2ec0*/  LOP3.LUT P1, RZ, R2, 0x307, RZ, 0xc0, !PT ;  /* 0x0000030702ff7812 */ /* 0x000fca000782c0ff */
[----:B------:R-:W-:Y:S08]  /*2ed0*/  BSSY.RECONVERGENT B0, `(.L_x_163) ;  /* 0x0000073000007945 */ /* 0x000ff00003800200 */
[----:B------:R-:W-:Y:S05]  /*2ee0*/  @P1 BRA `(.L_x_164) ;  /* 0x0000000400c41947 */ /* 0x000fea0003800000 */
[----:B0-----:R-:W-:-:S07]  /*2ef0*/  IMAD.MOV.U32 R24, RZ, RZ, R20 ;  /* 0x000000ffff187224 */ /* 0x001fce00078e0014 */
.L_x_170:
[C---:B-1----:R-:W-:Y:S01]  /*2f00*/  LEA R4, R24.reuse, UR10, 0x2 ;  /* 0x0000000a18047c11 */ /* 0x042fe2000f8e10ff */
[----:B------:R-:W-:Y:S01]  /*2f10*/  IMAD.MOV.U32 R7, RZ, RZ, 0x3bbb989d ;  /* 0x3bbb989dff077424 */ /* 0x000fe200078e00ff */
[C---:B------:R-:W-:Y:S01]  /*2f20*/  LEA R5, R24.reuse, UR7, 0x2 ;  /* 0x0000000718057c11 */ /* 0x040fe2000f8e10ff */
[----:B------:R-:W0:Y:S01]  /*2f30*/  LDC R11, c[0x0][0x3a8] ;  /* 0x0000ea00ff0b7b82 */ /* 0x000e220000000800 */
[----:B------:R-:W-:Y:S01]  /*2f40*/  LEA R8, R24, UR6, 0x2 ;  /* 0x0000000618087c11 */ /* 0x000fe2000f8e10ff */
[----:B------:R-:W-:Y:S01]  /*2f50*/  IMAD.MOV.U32 R10, RZ, RZ, 0x437c0000 ;  /* 0x437c0000ff0a7424 */ /* 0x000fe200078e00ff */
[----:B------:R-:W-:Y:S04]  /*2f60*/  LDS R4, [R4] ;  /* 0x0000000004047984 */ /* 0x000fe80000000800 */
[----:B------:R-:W1:Y:S04]  /*2f70*/  LDS R5, [R5] ;  /* 0x0000000005057984 */ /* 0x000e680000000800 */
[----:B------:R-:W2:Y:S01]  /*2f80*/  LDS R19, [R8] ;  /* 0x0000000008137984 */ /* 0x000ea20000000800 */
[----:B0-----:R-:W-:-:S05]  /*2f90*/  IMAD R11, R22, -0x20, R11 ;  /* 0xffffffe0160b7824 */ /* 0x001fca00078e020b */
[----:B------:R-:W-:Y:S01]  /*2fa0*/  ISETP.GE.AND P1, PT, R11, 0x1, PT ;  /* 0x000000010b00780c */ /* 0x000fe20003f26270 */
[----:B-1----:R-:W-:-:S04]  /*2fb0*/  FADD R6, R4, -R5 ;  /* 0x8000000504067221 */ /* 0x002fc80000000000 */
[----:B------:R-:W-:-:S04]  /*2fc0*/  FFMA.SAT R7, R6, R7, 0.5 ;  /* 0x3f00000006077423 */ /* 0x000fc80000002007 */
[----:B------:R-:W-:-:S04]  /*2fd0*/  FFMA.RM R7, R7, R10, 12582913 ;  /* 0x4b40000107077423 */ /* 0x000fc8000000400a */
[C---:B------:R-:W-:Y:S01]  /*2fe0*/  FADD R9, R7.reuse, -12583039 ;  /* 0xcb40007f07097421 */ /* 0x040fe20000000000 */
[----:B------:R-:W-:-:S03]  /*2ff0*/  IMAD.SHL.U32 R7, R7, 0x800000, RZ ;  /* 0x0080000007077824 */ /* 0x000fc600078e00ff */
[----:B------:R-:W-:-:S04]  /*3000*/  FFMA R9, R6, 1.4426950216293334961, -R9 ;  /* 0x3fb8aa3b06097823 */ /* 0x000fc80000000809 */
[----:B------:R-:W-:-:S04]  /*3010*/  FFMA R9, R6, 1.925963033500011079e-08, R9 ;  /* 0x32a5706006097823 */ /* 0x000fc80000000009 */
[----:B------:R-:W0:Y:S02]  /*3020*/  MUFU.EX2 R4, R9 ;  /* 0x0000000900047308 */ /* 0x000e240000000800 */
[----:B0-----:R-:W-:-:S04]  /*3030*/  FMUL R4, R7, R4 ;  /* 0x0000000407047220 */ /* 0x001fc80000400000 */
[----:B--2---:R-:W-:Y:S01]  /*3040*/  FMUL R19, R4, R19 ;  /* 0x0000001304137220 */ /* 0x004fe20000400000 */
[----:B------:R-:W-:Y:S06]  /*3050*/  @!P1 BRA `(.L_x_165) ;  /* 0x0000000400549947 */ /* 0x000fec0003800000 */
[----:B------:R-:W-:Y:S02]  /*3060*/  ISETP.GE.AND P1, PT, R21, 0x10, PT ;  /* 0x000000101500780c */ /* 0x000fe40003f26270 */
[----:B------:R-:W-:-:S11]  /*3070*/  MOV R26, RZ ;  /* 0x000000ff001a7202 */ /* 0x000fd60000000f00 */
[----:B------:R-:W-:Y:S05]  /*3080*/  @!P1 BRA `(.L_x_166) ;  /* 0x0000000000789947 */ /* 0x000fea0003800000 */
[----:B------:R-:W0:Y:S01]  /*3090*/  S2R R4, SR_CgaCtaId ;  /* 0x0000000000047919 */ /* 0x000e220000008800 */
[----:B------:R-:W-:Y:S01]  /*30a0*/  MOV R25, 0x400 ;  /* 0x0000040000197802 */ /* 0x000fe20000000f00 */
[----:B------:R-:W-:Y:S01]  /*30b0*/  IMAD.MOV.U32 R27, RZ, RZ, RZ ;  /* 0x000000ffff1b7224 */ /* 0x000fe200078e00ff */
[----:B------:R-:W-:Y:S02]  /*30c0*/  LOP3.LUT R26, R3, 0x30, RZ, 0xc0, !PT ;  /* 0x00000030031a7812 */ /* 0x000fe400078ec0ff */
[----:B0-----:R-:W-:-:S07]  /*30d0*/  LEA R25, R4, R25, 0x18 ;  /* 0x0000001904197211 */ /* 0x001fce00078ec0ff */
.L_x_167:
[----:B------:R-:W-:Y:S02]  /*30e0*/  IMAD R4, R24, 0x20, R27 ;  /* 0x0000002018047824 */ /* 0x000fe400078e021b */
[----:B------:R-:W-:Y:S02]  /*30f0*/  VIADD R27, R27, 0x10 ;  /* 0x000000101b1b7836 */ /* 0x000fe40000000000 */
[----:B------:R-:W-:-:S03]  /*3100*/  IMAD R28, R4, 0x4, R25 ;  /* 0x00000004041c7824 */ /* 0x000fc600078e0219 */
[----:B------:R-:W-:Y:S02]  /*3110*/  ISETP.NE.AND P1, PT, R27, R26, PT ;  /* 0x0000001a1b00720c */ /* 0x000fe40003f25270 */
[----:B------:R-:W0:Y:S04]  /*3120*/  LDS.128 R4, [R28+0x5c00] ;  /* 0x005c00001c047984 */ /* 0x000e280000000c00 */
[----:B------:R-:W1:Y:S04]  /*3130*/  LDS.128 R8, [R28+0x5c10] ;  /* 0x005c10001c087984 */ /* 0x000e680000000c00 */
[----:B------:R-:W2:Y:S01]  /*3140*/  LDS.128 R12, [R28+0x5c20] ;  /* 0x005c20001c0c7984 */ /* 0x000ea20000000c00 */
[----:B0-----:R-:W-:-:S03]  /*3150*/  FADD R4, R4, R19 ;  /* 0x0000001304047221 */ /* 0x001fc60000000000 */
[----:B------:R-:W0:Y:S01]  /*3160*/  LDS.128 R16, [R28+0x5c30] ;  /* 0x005c30001c107984 */ /* 0x000e220000000c00 */
[----:B------:R-:W-:-:S04]  /*3170*/  FADD R5, R5, R4 ;  /* 0x0000000405057221 */ /* 0x000fc80000000000 */
[----:B------:R-:W-:-:S04]  /*3180*/  FADD R6, R6, R5 ;  /* 0x0000000506067221 */ /* 0x000fc80000000000 */
[----:B------:R-:W-:-:S04]  /*3190*/  FADD R7, R7, R6 ;  /* 0x0000000607077221 */ /* 0x000fc80000000000 */
[----:B-1----:R-:W-:-:S04]  /*31a0*/  FADD R8, R7, R8 ;  /* 0x0000000807087221 */ /* 0x002fc80000000000 */
        /* <DEDUP_REMOVED lines=12> */
.L_x_166:
[----:B------:R-:W-:-:S13]  /*3270*/  LOP3.LUT P1, R4, R3, 0xf, RZ, 0xc0, !PT ;  /* 0x0000000f03047812 */ /* 0x000fda000782c0ff */
[----:B------:R-:W-:Y:S05]  /*3280*/  @!P1 BRA `(.L_x_165) ;  /* 0x0000000000c89947 */ /* 0x000fea0003800000 */
[----:B------:R-:W-:Y:S01]  /*3290*/  VIADD R4, R4, 0xffffffff ;  /* 0xffffffff04047836 */ /* 0x000fe20000000000 */
[----:B------:R-:W-:-:S04]  /*32a0*/  LOP3.LUT R13, R3, 0x7, RZ, 0xc0, !PT ;  /* 0x00000007030d7812 */ /* 0x000fc800078ec0ff */
[----:B------:R-:W-:Y:S02]  /*32b0*/  ISETP.GE.U32.AND P1, PT, R4, 0x7, PT ;  /* 0x000000070400780c */ /* 0x000fe40003f26070 */
[----:B------:R-:W-:-:S11]  /*32c0*/  ISETP.NE.AND P2, PT, R13, RZ, PT ;  /* 0x000000ff0d00720c */ /* 0x000fd60003f45270 */
[----:B------:R-:W-:Y:S05]  /*32d0*/  @!P1 BRA `(.L_x_168) ;  /* 0x0000000000409947 */ /* 0x000fea0003800000 */
[----:B------:R-:W0:Y:S01]  /*32e0*/  S2UR UR12, SR_CgaCtaId ;  /* 0x00000000000c79c3 */ /* 0x000e220000008800 */
[----:B------:R-:W-:Y:S01]  /*32f0*/  UMOV UR11, 0x400 ;  /* 0x00000400000b7882 */ /* 0x000fe20000000000 */
[----:B------:R-:W-:Y:S01]  /*3300*/  IMAD R4, R24, 0x20, R26 ;  /* 0x0000002018047824 */ /* 0x000fe200078e021a */
[----:B------:R-:W-:Y:S01]  /*3310*/  IADD3 R26, PT, PT, R26, 0x8, RZ ;  /* 0x000000081a1a7810 */ /* 0x000fe20007ffe0ff */
[----:B0-----:R-:W-:-:S06]  /*3320*/  ULEA UR11, UR12, UR11, 0x18 ;  /* 0x0000000b0c0b7291 */ /* 0x001fcc000f8ec0ff */
[----:B------:R-:W-:-:S05]  /*3330*/  LEA R12, R4, UR11, 0x2 ;  /* 0x0000000b040c7c11 */ /* 0x000fca000f8e10ff */
[----:B------:R-:W0:Y:S04]  /*3340*/  LDS.128 R4, [R12+0x5c00] ;  /* 0x005c00000c047984 */ /* 0x000e280000000c00 */
[----:B------:R-:W1:Y:S01]  /*3350*/  LDS.128 R8, [R12+0x5c10] ;  /* 0x005c10000c087984 */ /* 0x000e620000000c00 */
[----:B0-----:R-:W-:-:S04]  /*3360*/  FADD R4, R19, R4 ;  /* 0x0000000413047221 */ /* 0x001fc80000000000 */
[----:B------:R-:W-:-:S04]  /*3370*/  FADD R5, R4, R5 ;  /* 0x0000000504057221 */ /* 0x000fc80000000000 */
[----:B------:R-:W-:-:S04]  /*3380*/  FADD R6, R5, R6 ;  /* 0x0000000605067221 */ /* 0x000fc80000000000 */
[----:B------:R-:W-:-:S04]  /*3390*/  FADD R7, R6, R7 ;  /* 0x0000000706077221 */ /* 0x000fc80000000000 */
[----:B-1----:R-:W-:-:S04]  /*33a0*/  FADD R8, R7, R8 ;  /* 0x0000000807087221 */ /* 0x002fc80000000000 */
[----:B------:R-:W-:-:S04]  /*33b0*/  FADD R9, R8, R9 ;  /* 0x0000000908097221 */ /* 0x000fc80000000000 */
[----:B------:R-:W-:-:S04]  /*33c0*/  FADD R10, R9, R10 ;  /* 0x0000000a090a7221 */ /* 0x000fc80000000000 */
[----:B------:R-:W-:-:S07]  /*33d0*/  FADD R19, R10, R11 ;  /* 0x0000000b0a137221 */ /* 0x000fce0000000000 */
.L_x_168:
[----:B------:R-:W-:Y:S05]  /*33e0*/  @!P2 BRA `(.L_x_165) ;  /* 0x000000000070a947 */ /* 0x000fea0003800000 */
[----:B------:R-:W-:Y:S01]  /*33f0*/  VIADD R4, R13, 0xffffffff ;  /* 0xffffffff0d047836 */ /* 0x000fe20000000000 */
[----:B------:R-:W-:-:S04]  /*3400*/  ISETP.NE.AND P2, PT, R0, RZ, PT ;  /* 0x000000ff0000720c */ /* 0x000fc80003f45270 */
[----:B------:R-:W-:-:S13]  /*3410*/  ISETP.GE.U32.AND P1, PT, R4, 0x3, PT ;  /* 0x000000030400780c */ /* 0x000fda0003f26070 */
[----:B------:R-:W-:Y:S05]  /*3420*/  @!P1 BRA `(.L_x_169) ;  /* 0x00000000002c9947 */ /* 0x000fea0003800000 */
        /* <DEDUP_REMOVED lines=11> */
.L_x_169:
[----:B------:R-:W-:Y:S05]  /*34e0*/  @!P2 BRA `(.L_x_165) ;  /* 0x000000000030a947 */ /* 0x000fea0003800000 */
[----:B------:R-:W0:Y:S01]  /*34f0*/  S2UR UR12, SR_CgaCtaId ;  /* 0x00000000000c79c3 */ /* 0x000e220000008800 */
[----:B------:R-:W-:Y:S01]  /*3500*/  UMOV UR11, 0x400 ;  /* 0x00000400000b7882 */ /* 0x000fe20000000000 */
[----:B------:R-:W-:Y:S01]  /*3510*/  IMAD R26, R24, 0x20, R26 ;  /* 0x00000020181a7824 */ /* 0x000fe200078e021a */
        /* <DEDUP_REMOVED lines=9> */
.L_x_165:
[C---:B------:R-:W-:Y:S02]  /*35b0*/  LEA R4, R24.reuse, UR8, 0x2 ;  /* 0x0000000818047c11 */ /* 0x040fe4000f8e10ff */
[C---:B------:R-:W-:Y:S01]  /*35c0*/  ISETP.GE.U32.AND P1, PT, R24.reuse, 0x10, PT ;  /* 0x000000101800780c */ /* 0x040fe20003f26070 */
[----:B------:R-:W-:Y:S02]  /*35d0*/  VIADD R24, R24, 0x10 ;  /* 0x0000001018187836 */ /* 0x000fe40000000000 */
[----:B------:R2:W-:Y:S10]  /*35e0*/  STS [R4], R19 ;  /* 0x0000001304007388 */ /* 0x0005f40000000800 */
[----:B--2---:R-:W-:Y:S05]  /*35f0*/  @!P1 BRA `(.L_x_170) ;  /* 0xfffffff800409947 */ /* 0x004fea000383ffff */
.L_x_164:
[----:B------:R-:W-:Y:S05]  /*3600*/  BSYNC.RECONVERGENT B0 ;  /* 0x0000000000007941 */ /* 0x000fea0003800200 */
.L_x_163:
[----:B------:R-:W-:Y:S06]  /*3610*/  BAR.SYNC.DEFER_BLOCKING 0x0 ;  /* 0x0000000000007b1d */ /* 0x000fec0000010000 */
[----:B------:R-:W-:Y:S04]  /*3620*/  BSSY.RECONVERGENT B0, `(.L_x_171) ;  /* 0x0000090000007945 */ /* 0x000fe80003800200 */
[----:B------:R-:W-:Y:S05]  /*3630*/  @P0 BRA `(.L_x_172) ;  /* 0x0000000800380947 */ /* 0x000fea0003800000 */
[----:B------:R-:W-:-:S07]  /*3640*/  LOP3.LUT R13, R3, 0x38, RZ, 0xc0, !PT ;  /* 0x00000038030d7812 */ /* 0x000fce00078ec0ff */
.L_x_182:
[----:B01----:R-:W0:Y:S01]  /*3650*/  LDC R4, c[0x0][0x3ac] ;  /* 0x0000eb00ff047b82 */ /* 0x003e220000000800 */
[----:B------:R-:W-:Y:S01]  /*3660*/  LOP3.LUT R15, R2, 0x7, RZ, 0xc0, !PT ;  /* 0x00000007020f7812 */ /* 0x000fe200078ec0ff */
[----:B------:R-:W-:Y:S03]  /*3670*/  BSSY.RECONVERGENT B1, `(.L_x_173) ;  /* 0x0000087000017945 */ /* 0x000fe60003800200 */
[----:B0-----:R-:W-:-:S13]  /*3680*/  ISETP.GE.AND P0, PT, R15, R4, PT ;  /* 0x000000040f00720c */ /* 0x001fda0003f06270 */
[----:B------:R-:W-:Y:S05]  /*3690*/  @P0 BRA `(.L_x_174) ;  /* 0x0000000800100947 */ /* 0x000fea0003800000 */
[C---:B------:R-:W-:Y:S01]  /*36a0*/  LEA R5, R20.reuse, UR10, 0x2 ;  /* 0x0000000a14057c11 */ /* 0x040fe2000f8e10ff */
[----:B------:R-:W0:Y:S01]  /*36b0*/  LDC R11, c[0x0][0x3a8] ;  /* 0x0000ea00ff0b7b82 */ /* 0x000e220000000800 */
[----:B------:R-:W-:Y:S01]  /*36c0*/  LEA R6, R20, UR7, 0x2 ;  /* 0x0000000714067c11 */ /* 0x000fe2000f8e10ff */
[----:B------:R-:W-:Y:S02]  /*36d0*/  HFMA2 R9, -RZ, RZ, 3.7421875, 0 ;  /* 0x437c0000ff097431 */ /* 0x000fe400000001ff */
[----:B------:R-:W-:Y:S01]  /*36e0*/  IMAD.MOV.U32 R8, RZ, RZ, 0x3bbb989d ;  /* 0x3bbb989dff087424 */ /* 0x000fe200078e00ff */
[----:B------:R-:W-:Y:S04]  /*36f0*/  LDS R5, [R5] ;  /* 0x0000000005057984 */ /* 0x000fe80000000800 */
[----:B------:R-:W1:Y:S01]  /*3700*/  LDS R6, [R6] ;  /* 0x0000000006067984 */ /* 0x000e620000000800 */
[----:B0-----:R-:W-:-:S05]  /*3710*/  IMAD R11, R22, -0x20, R11 ;  /* 0xffffffe0160b7824 */ /* 0x001fca00078e020b */
[----:B------:R-:W-:Y:S01]  /*3720*/  ISETP.GT.AND P0, PT, R11, RZ, PT ;  /* 0x000000ff0b00720c */ /* 0x000fe20003f04270 */
        /* <DEDUP_REMOVED lines=8> */
[----:B0-----:R-:W-:Y:S01]  /*37b0*/  FMUL R12, R12, R5 ;  /* 0x000000050c0c7220 */ /* 0x001fe20000400000 */
[----:B------:R-:W-:Y:S06]  /*37c0*/  @P0 BRA `(.L_x_175) ;  /* 0x0000000000340947 */ /* 0x000fec0003800000 */
[----:B------:R-:W0:Y:S01]  /*37d0*/  S2R R7, SR_CgaCtaId ;  /* 0x0000000000077919 */ /* 0x000e220000008800 */
[----:B------:R-:W-:Y:S01]  /*37e0*/  MOV R6, 0x400 ;  /* 0x0000040000067802 */ /* 0x000fe20000000f00 */
[----:B------:R-:W-:-:S03]  /*37f0*/  IMAD.MOV.U32 R5, RZ, RZ, R15 ;  /* 0x000000ffff057224 */ /* 0x000fc600078e000f */
[----:B0-----:R-:W-:-:S07]  /*3800*/  LEA R9, R7, R6, 0x18 ;  /* 0x0000000607097211 */ /* 0x001fce00078ec0ff */
.L_x_176:
[----:B0-----:R-:W-:Y:S02]  /*3810*/  IMAD R6, R20, 0x25, R5 ;  /* 0x0000002514067824 */ /* 0x001fe400078e0205 */
[----:B------:R-:W-:Y:S02]  /*3820*/  VIADD R5, R5, 0x8 ;  /* 0x0000000805057836 */ /* 0x000fe40000000000 */
[----:B------:R-:W-:-:S03]  /*3830*/  IMAD R6, R6, 0x4, R9 ;  /* 0x0000000406067824 */ /* 0x000fc600078e0209 */
[----:B------:R-:W-:Y:S02]  /*3840*/  ISETP.GE.AND P0, PT, R5, R4, PT ;  /* 0x000000040500720c */ /* 0x000fe40003f06270 */
[----:B------:R-:W0:Y:S02]  /*3850*/  LDS R7, [R6] ;  /* 0x0000000006077984 */ /* 0x000e240000000800 */
[----:B0-----:R-:W-:-:S05]  /*3860*/  FFMA R7, R12, R7, RZ ;  /* 0x000000070c077223 */ /* 0x001fca00000000ff */
[----:B------:R0:W-:Y:S04]  /*3870*/  STS [R6], R7 ;  /* 0x0000000706007388 */ /* 0x0001e80000000800 */
[----:B------:R-:W-:Y:S05]  /*3880*/  @!P0 BRA `(.L_x_176) ;  /* 0xfffffffc00e08947 */ /* 0x000fea000383ffff */
[----:B------:R-:W-:Y:S05]  /*3890*/  BRA `(.L_x_174) ;  /* 0x0000000400907947 */ /* 0x000fea0003800000 */
.L_x_175:
[----:B------:R-:W-:Y:S01]  /*38a0*/  ISETP.GE.AND P0, PT, R21, 0x8, PT ;  /* 0x000000081500780c */ /* 0x000fe20003f06270 */
[----:B------:R-:W-:Y:S02]  /*38b0*/  IMAD.MOV.U32 R11, RZ, RZ, RZ ;  /* 0x000000ffff0b7224 */ /* 0x000fe400078e00ff */
[----:B------:R-:W-:-:S10]  /*38c0*/  IMAD.MOV.U32 R8, RZ, RZ, RZ ;  /* 0x000000ffff087224 */ /* 0x000fd400078e00ff */
[----:B0-----:R-:W-:Y:S05]  /*38d0*/  @!P0 BRA `(.L_x_177) ;  /* 0x00000000007c8947 */ /* 0x001fea0003800000 */
[----:B------:R-:W0:Y:S01]  /*38e0*/  S2R R5, SR_CgaCtaId ;  /* 0x0000000000057919 */ /* 0x000e220000008800 */
[----:B------:R-:W-:Y:S01]  /*38f0*/  MOV R14, 0x400 ;  /* 0x00000400000e7802 */ /* 0x000fe20000000f00 */
[----:B------:R-:W-:Y:S01]  /*3900*/  IMAD.MOV.U32 R16, RZ, RZ, RZ ;  /* 0x000000ffff107224 */ /* 0x000fe200078e00ff */
[----:B------:R-:W-:Y:S02]  /*3910*/  MOV R11, RZ ;  /* 0x000000ff000b7202 */ /* 0x000fe40000000f00 */
[----:B0-----:R-:W-:-:S07]  /*3920*/  LEA R14, R5, R14, 0x18 ;  /* 0x0000000e050e7211 */ /* 0x001fce00078ec0ff */
.L_x_178:
[----:B------:R-:W-:Y:S02]  /*3930*/  IMAD R17, R16, 0x25, R15 ;  /* 0x0000002510117824 */ /* 0x000fe400078e020f */
        /* <DEDUP_REMOVED lines=9> */
[----:B------:R-:W3:Y:S04]  /*39d0*/  LDS R18, [R17+0x393c] ;  /* 0x00393c0011127984 */ /* 0x000ee80000000800 */
[----:B------:R-:W-:Y:S01]  /*39e0*/  LDS R25, [R17+0x39d0] ;  /* 0x0039d00011197984 */ /* 0x000fe20000000800 */
[----:B0-----:R-:W-:-:S03]  /*39f0*/  FFMA R4, R4, R8, R11 ;  /* 0x0000000804047223 */ /* 0x001fc6000000000b */
[----:B------:R-:W0:Y:S01]  /*3a00*/  LDS.128 R8, [R24+0x5c10] ;  /* 0x005c100018087984 */ /* 0x000e220000000c00 */
[----:B-1----:R-:W-:-:S03]  /*3a10*/  FFMA R27, R5, R26, R4 ;  /* 0x0000001a051b7223 */ /* 0x002fc60000000004 */
[----:B------:R-:W1:Y:S01]  /*3a20*/  LDS R26, [R17+0x3a64] ;  /* 0x003a6400111a7984 */ /* 0x000e620000000800 */
[----:B--2---:R-:W-:-:S03]  /*3a30*/  FFMA R6, R6, R19, R27 ;  /* 0x0000001306067223 */ /* 0x004fc6000000001b */
[----:B------:R-:W2:Y:S01]  /*3a40*/  LDS R5, [R17+0x3af8] ;  /* 0x003af80011057984 */ /* 0x000ea20000000800 */
[----:B---3--:R-:W-:-:S03]  /*3a50*/  FFMA R7, R7, R18, R6 ;  /* 0x0000001207077223 */ /* 0x008fc60000000006 */
[----:B------:R-:W3:Y:S01]  /*3a60*/  LDS R4, [R17+0x3b8c] ;  /* 0x003b8c0011047984 */ /* 0x000ee20000000800 */
[----:B0-----:R-:W-:-:S04]  /*3a70*/  FFMA R8, R8, R25, R7 ;  /* 0x0000001908087223 */ /* 0x001fc80000000007 */
[----:B-1----:R-:W-:-:S04]  /*3a80*/  FFMA R9, R9, R26, R8 ;  /* 0x0000001a09097223 */ /* 0x002fc80000000008 */
[----:B--2---:R-:W-:-:S04]  /*3a90*/  FFMA R10, R10, R5, R9 ;  /* 0x000000050a0a7223 */ /* 0x004fc80000000009 */
[----:B---3--:R-:W-:Y:S01]  /*3aa0*/  FFMA R11, R11, R4, R10 ;  /* 0x000000040b0b7223 */ /* 0x008fe2000000000a */
[----:B------:R-:W-:Y:S06]  /*3ab0*/  @P0 BRA `(.L_x_178) ;  /* 0xfffffffc009c0947 */ /* 0x000fec000383ffff */
[----:B------:R-:W-:-:S07]  /*3ac0*/  IMAD.MOV.U32 R8, RZ, RZ, R13 ;  /* 0x000000ffff087224 */ /* 0x000fce00078e000d */
.L_x_177:
[----:B------:R-:W-:-:S04]  /*3ad0*/  LOP3.LUT R4, R3, 0x7, RZ, 0xc0, !PT ;  /* 0x0000000703047812 */ /* 0x000fc800078ec0ff */
[----:B------:R-:W-:-:S13]  /*3ae0*/  ISETP.NE.AND P0, PT, R4, RZ, PT ;  /* 0x000000ff0400720c */ /* 0x000fda0003f05270 */
[----:B------:R-:W-:Y:S05]  /*3af0*/  @!P0 BRA `(.L_x_179) ;  /* 0x0000000000c88947 */ /* 0x000fea0003800000 */
[----:B------:R-:W-:Y:S02]  /*3b00*/  IADD3 R4, PT, PT, R4, -0x1, RZ ;  /* 0xffffffff04047810 */ /* 0x000fe40007ffe0ff */
[----:B------:R-:W-:Y:S02]  /*3b10*/  ISETP.NE.AND P1, PT, R0, RZ, PT ;  /* 0x000000ff0000720c */ /* 0x000fe40003f25270 */
[----:B------:R-:W-:-:S13]  /*3b20*/  ISETP.GE.U32.AND P0, PT, R4, 0x3, PT ;  /* 0x000000030400780c */ /* 0x000fda0003f06070 */
[----:B------:R-:W-:Y:S05]  /*3b30*/  @!P0 BRA `(.L_x_180) ;  /* 0x0000000000488947 */ /* 0x000fea0003800000 */
[----:B------:R-:W0:Y:S01]  /*3b40*/  S2UR UR12, SR_CgaCtaId ;  /* 0x00000000000c79c3 */ /* 0x000e220000008800 */
[----:B------:R-:W-:Y:S01]  /*3b50*/  UMOV UR11, 0x400 ;  /* 0x00000400000b7882 */ /* 0x000fe20000000000 */
[----:B------:R-:W-:Y:S02]  /*3b60*/  IMAD R5, R8, 0x25, R15 ;  /* 0x0000002508057824 */ /* 0x000fe400078e020f */
[----:B------:R-:W-:Y:S02]  /*3b70*/  IMAD R4, R20, 0x20, R8 ;  /* 0x0000002014047824 */ /* 0x000fe400078e0208 */
[----:B------:R-:W-:Y:S01]  /*3b80*/  VIADD R8, R8, 0x4 ;  /* 0x0000000408087836 */ /* 0x000fe20000000000 */
[----:B0-----:R-:W-:-:S06]  /*3b90*/  ULEA UR11, UR12, UR11, 0x18 ;  /* 0x0000000b0c0b7291 */ /* 0x001fcc000f8ec0ff */
[----:B------:R-:W-:Y:S02]  /*3ba0*/  LEA R10, R5, UR11, 0x2 ;  /* 0x0000000b050a7c11 */ /* 0x000fe4000f8e10ff */
[----:B------:R-:W-:-:S03]  /*3bb0*/  LEA R9, R4, UR11, 0x2 ;  /* 0x0000000b04097c11 */ /* 0x000fc6000f8e10ff */
[----:B------:R-:W-:Y:S04]  /*3bc0*/  LDS R14, [R10+0x3780] ;  /* 0x003780000a0e7984 */ /* 0x000fe80000000800 */
        /* <DEDUP_REMOVED lines=9> */
.L_x_180:
        /* <DEDUP_REMOVED lines=14> */
[----:B------:R-:W1:Y:S01]  /*3d40*/  LDS R9, [R6+0x3814] ;  /* 0x0038140006097984 */ /* 0x000e620000000800 */
[----:B0-----:R-:W-:-:S04]  /*3d50*/  FFMA R10, R4, R7, R11 ;  /* 0x00000007040a7223 */ /* 0x001fc8000000000b */
[----:B-1----:R-:W-:-:S07]  /*3d60*/  FFMA R11, R9, R5, R10 ;  /* 0x00000005090b7223 */ /* 0x002fce000000000a */
.L_x_181:
        /* <DEDUP_REMOVED lines=11> */
.L_x_179:
[----:B------:R-:W0:Y:S01]  /*3e20*/  S2UR UR12, SR_CgaCtaId ;  /* 0x00000000000c79c3 */ /* 0x000e220000008800 */
[----:B------:R-:W-:Y:S01]  /*3e30*/  UMOV UR11, 0x400 ;  /* 0x00000400000b7882 */ /* 0x000fe20000000000 */
[----:B------:R-:W-:Y:S02]  /*3e40*/  IMAD R4, R20, 0x25, R15 ;  /* 0x0000002514047824 */ /* 0x000fe400078e020f */
[----:B------:R-:W-:Y:S01]  /*3e50*/  VIADD R15, R15, 0x8 ;  /* 0x000000080f0f7836 */ /* 0x000fe20000000000 */
[----:B0-----:R-:W-:-:S06]  /*3e60*/  ULEA UR11, UR12, UR11, 0x18 ;  /* 0x0000000b0c0b7291 */ /* 0x001fcc000f8ec0ff */
[----:B------:R-:W-:-:S05]  /*3e70*/  LEA R4, R4, UR11, 0x2 ;  /* 0x0000000b04047c11 */ /* 0x000fca000f8e10ff */
[----:B------:R-:W0:Y:S01]  /*3e80*/  LDS R5, [R4] ;  /* 0x0000000004057984 */ /* 0x000e220000000800 */
[----:B------:R-:W1:Y:S02]  /*3e90*/  LDCU UR11, c[0x0][0x3ac] ;  /* 0x00007580ff0b77ac */ /* 0x000e640008000800 */
[----:B-1----:R-:W-:Y:S01]  /*3ea0*/  ISETP.GE.AND P0, PT, R15, UR11, PT ;  /* 0x0000000b0f007c0c */ /* 0x002fe2000bf06270 */
[----:B0-----:R-:W-:-:S05]  /*3eb0*/  FFMA R5, R12, R5, R11 ;  /* 0x000000050c057223 */ /* 0x001fca000000000b */
[----:B------:R0:W-:Y:S07]  /*3ec0*/  STS [R4], R5 ;  /* 0x0000000504007388 */ /* 0x0001ee0000000800 */
[----:B------:R-:W-:Y:S05]  /*3ed0*/  @!P0 BRA `(.L_x_175) ;  /* 0xfffffff800708947 */ /* 0x000fea000383ffff */
.L_x_174:
[----:B------:R-:W-:Y:S05]  /*3ee0*/  BSYNC.RECONVERGENT B1 ;  /* 0x0000000000017941 */ /* 0x000fea0003800200 */
.L_x_173:
[C---:B------:R-:W-:Y:S02]  /*3ef0*/  ISETP.GE.U32.AND P0, PT, R20.reuse, 0x10, PT ;  /* 0x000000101400780c */ /* 0x040fe40003f06070 */
[----:B------:R-:W-:-:S11]  /*3f00*/  IADD3 R20, PT, PT, R20, 0x10, RZ ;  /* 0x0000001014147810 */ /* 0x000fd60007ffe0ff */
[----:B------:R-:W-:Y:S05]  /*3f10*/  @!P0 BRA `(.L_x_182) ;  /* 0xfffffff400cc8947 */ /* 0x000fea000383ffff */
.L_x_172:
[----:B------:R-:W-:Y:S05]  /*3f20*/  BSYNC.RECONVERGENT B0 ;  /* 0x0000000000007941 */ /* 0x000fea0003800200 */
.L_x_171:
[----:B------:R-:W2:Y:S01]  /*3f30*/  LDCU UR11, c[0x0][0x3a8] ;  /* 0x00007500ff0b77ac */ /* 0x000ea20008000800 */
[----:B------:R-:W-:Y:S02]  /*3f40*/  VIADD R22, R22, 0x1 ;  /* 0x0000000116167836 */ /* 0x000fe40000000000 */
[----:B------:R-:W-:Y:S01]  /*3f50*/  VIADD R21, R21, 0xffffffe0 ;  /* 0xffffffe015157836 */ /* 0x000fe20000000000 */
[----:B------:R-:W-:Y:S01]  /*3f60*/  UMOV UR12, UR10 ;  /* 0x0000000a000c7c82 */ /* 0x000fe20008000000 */
[----:B--2---:R-:W-:Y:S01]  /*3f70*/  I2FP.F32.S32 R0, UR11 ;  /* 0x0000000b00007c45 */ /* 0x004fe20008201400 */
[----:B------:R-:W-:-:S04]  /*3f80*/  UMOV UR11, UR6 ;  /* 0x00000006000b7c82 */ /* 0x000fc80008000000 */
[----:B------:R-:W-:-:S04]  /*3f90*/  FMUL R0, R0, 0.03125 ;  /* 0x3d00000000007820 */ /* 0x000fc80000400000 */
[----:B------:R-:W2:Y:S01]  /*3fa0*/  F2I.CEIL.NTZ R3, R0 ;  /* 0x0000000000037305 */ /* 0x000ea2000020b100 */
[----:B------:R-:W-:Y:S01]  /*3fb0*/  BAR.SYNC.DEFER_BLOCKING 0x0 ;  /* 0x0000000000007b1d */ /* 0x000fe20000010000 */
[----:B--2---:R-:W-:-:S13]  /*3fc0*/  ISETP.NE.AND P0, PT, R22, R3, PT ;  /* 0x000000031600720c */ /* 0x004fda0003f05270 */
[----:B------:R-:W-:Y:S05]  /*3fd0*/  @P0 BRA `(.L_x_183) ;  /* 0xffffffd400140947 */ /* 0x000fea000383ffff */
.L_x_125:
[----:B01----:R-:W0:Y:S01]  /*3fe0*/  S2R R4, SR_TID.X ;  /* 0x0000000000047919 */ /* 0x003e220000002100 */
[----:B------:R-:W1:Y:S01]  /*3ff0*/  LDCU UR11, c[0x0][0x3ac] ;  /* 0x00007580ff0b77ac */ /* 0x000e620008000800 */
[----:B------:R-:W-:Y:S01]  /*4000*/  BSSY.RECONVERGENT B0, `(.L_x_184) ;  /* 0x00000c7000007945 */ /* 0x000fe20003800200 */
[C---:B0-----:R-:W-:Y:S02]  /*4010*/  ISETP.GT.U32.AND P0, PT, R4.reuse, 0xff, PT ;  /* 0x000000ff0400780c */ /* 0x041fe40003f04070 */
[----:B------:R-:W-:Y:S02]  /*4020*/  LOP3.LUT R5, R4, 0x7, RZ, 0xc0, !PT ;  /* 0x0000000704057812 */ /* 0x000fe400078ec0ff */
[----:B------:R-:W-:-:S09]  /*4030*/  SHF.R.U32.HI R2, RZ, 0x3, R4 ;  /* 0x00000003ff027819 */ /* 0x000fd20000011604 */
[----:B-1----:R-:W-:Y:S05]  /*4040*/  @P0 BRA `(.L_x_185) ;  /* 0x0000000c00080947 */ /* 0x002fea0003800000 */
[----:B------:R-:W0:Y:S01]  /*4050*/  LDCU UR9, c[0x0][0x3ac] ;  /* 0x00007580ff0977ac */ /* 0x000e220008000800 */
[----:B------:R-:W-:Y:S01]  /*4060*/  LOP3.LUT R7, RZ, R5, RZ, 0x33, !PT ;  /* 0x00000005ff077212 */ /* 0x000fe200078e33ff */
[----:B------:R-:W-:Y:S01]  /*4070*/  IMAD.MOV.U32 R10, RZ, RZ, R2 ;  /* 0x000000ffff0a7224 */ /* 0x000fe200078e0002 */
[C---:B------:R-:W-:Y:S02]  /*4080*/  LOP3.LUT R6, R5.reuse, 0x8, RZ, 0xfc, !PT ;  /* 0x0000000805067812 */ /* 0x040fe400078efcff */
[C---:B------:R-:W-:Y:S02]  /*4090*/  LOP3.LUT R8, R5.reuse, 0x10, RZ, 0xfc, !PT ;  /* 0x0000001005087812 */ /* 0x040fe400078efcff */
[----:B---3--:R-:W-:Y:S01]  /*40a0*/  LOP3.LUT R9, R5, 0x18, RZ, 0xfc, !PT ;  /* 0x0000001805097812 */ /* 0x008fe200078efcff */
[----:B0-----:R-:W-:-:S05]  /*40b0*/  VIADD R7, R7, UR9 ;  /* 0x0000000907077c36 */ /* 0x001fca0008000000 */
[----:B------:R-:W-:-:S07]  /*40c0*/  LOP3.LUT R17, R7, 0x18, RZ, 0xc0, !PT ;  /* 0x0000001807117812 */ /* 0x000fce00078ec0ff */
.L_x_207:
[----:B0-----:R-:W0:Y:S01]  /*40d0*/  LDCU UR9, c[0x0][0x3ac] ;  /* 0x00007580ff0977ac */ /* 0x001e220008000800 */
[----:B------:R-:W-:Y:S01]  /*40e0*/  BSSY.RECONVERGENT B1, `(.L_x_186) ;  /* 0x0000091000017945 */ /* 0x000fe20003800200 */
[----:B----4-:R-:W-:Y:S02]  /*40f0*/  LEA R11, R10, UR8, 0x2 ;  /* 0x000000080a0b7c11 */ /* 0x010fe4000f8e10ff */
[----:B0-----:R-:W-:-:S13]  /*4100*/  ISETP.GE.AND P0, PT, R5, UR9, PT ;  /* 0x0000000905007c0c */ /* 0x001fda000bf06270 */
[----:B-123--:R-:W-:Y:S05]  /*4110*/  @P0 BRA `(.L_x_187) ;  /* 0x0000000800340947 */ /* 0x00efea0003800000 */
[----:B------:R-:W-:Y:S01]  /*4120*/  ISETP.NE.AND P0, PT, R17, 0x18, PT ;  /* 0x000000181100780c */ /* 0x000fe20003f05270 */
[----:B------:R-:W-:Y:S01]  /*4130*/  BSSY.RECONVERGENT B2, `(.L_x_188) ;  /* 0x000003f000027945 */ /* 0x000fe20003800200 */
[----:B------:R-:W-:-:S11]  /*4140*/  IMAD.MOV.U32 R13, RZ, RZ, R5 ;  /* 0x000000ffff0d7224 */ /* 0x000fd600078e0005 */
[----:B------:R-:W-:Y:S05]  /*4150*/  @!P0 BRA `(.L_x_189) ;  /* 0x0000000000f08947 */ /* 0x000fea0003800000 */
[----:B------:R-:W0:Y:S01]  /*4160*/  S2UR UR10, SR_CgaCtaId ;  /* 0x00000000000a79c3 */ /* 0x000e220000008800 */
[----:B------:R-:W1:Y:S01]  /*4170*/  LDS R15, [R11] ;  /* 0x000000000b0f7984 */ /* 0x000e620000000800 */
[----:B------:R-:W-:Y:S01]  /*4180*/  UMOV UR9, 0x400 ;  /* 0x0000040000097882 */ /* 0x000fe20000000000 */
[----:B------:R-:W-:Y:S01]  /*4190*/  IMAD R12, R10, 0x25, R5 ;  /* 0x000000250a0c7824 */ /* 0x000fe200078e0205 */
[----:B------:R-:W-:Y:S01]  /*41a0*/  BSSY.RECONVERGENT B3, `(.L_x_190) ;  /* 0x0000010000037945 */ /* 0x000fe20003800200 */
[----:B------:R-:W-:Y:S01]  /*41b0*/  ISETP.NE.AND P2, PT, R17, RZ, PT ;  /* 0x000000ff1100720c */ /* 0x000fe20003f45270 */
[----:B0-----:R-:W-:-:S06]  /*41c0*/  ULEA UR9, UR10, UR9, 0x18 ;  /* 0x000000090a097291 */ /* 0x001fcc000f8ec0ff */
[----:B------:R-:W-:-:S05]  /*41d0*/  LEA R12, R12, UR9, 0x2 ;  /* 0x000000090c0c7c11 */ /* 0x000fca000f8e10ff */
[----:B------:R-:W0:Y:S01]  /*41e0*/  LDS R0, [R12] ;  /* 0x000000000c007984 */ /* 0x000e220000000800 */
[----:B-1----:R-:W1:Y:S02]  /*41f0*/  MUFU.RCP R3, R15 ;  /* 0x0000000f00037308 */ /* 0x002e640000001000 */
[----:B-1----:R-:W-:-:S04]  /*4200*/  FFMA R14, -R15, R3, 1 ;  /* 0x3f8000000f0e7423 */ /* 0x002fc80000000103 */
[----:B------:R-:W-:Y:S02]  /*4210*/  FFMA R3, R3, R14, R3 ;  /* 0x0000000e03037223 */ /* 0x000fe40000000003 */
[----:B0-----:R-:W0:Y:S02]  /*4220*/  FCHK P0, R0, R15 ;  /* 0x0000000f00007302 */ /* 0x001e240000000000 */
[----:B------:R-:W-:-:S04]  /*4230*/  FFMA R14, R0, R3, RZ ;  /* 0x00000003000e7223 */ /* 0x000fc800000000ff */
[----:B------:R-:W-:-:S04]  /*4240*/  FFMA R13, -R15, R14, R0 ;  /* 0x0000000e0f0d7223 */ /* 0x000fc80000000100 */
[----:B------:R-:W-:Y:S01]  /*4250*/  FFMA R3, R3, R13, R14 ;  /* 0x0000000d03037223 */ /* 0x000fe2000000000e */
[----:B0-----:R-:W-:Y:S06]  /*4260*/  @!P0 BRA `(.L_x_191) ;  /* 0x00000000000c8947 */ /* 0x001fec0003800000 */
[----:B------:R-:W-:Y:S01]  /*4270*/  IMAD.MOV.U32 R3, RZ, RZ, R15 ;  /* 0x000000ffff037224 */ /* 0x000fe200078e000f */
[----:B------:R-:W-:-:S07]  /*4280*/  MOV R14, 0x42a0 ;  /* 0x000042a0000e7802 */ /* 0x000fce0000000f00 */
[----:B------:R-:W-:Y:S05]  /*4290*/  CALL.REL.NOINC `($__internal_5_$__cuda_sm3x_div_rn_noftz_f32_slowpath) ;  /* 0x00000018005c7944 */ /* 0x000fea0003c00000 */
.L_x_191:
[----:B------:R-:W-:Y:S05]  /*42a0*/  BSYNC.RECONVERGENT B3 ;  /* 0x0000000000037941 */ /* 0x000fea0003800200 */
.L_x_190:
[----:B------:R0:W-:Y:S01]  /*42b0*/  STS [R12], R3 ;  /* 0x000000030c007388 */ /* 0x0001e20000000800 */
[----:B------:R-:W-:Y:S01]  /*42c0*/  MOV R13, R6 ;  /* 0x00000006000d7202 */ /* 0x000fe20000000f00 */
[----:B------:R-:W-:Y:S06]  /*42d0*/  @!P2 BRA `(.L_x_189) ;  /* 0x000000000090a947 */ /* 0x000fec0003800000 */
[----:B------:R-:W0:Y:S01]  /*42e0*/  LDS R15, [R11] ;  /* 0x000000000b0f7984 */ /* 0x000e220000000800 */
[----:B------:R-:W-:Y:S01]  /*42f0*/  BSSY.RECONVERGENT B3, `(.L_x_192) ;  /* 0x000000e000037945 */ /* 0x000fe20003800200 */
[----:B------:R-:W-:Y:S02]  /*4300*/  ISETP.NE.AND P2, PT, R17, 0x8, PT ;  /* 0x000000081100780c */ /* 0x000fe40003f45270 */
[----:B------:R-:W1:Y:S01]  /*4310*/  LDS R0, [R12+0x20] ;  /* 0x000020000c007984 */ /* 0x000e620000000800 */
[----:B0-----:R-:W0:Y:S08]  /*4320*/  MUFU.RCP R3, R15 ;  /* 0x0000000f00037308 */ /* 0x001e300000001000 */
[----:B-1----:R-:W1:Y:S01]  /*4330*/  FCHK P0, R0, R15 ;  /* 0x0000000f00007302 */ /* 0x002e620000000000 */
[----:B0-----:R-:W-:-:S04]  /*4340*/  FFMA R14, -R15, R3, 1 ;  /* 0x3f8000000f0e7423 */ /* 0x001fc80000000103 */
[----:B------:R-:W-:-:S04]  /*4350*/  FFMA R3, R3, R14, R3 ;  /* 0x0000000e03037223 */ /* 0x000fc80000000003 */
[----:B------:R-:W-:-:S04]  /*4360*/  FFMA R14, R0, R3, RZ ;  /* 0x00000003000e7223 */ /* 0x000fc800000000ff */
[----:B------:R-:W-:-:S04]  /*4370*/  FFMA R13, -R15, R14, R0 ;  /* 0x0000000e0f0d7223 */ /* 0x000fc80000000100 */
[----:B------:R-:W-:Y:S01]  /*4380*/  FFMA R3, R3, R13, R14 ;  /* 0x0000000d03037223 */ /* 0x000fe2000000000e */
[----:B-1----:R-:W-:Y:S06]  /*4390*/  @!P0 BRA `(.L_x_193) ;  /* 0x00000000000c8947 */ /* 0x002fec0003800000 */
[----:B------:R-:W-:Y:S01]  /*43a0*/  IMAD.MOV.U32 R3, RZ, RZ, R15 ;  /* 0x000000ffff037224 */ /* 0x000fe200078e000f */
[----:B------:R-:W-:-:S07]  /*43b0*/  MOV R14, 0x43d0 ;  /* 0x000043d0000e7802 */ /* 0x000fce0000000f00 */
[----:B------:R-:W-:Y:S05]  /*43c0*/  CALL.REL.NOINC `($__internal_5_$__cuda_sm3x_div_rn_noftz_f32_slowpath) ;  /* 0x0000001800107944 */ /* 0x000fea0003c00000 */
.L_x_193:
[----:B------:R-:W-:Y:S05]  /*43d0*/  BSYNC.RECONVERGENT B3 ;  /* 0x0000000000037941 */ /* 0x000fea0003800200 */
.L_x_192:
[----:B------:R1:W-:Y:S01]  /*43e0*/  STS [R12+0x20], R3 ;  /* 0x000020030c007388 */ /* 0x0003e20000000800 */
[----:B------:R-:W-:Y:S01]  /*43f0*/  IMAD.MOV.U32 R13, RZ, RZ, R8 ;  /* 0x000000ffff0d7224 */ /* 0x000fe200078e0008 */
[----:B------:R-:W-:Y:S06]  /*4400*/  @!P2 BRA `(.L_x_189) ;  /* 0x000000000044a947 */ /* 0x000fec0003800000 */
[----:B------:R-:W1:Y:S01]  /*4410*/  LDS R15, [R11] ;  /* 0x000000000b0f7984 */ /* 0x000e620000000800 */
[----:B------:R-:W-:Y:S03]  /*4420*/  BSSY.RECONVERGENT B3, `(.L_x_194) ;  /* 0x000000d000037945 */ /* 0x000fe60003800200 */
[----:B------:R-:W0:Y:S01]  /*4430*/  LDS R0, [R12+0x40] ;  /* 0x000040000c007984 */ /* 0x000e220000000800 */
[----:B-1----:R-:W1:Y:S08]  /*4440*/  MUFU.RCP R3, R15 ;  /* 0x0000000f00037308 */ /* 0x002e700000001000 */
[----:B0-----:R-:W0:Y:S01]  /*4450*/  FCHK P0, R0, R15 ;  /* 0x0000000f00007302 */ /* 0x001e220000000000 */
[----:B-1----:R-:W-:-:S04]  /*4460*/  FFMA R14, -R15, R3, 1 ;  /* 0x3f8000000f0e7423 */ /* 0x002fc80000000103 */
[----:B------:R-:W-:-:S04]  /*4470*/  FFMA R3, R3, R14, R3 ;  /* 0x0000000e03037223 */ /* 0x000fc80000000003 */
[----:B------:R-:W-:-:S04]  /*4480*/  FFMA R14, R0, R3, RZ ;  /* 0x00000003000e7223 */ /* 0x000fc800000000ff */
[----:B------:R-:W-:-:S04]  /*4490*/  FFMA R13, -R15, R14, R0 ;  /* 0x0000000e0f0d7223 */ /* 0x000fc80000000100 */
[----:B------:R-:W-:Y:S01]  /*44a0*/  FFMA R3, R3, R13, R14 ;  /* 0x0000000d03037223 */ /* 0x000fe2000000000e */
[----:B0-----:R-:W-:Y:S06]  /*44b0*/  @!P0 BRA `(.L_x_195) ;  /* 0x00000000000c8947 */ /* 0x001fec0003800000 */
[----:B------:R-:W-:Y:S01]  /*44c0*/  IMAD.MOV.U32 R3, RZ, RZ, R15 ;  /* 0x000000ffff037224 */ /* 0x000fe200078e000f */
[----:B------:R-:W-:-:S07]  /*44d0*/  MOV R14, 0x44f0 ;  /* 0x000044f0000e7802 */ /* 0x000fce0000000f00 */
[----:B------:R-:W-:Y:S05]  /*44e0*/  CALL.REL.NOINC `($__internal_5_$__cuda_sm3x_div_rn_noftz_f32_slowpath) ;  /* 0x0000001400c87944 */ /* 0x000fea0003c00000 */
.L_x_195:
[----:B------:R-:W-:Y:S05]  /*44f0*/  BSYNC.RECONVERGENT B3 ;  /* 0x0000000000037941 */ /* 0x000fea0003800200 */
.L_x_194:
[----:B------:R2:W-:Y:S01]  /*4500*/  STS [R12+0x40], R3 ;  /* 0x000040030c007388 */ /* 0x0005e20000000800 */
[----:B------:R-:W-:-:S07]  /*4510*/  IMAD.MOV.U32 R13, RZ, RZ, R9 ;  /* 0x000000ffff0d7224 */ /* 0x000fce00078e0009 */
.L_x_189:
[----:B------:R-:W-:Y:S05]  /*4520*/  BSYNC.RECONVERGENT B2 ;  /* 0x0000000000027941 */ /* 0x000fea0003800200 */
.L_x_188:
[----:B------:R-:W-:-:S13]  /*4530*/  ISETP.GE.U32.AND P0, PT, R7, 0x18, PT ;  /* 0x000000180700780c */ /* 0x000fda0003f06070 */
[----:B------:R-:W-:Y:S05]  /*4540*/  @!P0 BRA `(.L_x_187) ;  /* 0x0000000400288947 */ /* 0x000fea0003800000 */
.L_x_204:
[----:B---3--:R-:W3:Y:S01]  /*4550*/  S2UR UR10, SR_CgaCtaId ;  /* 0x00000000000a79c3 */ /* 0x008ee20000008800 */
[----:B------:R-:W4:Y:S01]  /*4560*/  LDS R19, [R11] ;  /* 0x000000000b137984 */ /* 0x000f220000000800 */
[----:B------:R-:W-:Y:S01]  /*4570*/  UMOV UR9, 0x400 ;  /* 0x0000040000097882 */ /* 0x000fe20000000000 */
[----:B012---:R-:W-:Y:S01]  /*4580*/  IMAD R12, R10, 0x25, R13 ;  /* 0x000000250a0c7824 */ /* 0x007fe200078e020d */
[----:B------:R-:W-:Y:S01]  /*4590*/  BSSY.RECONVERGENT B2, `(.L_x_196) ;  /* 0x0000011000027945 */ /* 0x000fe20003800200 */
[----:B------:R-:W-:-:S05]  /*45a0*/  VIADD R13, R13, 0x20 ;  /* 0x000000200d0d7836 */ /* 0x000fca0000000000 */
[----:B------:R-:W-:Y:S01]  /*45b0*/  ISETP.GE.AND P2, PT, R13, UR11, PT ;  /* 0x0000000b0d007c0c */ /* 0x000fe2000bf46270 */
[----:B---3--:R-:W-:-:S06]  /*45c0*/  ULEA UR9, UR10, UR9, 0x18 ;  /* 0x000000090a097291 */ /* 0x008fcc000f8ec0ff */
[----:B------:R-:W-:-:S05]  /*45d0*/  LEA R12, R12, UR9, 0x2 ;  /* 0x000000090c0c7c11 */ /* 0x000fca000f8e10ff */
[----:B------:R-:W0:Y:S01]  /*45e0*/  LDS R0, [R12] ;  /* 0x000000000c007984 */ /* 0x000e220000000800 */
[----:B----4-:R-:W1:Y:S02]  /*45f0*/  MUFU.RCP R3, R19 ;  /* 0x0000001300037308 */ /* 0x010e640000001000 */
        /* <DEDUP_REMOVED lines=10> */
.L_x_197:
[----:B------:R-:W-:Y:S05]  /*46a0*/  BSYNC.RECONVERGENT B2 ;  /* 0x0000000000027941 */ /* 0x000fea0003800200 */
.L_x_196:
[----:B------:R-:W-:Y:S01]  /*46b0*/  STS [R12], R3 ;  /* 0x000000030c007388 */ /* 0x000fe20000000800 */
[----:B------:R-:W-:Y:S03]  /*46c0*/  BSSY.RECONVERGENT B2, `(.L_x_198) ;  /* 0x000000f000027945 */ /* 0x000fe60003800200 */
[----:B------:R-:W0:Y:S04]  /*46d0*/  LDS R19, [R11] ;  /* 0x000000000b137984 */ /* 0x000e280000000800 */
        /* <DEDUP_REMOVED lines=9> */
[----:B------:R-:W-:Y:S02]  /*4770*/  MOV R3, R19 ;  /* 0x0000001300037202 */ /* 0x000fe40000000f00 */
[----:B------:R-:W-:-:S07]  /*4780*/  MOV R14, 0x47a0 ;  /* 0x000047a0000e7802 */ /* 0x000fce0000000f00 */
[----:B------:R-:W-:Y:S05]  /*4790*/  CALL.REL.NOINC `($__internal_5_$__cuda_sm3x_div_rn_noftz_f32_slowpath) ;  /* 0x00000014001c7944 */ /* 0x000fea0003c00000 */
[----:B------:R-:W-:-:S07]  /*47a0*/  IMAD.MOV.U32 R15, RZ, RZ, R3 ;  /* 0x000000ffff0f7224 */ /* 0x000fce00078e0003 */
.L_x_199:
[----:B------:R-:W-:Y:S05]  /*47b0*/  BSYNC.RECONVERGENT B2 ;  /* 0x0000000000027941 */ /* 0x000fea0003800200 */
.L_x_198:
[----:B------:R-:W-:Y:S01]  /*47c0*/  STS [R12+0x20], R15 ;  /* 0x0000200f0c007388 */ /* 0x000fe20000000800 */
        /* <DEDUP_REMOVED lines=14> */
.L_x_201:
[----:B------:R-:W-:Y:S05]  /*48b0*/  BSYNC.RECONVERGENT B2 ;  /* 0x0000000000027941 */ /* 0x000fea0003800200 */
.L_x_200:
        /* <DEDUP_REMOVED lines=15> */
[----:B------:R-:W-:-:S07]  /*49b0*/  IMAD.MOV.U32 R15, RZ, RZ, R3 ;  /* 0x000000ffff0f7224 */ /* 0x000fce00078e0003 */
.L_x_203:
[----:B------:R-:W-:Y:S05]  /*49c0*/  BSYNC.RECONVERGENT B2 ;  /* 0x0000000000027941 */ /* 0x000fea0003800200 */
.L_x_202:
[----:B------:R3:W-:Y:S01]  /*49d0*/  STS [R12+0x60], R15 ;  /* 0x0000600f0c007388 */ /* 0x0007e20000000800 */
[----:B------:R-:W-:Y:S05]  /*49e0*/  @!P2 BRA `(.L_x_204) ;  /* 0xfffffff800d8a947 */ /* 0x000fea000383ffff */
.L_x_187:
[----:B------:R-:W-:Y:S05]  /*49f0*/  BSYNC.RECONVERGENT B1 ;  /* 0x0000000000017941 */ /* 0x000fea0003800200 */
.L_x_186:
[----:B------:R-:W-:Y:S01]  /*4a00*/  ISETP.NE.AND P0, PT, R5, RZ, PT ;  /* 0x000000ff0500720c */ /* 0x000fe20003f05270 */
[----:B------:R-:W-:-:S12]  /*4a10*/  BSSY.RECONVERGENT B1, `(.L_x_205) ;  /* 0x0000022000017945 */ /* 0x000fd80003800200 */
[----:B------:R-:W-:Y:S05]  /*4a20*/  @P0 BRA `(.L_x_206) ;  /* 0x0000000000800947 */ /* 0x000fea0003800000 */
[----:B------:R-:W4:Y:S01]  /*4a30*/  LDS R0, [R11] ;  /* 0x000000000b007984 */ /* 0x000f220000000800 */
[----:B---3--:R-:W-:Y:S01]  /*4a40*/  HFMA2 R15, -RZ, RZ, 1.5048828125, 33.21875 ;  /* 0x3e055027ff0f7431 */ /* 0x008fe200000001ff */
[----:B----4-:R-:W-:-:S04]  /*4a50*/  FSETP.GEU.AND P0, PT, R0, 1.175494350822287508e-38, PT ;  /* 0x008000000000780b */ /* 0x010fc80003f0e000 */
[----:B------:R-:W-:-:S09]  /*4a60*/  FSEL R11, RZ, -23, P0 ;  /* 0xc1b80000ff0b7808 */ /* 0x000fd20000000000 */
[----:B------:R-:W-:-:S04]  /*4a70*/  @!P0 FMUL R0, R0, 8388608 ;  /* 0x4b00000000008820 */ /* 0x000fc80000400000 */
[C---:B012---:R-:W-:Y:S01]  /*4a80*/  VIADD R3, R0.reuse, 0xc0d55555 ;  /* 0xc0d5555500037836 */ /* 0x047fe20000000000 */
[----:B------:R-:W-:-:S04]  /*4a90*/  ISETP.GT.U32.AND P0, PT, R0, 0x7f7fffff, PT ;  /* 0x7f7fffff0000780c */ /* 0x000fc80003f04070 */
[----:B------:R-:W-:-:S04]  /*4aa0*/  LOP3.LUT R13, R3, 0xff800000, RZ, 0xc0, !PT ;  /* 0xff800000030d7812 */ /* 0x000fc800078ec0ff */
[----:B------:R-:W-:Y:S01]  /*4ab0*/  I2FP.F32.S32 R12, R13 ;  /* 0x0000000d000c7245 */ /* 0x000fe20000201400 */
[----:B------:R-:W-:Y:S02]  /*4ac0*/  IMAD.IADD R3, R0, 0x1, -R13 ;  /* 0x0000000100037824 */ /* 0x000fe400078e0a0d */
[----:B------:R-:W-:Y:S02]  /*4ad0*/  IMAD.MOV.U32 R13, RZ, RZ, 0x7f800000 ;  /* 0x7f800000ff0d7424 */ /* 0x000fe400078e00ff */
[----:B------:R-:W-:Y:S01]  /*4ae0*/  FADD R14, R3, -1 ;  /* 0xbf800000030e7421 */ /* 0x000fe20000000000 */
[----:B------:R-:W-:-:S03]  /*4af0*/  FFMA R11, R12, 1.1920928955078125e-07, R11 ;  /* 0x340000000c0b7823 */ /* 0x000fc6000000000b */
        /* <DEDUP_REMOVED lines=15> */
[----:B------:R-:W-:Y:S02]  /*4bf0*/  FSEL R0, R11, -INF , P0 ;  /* 0xff8000000b007808 */ /* 0x000fe40000000000 */
[----:B------:R-:W-:-:S03]  /*4c00*/  LEA R11, R10, UR6, 0x2 ;  /* 0x000000060a0b7c11 */ /* 0x000fc6000f8e10ff */
[----:B0-----:R-:W-:-:S05]  /*4c10*/  FADD R0, R3, R0 ;  /* 0x0000000003007221 */ /* 0x001fca0000000000 */
[----:B------:R4:W-:Y:S02]  /*4c20*/  STS [R11], R0 ;  /* 0x000000000b007388 */ /* 0x0009e40000000800 */
.L_x_206:
[----:B------:R-:W-:Y:S05]  /*4c30*/  BSYNC.RECONVERGENT B1 ;  /* 0x0000000000017941 */ /* 0x000fea0003800200 */
.L_x_205:
[C---:B------:R-:W-:Y:S01]  /*4c40*/  ISETP.GE.U32.AND P0, PT, R10.reuse, 0x10, PT ;  /* 0x000000100a00780c */ /* 0x040fe20003f06070 */
[----:B------:R-:W-:-:S12]  /*4c50*/  VIADD R10, R10, 0x10 ;  /* 0x000000100a0a7836 */ /* 0x000fd80000000000 */
[----:B------:R-:W-:Y:S05]  /*4c60*/  @!P0 BRA `(.L_x_207) ;  /* 0xfffffff400188947 */ /* 0x000fea000383ffff */
.L_x_185:
[----:B------:R-:W-:Y:S05]  /*4c70*/  BSYNC.RECONVERGENT B0 ;  /* 0x0000000000007941 */ /* 0x000fea0003800200 */
.L_x_184:
[----:B------:R-:W-:Y:S01]  /*4c80*/  BAR.SYNC.DEFER_BLOCKING 0x0 ;  /* 0x0000000000007b1d */ /* 0x000fe20000010000 */
[----:B------:R-:W-:-:S05]  /*4c90*/  ISETP.GT.U32.AND P0, PT, R4, 0xff, PT ;  /* 0x000000ff0400780c */ /* 0x000fca0003f04070 */
[----:B------:R-:W-:Y:S08]  /*4ca0*/  BSSY.RECONVERGENT B0, `(.L_x_208) ;  /* 0x000009e000007945 */ /* 0x000ff00003800200 */
[----:B------:R-:W-:Y:S05]  /*4cb0*/  @P0 BRA `(.L_x_209) ;  /* 0x0000000800700947 */ /* 0x000fea0003800000 */
[----:B------:R-:W5:Y:S01]  /*4cc0*/  LDCU.64 UR8, c[0x0][0x380] ;  /* 0x00007000ff0877ac */ /* 0x000f620008000a00 */
[----:B----4-:R-:W-:Y:S02]  /*4cd0*/  LOP3.LUT R0, RZ, R5, RZ, 0x33, !PT ;  /* 0x00000005ff007212 */ /* 0x010fe400078e33ff */
[C---:B012---:R-:W-:Y:S01]  /*4ce0*/  LOP3.LUT R3, R5.reuse, 0x8, RZ, 0xfc, !PT ;  /* 0x0000000805037812 */ /* 0x047fe200078efcff */
[----:B------:R-:W0:Y:S01]  /*4cf0*/  LDCU UR10, c[0x0][0x3ac] ;  /* 0x00007580ff0a77ac */ /* 0x000e220008000800 */
[C---:B------:R-:W-:Y:S02]  /*4d00*/  LOP3.LUT R14, R5.reuse, 0x10, RZ, 0xfc, !PT ;  /* 0x00000010050e7812 */ /* 0x040fe400078efcff */
[----:B---3--:R-:W-:Y:S01]  /*4d10*/  LOP3.LUT R20, R5, 0x18, RZ, 0xfc, !PT ;  /* 0x0000001805147812 */ /* 0x008fe200078efcff */
[----:B-----5:R-:W-:-:S04]  /*4d20*/  ULEA UR7, UP0, UR5, UR8, 0x2 ;  /* 0x0000000805077291 */ /* 0x020fc8000f8010ff */
[----:B------:R-:W-:Y:S01]  /*4d30*/  ULEA.HI.X UR8, UR5, UR9, UR20, 0x2, UP0 ;  /* 0x0000000905087291 */ /* 0x000fe200080f1414 */
[----:B0-----:R-:W-:Y:S01]  /*4d40*/  VIADD R0, R0, UR10 ;  /* 0x0000000a00007c36 */ /* 0x001fe20008000000 */
[----:B------:R-:W-:-:S04]  /*4d50*/  UIADD3 UR7, UP0, UPT, UR7, 0x40, URZ ;  /* 0x0000004007077890 */ /* 0x000fc8000ff1e0ff */
[----:B------:R-:W-:Y:S01]  /*4d60*/  UIADD3.X UR8, UPT, UPT, URZ, UR8, URZ, UP0, !UPT ;  /* 0x00000008ff087290 */ /* 0x000fe200087fe4ff */
[----:B------:R-:W-:Y:S01]  /*4d70*/  LOP3.LUT R22, R0, 0x18, RZ, 0xc0, !PT ;  /* 0x0000001800167812 */ /* 0x000fe200078ec0ff */
[----:B------:R-:W-:-:S04]  /*4d80*/  IMAD.U32 R6, RZ, RZ, UR7 ;  /* 0x00000007ff067e24 */ /* 0x000fc8000f8e00ff */
[----:B------:R-:W-:-:S07]  /*4d90*/  IMAD.U32 R7, RZ, RZ, UR8 ;  /* 0x00000008ff077e24 */ /* 0x000fce000f8e00ff */
.L_x_219:
[----:B0---4-:R-:W0:Y:S01]  /*4da0*/  LDC R15, c[0x0][0x3ac] ;  /* 0x0000eb00ff0f7b82 */ /* 0x011e220000000800 */
[----:B------:R-:W-:Y:S01]  /*4db0*/  BSSY.RECONVERGENT B1, `(.L_x_210) ;  /* 0x0000089000017945 */ /* 0x000fe20003800200 */
[----:B0-----:R-:W-:-:S13]  /*4dc0*/  ISETP.GE.AND P0, PT, R5, R15, PT ;  /* 0x0000000f0500720c */ /* 0x001fda0003f06270 */
[----:B-12---:R-:W-:Y:S05]  /*4dd0*/  @P0 BRA `(.L_x_211) ;  /* 0x0000000800180947 */ /* 0x006fea0003800000 */
[----:B------:R-:W-:Y:S01]  /*4de0*/  ISETP.NE.AND P0, PT, R22, 0x18, PT ;  /* 0x000000181600780c */ /* 0x000fe20003f05270 */
[----:B------:R-:W-:Y:S01]  /*4df0*/  BSSY.RECONVERGENT B2, `(.L_x_212) ;  /* 0x0000021000027945 */ /* 0x000fe20003800200 */
[----:B------:R-:W-:Y:S01]  /*4e00*/  ISETP.GE.U32.AND P1, PT, R0, 0x18, PT ;  /* 0x000000180000780c */ /* 0x000fe20003f26070 */
[----:B------:R-:W-:-:S10]  /*4e10*/  IMAD.MOV.U32 R18, RZ, RZ, R5 ;  /* 0x000000ffff127224 */ /* 0x000fd400078e0005 */
[----:B------:R-:W-:Y:S05]  /*4e20*/  @!P0 BRA `(.L_x_213) ;  /* 0x0000000000748947 */ /* 0x000fea0003800000 */
[----:B------:R-:W0:Y:S01]  /*4e30*/  S2UR UR8, SR_CgaCtaId ;  /* 0x00000000000879c3 */ /* 0x000e220000008800 */
[----:B------:R-:W-:Y:S01]  /*4e40*/  UMOV UR7, 0x400 ;  /* 0x0000040000077882 */ /* 0x000fe20000000000 */
[C-C-:B------:R-:W-:Y:S01]  /*4e50*/  IMAD R8, R2.reuse, 0x25, R5.reuse ;  /* 0x0000002502087824 */ /* 0x140fe200078e0205 */
[----:B------:R-:W1:Y:S01]  /*4e60*/  LDCU.64 UR10, c[0x0][0x380] ;  /* 0x00007000ff0a77ac */ /* 0x000e620008000a00 */
[----:B------:R-:W-:Y:S01]  /*4e70*/  IMAD R13, R2, R15, R5 ;  /* 0x0000000f020d7224 */ /* 0x000fe200078e0205 */
[----:B------:R-:W-:Y:S01]  /*4e80*/  ISETP.NE.AND P0, PT, R22, RZ, PT ;  /* 0x000000ff1600720c */ /* 0x000fe20003f05270 */
[----:B------:R-:W-:Y:S01]  /*4e90*/  IMAD.MOV.U32 R18, RZ, RZ, R3 ;  /* 0x000000ffff127224 */ /* 0x000fe200078e0003 */
[----:B0-----:R-:W-:Y:S01]  /*4ea0*/  ULEA UR7, UR8, UR7, 0x18 ;  /* 0x0000000708077291 */ /* 0x001fe2000f8ec0ff */
[----:B------:R-:W0:Y:S05]  /*4eb0*/  LDCU UR8, c[0x0][0x3ac] ;  /* 0x00007580ff0877ac */ /* 0x000e2a0008000800 */
[----:B------:R-:W-:-:S05]  /*4ec0*/  LEA R10, R8, UR7, 0x2 ;  /* 0x00000007080a7c11 */ /* 0x000fca000f8e10ff */
[----:B------:R-:W2:Y:S01]  /*4ed0*/  LDS R11, [R10] ;  /* 0x000000000a0b7984 */ /* 0x000ea20000000800 */
[----:B0-----:R-:W-:Y:S02]  /*4ee0*/  UIMAD UR7, UR4, UR8, URZ ;  /* 0x00000008040772a4 */ /* 0x001fe4000f8e02ff */
[----:B------:R-:W-:-:S04]  /*4ef0*/  UIMAD UR8, UR13, UR8, URZ ;  /* 0x000000080d0872a4 */ /* 0x000fc8000f8e02ff */
[----:B------:R-:W-:-:S04]  /*4f00*/  ULEA UR7, UP0, UR8, UR7, 0x5 ;  /* 0x0000000708077291 */ /* 0x000fc8000f8028ff */
[----:B------:R-:W-:Y:S02]  /*4f10*/  UIADD3.X UR8, UPT, UPT, URZ, URZ, URZ, UP0, !UPT ;  /* 0x000000ffff087290 */ /* 0x000fe400087fe4ff */
[----:B-1----:R-:W-:-:S04]  /*4f20*/  ULEA UR10, UP0, UR7, UR10, 0x2 ;  /* 0x0000000a070a7291 */ /* 0x002fc8000f8010ff */
[----:B------:R-:W-:Y:S02]  /*4f30*/  ULEA.HI.X UR8, UR7, UR11, UR8, 0x2, UP0 ;  /* 0x0000000b07087291 */ /* 0x000fe400080f1408 */
[----:B------:R-:W-:-:S04]  /*4f40*/  MOV R8, UR10 ;  /* 0x0000000a00087c02 */ /* 0x000fc80008000f00 */
[----:B------:R-:W-:Y:S02]  /*4f50*/  IMAD.U32 R9, RZ, RZ, UR8 ;  /* 0x00000008ff097e24 */ /* 0x000fe4000f8e00ff */
[----:B------:R-:W-:-:S05]  /*4f60*/  IMAD.WIDE R8, R13, 0x4, R8 ;  /* 0x000000040d087825 */ /* 0x000fca00078e0208 */
[----:B--2---:R0:W-:Y:S01]  /*4f70*/  STG.E desc[UR14][R8.64], R11 ;  /* 0x0000000b08007986 */ /* 0x0041e2000c10190e */
[----:B------:R-:W-:Y:S05]  /*4f80*/  @!P0 BRA `(.L_x_213) ;  /* 0x00000000001c8947 */ /* 0x000fea0003800000 */
[----:B------:R-:W-:Y:S01]  /*4f90*/  ISETP.NE.AND P0, PT, R22, 0x8, PT ;  /* 0x000000081600780c */ /* 0x000fe20003f05270 */
[----:B0-----:R-:W0:Y:S01]  /*4fa0*/  LDS R11, [R10+0x20] ;  /* 0x000020000a0b7984 */ /* 0x001e220000000800 */
[----:B------:R-:W-:-:S11]  /*4fb0*/  IMAD.MOV.U32 R18, RZ, RZ, R14 ;  /* 0x000000ffff127224 */ /* 0x000fd600078e000e */
[----:B------:R-:W1:Y:S01]  /*4fc0*/  @P0 LDS R13, [R10+0x40] ;  /* 0x000040000a0d0984 */ /* 0x000e620000000800 */
[----:B------:R-:W-:-:S03]  /*4fd0*/  @P0 IMAD.MOV.U32 R18, RZ, RZ, R20 ;  /* 0x000000ffff120224 */ /* 0x000fc600078e0014 */
[----:B0-----:R2:W-:Y:S04]  /*4fe0*/  STG.E desc[UR14][R8.64+0x20], R11 ;  /* 0x0000200b08007986 */ /* 0x0015e8000c10190e */
[----:B-1----:R2:W-:Y:S02]  /*4ff0*/  @P0 STG.E desc[UR14][R8.64+0x40], R13 ;  /* 0x0000400d08000986 */ /* 0x0025e4000c10190e */
.L_x_213:
[----:B------:R-:W-:Y:S05]  /*5000*/  BSYNC.RECONVERGENT B2 ;  /* 0x0000000000027941 */ /* 0x000fea0003800200 */
.L_x_212:
[----:B------:R-:W-:Y:S05]  /*5010*/  @!P1 BRA `(.L_x_211) ;  /* 0x0000000400889947 */ /* 0x000fea0003800000 */
[----:B------:R-:W1:Y:S01]  /*5020*/  S2UR UR8, SR_CgaCtaId ;  /* 0x00000000000879c3 */ /* 0x000e620000008800 */
[--C-:B0-2---:R-:W-:Y:S01]  /*5030*/  IMAD.IADD R8, R15, 0x1, -R18.reuse ;  /* 0x000000010f087824 */ /* 0x105fe200078e0a12 */
[----:B------:R-:W-:Y:S01]  /*5040*/  UMOV UR7, 0x400 ;  /* 0x0000040000077882 */ /* 0x000fe20000000000 */
[C-C-:B------:R-:W-:Y:S01]  /*5050*/  IMAD R16, R2.reuse, 0x25, R18.reuse ;  /* 0x0000002502107824 */ /* 0x140fe200078e0212 */
[----:B------:R-:W-:Y:S01]  /*5060*/  BSSY.RECONVERGENT B2, `(.L_x_214) ;  /* 0x0000036000027945 */ /* 0x000fe20003800200 */
[----:B------:R-:W-:Y:S01]  /*5070*/  PLOP3.LUT P0, PT, PT, PT, PT, 0x80, 0x8 ;  /* 0x000000000008781c */ /* 0x000fe20003f0f070 */
[----:B------:R-:W-:Y:S01]  /*5080*/  IMAD R17, R2, R15, R18 ;  /* 0x0000000f02117224 */ /* 0x000fe200078e0212 */
[----:B------:R-:W-:Y:S01]  /*5090*/  ISETP.GT.AND P1, PT, R8, 0x60, PT ;  /* 0x000000600800780c */ /* 0x000fe20003f24270 */
[----:B-1----:R-:W-:-:S06]  /*50a0*/  ULEA UR7, UR8, UR7, 0x18 ;  /* 0x0000000708077291 */ /* 0x002fcc000f8ec0ff */
[----:B------:R-:W-:-:S05]  /*50b0*/  LEA R16, R16, UR7, 0x2 ;  /* 0x0000000710107c11 */ /* 0x000fca000f8e10ff */
[----:B------:R-:W-:Y:S01]  /*50c0*/  VIADD R16, R16, 0x40 ;  /* 0x0000004010107836 */ /* 0x000fe20000000000 */
[----:B------:R-:W-:Y:S06]  /*50d0*/  @!P1 BRA `(.L_x_215) ;  /* 0x0000000000b89947 */ /* 0x000fec0003800000 */
[----:B------:R-:W-:Y:S02]  /*50e0*/  PLOP3.LUT P0, PT, PT, PT, PT, 0x8, 0x80 ;  /* 0x000000000080781c */ /* 0x000fe40003f0e170 */
[----:B------:R-:W-:-:S11]  /*50f0*/  IADD3 R19, PT, PT, R15, -0x60, RZ ;  /* 0xffffffa00f137810 */ /* 0x000fd60007ffe0ff */
.L_x_216:
[----:B-1----:R-:W0:Y:S01]  /*5100*/  LDS R25, [R16+-0x40] ;  /* 0xffffc00010197984 */ /* 0x002e220000000800 */
[C---:B------:R-:W-:Y:S02]  /*5110*/  VIADD R9, R17.reuse, 0x20 ;  /* 0x0000002011097836 */ /* 0x040fe40000000000 */
[--C-:B------:R-:W-:Y:S01]  /*5120*/  IMAD.WIDE R10, R17, 0x4, R6.reuse ;  /* 0x00000004110a7825 */ /* 0x100fe200078e0206 */
[----:B------:R-:W1:Y:S03]  /*5130*/  LDS R27, [R16+-0x20] ;  /* 0xffffe000101b7984 */ /* 0x000e660000000800 */
[----:B------:R-:W-:Y:S01]  /*5140*/  IMAD.WIDE R8, R9, 0x4, R6 ;  /* 0x0000000409087825 */ /* 0x000fe200078e0206 */
[----:B------:R-:W2:Y:S03]  /*5150*/  LDS R29, [R16] ;  /* 0x00000000101d7984 */ /* 0x000ea60000000800 */
[----:B------:R-:W-:Y:S01]  /*5160*/  VIADD R18, R18, 0x80 ;  /* 0x0000008012127836 */ /* 0x000fe20000000000 */
[----:B------:R-:W3:Y:S04]  /*5170*/  LDS R24, [R16+0x20] ;  /* 0x0000200010187984 */ /* 0x000ee80000000800 */
[----:B------:R-:W4:Y:S01]  /*5180*/  LDS R21, [R16+0x60] ;  /* 0x0000600010157984 */ /* 0x000f220000000800 */
[----:B------:R-:W-:-:S03]  /*5190*/  ISETP.GE.AND P1, PT, R18, R19, PT ;  /* 0x000000131200720c */ /* 0x000fc60003f26270 */
[----:B------:R-:W5:Y:S04]  /*51a0*/  LDS R23, [R16+0x80] ;  /* 0x0000800010177984 */ /* 0x000f680000000800 */
[----:B------:R-:W5:Y:S04]  /*51b0*/  LDS R12, [R16+0x40] ;  /* 0x00004000100c7984 */ /* 0x000f680000000800 */
[----:B------:R-:W5:Y:S04]  /*51c0*/  LDS R26, [R16+0xa0] ;  /* 0x0000a000101a7984 */ /* 0x000f680000000800 */
[----:B------:R-:W5:Y:S04]  /*51d0*/  LDS R13, [R16+0xe0] ;  /* 0x0000e000100d7984 */ /* 0x000f680000000800 */
[----:B------:R-:W5:Y:S04]  /*51e0*/  LDS R28, [R16+0xc0] ;  /* 0x0000c000101c7984 */ /* 0x000f680000000800 */
[----:B0-----:R-:W-:Y:S04]  /*51f0*/  STG.E desc[UR14][R10.64+-0x40], R25 ;  /* 0xffffc0190a007986 */ /* 0x001fe8000c10190e */
[----:B-1----:R-:W-:Y:S04]  /*5200*/  STG.E desc[UR14][R10.64+-0x20], R27 ;  /* 0xffffe01b0a007986 */ /* 0x002fe8000c10190e */
[----:B--2---:R-:W-:Y:S04]  /*5210*/  STG.E desc[UR14][R10.64], R29 ;  /* 0x0000001d0a007986 */ /* 0x004fe8000c10190e */
[----:B---3--:R0:W-:Y:S04]  /*5220*/  STG.E desc[UR14][R10.64+0x20], R24 ;  /* 0x000020180a007986 */ /* 0x0081e8000c10190e */
[----:B----4-:R-:W-:Y:S04]  /*5230*/  STG.E desc[UR14][R8.64+-0x20], R21 ;  /* 0xffffe01508007986 */ /* 0x010fe8000c10190e */
[----:B-----5:R-:W-:Y:S04]  /*5240*/  STG.E desc[UR14][R8.64], R23 ;  /* 0x0000001708007986 */ /* 0x020fe8000c10190e */
[----:B------:R-:W1:Y:S01]  /*5250*/  LDS R21, [R16+0x100] ;  /* 0x0001000010157984 */ /* 0x000e620000000800 */
[----:B0-----:R-:W-:-:S03]  /*5260*/  VIADD R11, R17, 0x40 ;  /* 0x00000040110b7836 */ /* 0x001fc60000000000 */
[----:B------:R-:W0:Y:S01]  /*5270*/  LDS R23, [R16+0x120] ;  /* 0x0001200010177984 */ /* 0x000e220000000800 */
[----:B------:R-:W-:-:S03]  /*5280*/  IMAD.WIDE R10, R11, 0x4, R6 ;  /* 0x000000040b0a7825 */ /* 0x000fc600078e0206 */
[----:B------:R-:W2:Y:S04]  /*5290*/  LDS R25, [R16+0x140] ;  /* 0x0001400010197984 */ /* 0x000ea80000000800 */
[----:B------:R-:W3:Y:S04]  /*52a0*/  LDS R27, [R16+0x160] ;  /* 0x00016000101b7984 */ /* 0x000ee80000000800 */
[----:B------:R-:W4:Y:S04]  /*52b0*/  LDS R29, [R16+0x180] ;  /* 0x00018000101d7984 */ /* 0x000f280000000800 */
[----:B------:R5:W4:Y:S04]  /*52c0*/  LDS R24, [R16+0x1a0] ;  /* 0x0001a00010187984 */ /* 0x000b280000000800 */
[----:B------:R1:W-:Y:S04]  /*52d0*/  STG.E desc[UR14][R8.64+-0x40], R12 ;  /* 0xffffc00c08007986 */ /* 0x0003e8000c10190e */
[----:B------:R-:W-:Y:S01]  /*52e0*/  STG.E desc[UR14][R8.64+0x20], R26 ;  /* 0x0000201a08007986 */ /* 0x000fe2000c10190e */
[----:B-----5:R-:W-:-:S03]  /*52f0*/  VIADD R16, R16, 0x200 ;  /* 0x0000020010107836 */ /* 0x020fc60000000000 */
[----:B------:R5:W-:Y:S01]  /*5300*/  STG.E desc[UR14][R10.64+-0x20], R13 ;  /* 0xffffe00d0a007986 */ /* 0x000be2000c10190e */
[----:B-1----:R-:W-:-:S03]  /*5310*/  VIADD R12, R17, 0x60 ;  /* 0x00000060110c7836 */ /* 0x002fc60000000000 */
[----:B------:R1:W-:Y:S01]  /*5320*/  STG.E desc[UR14][R10.64+-0x40], R28 ;  /* 0xffffc01c0a007986 */ /* 0x0003e2000c10190e */
[----:B------:R-:W-:-:S03]  /*5330*/  VIADD R17, R17, 0x80 ;  /* 0x0000008011117836 */ /* 0x000fc60000000000 */
[----:B------:R1:W-:Y:S01]  /*5340*/  STG.E desc[UR14][R10.64], R21 ;  /* 0x000000150a007986 */ /* 0x0003e2000c10190e */
[----:B-----5:R-:W-:-:S03]  /*5350*/  IMAD.WIDE R12, R12, 0x4, R6 ;  /* 0x000000040c0c7825 */ /* 0x020fc600078e0206 */
[----:B0-----:R1:W-:Y:S04]  /*5360*/  STG.E desc[UR14][R10.64+0x20], R23 ;  /* 0x000020170a007986 */ /* 0x0013e8000c10190e */
[----:B--2---:R1:W-:Y:S04]  /*5370*/  STG.E desc[UR14][R12.64+-0x40], R25 ;  /* 0xffffc0190c007986 */ /* 0x0043e8000c10190e */
[----:B---3--:R1:W-:Y:S04]  /*5380*/  STG.E desc[UR14][R12.64+-0x20], R27 ;  /* 0xffffe01b0c007986 */ /* 0x0083e8000c10190e */
[----:B----4-:R1:W-:Y:S04]  /*5390*/  STG.E desc[UR14][R12.64], R29 ;  /* 0x0000001d0c007986 */ /* 0x0103e8000c10190e */
[----:B------:R1:W-:Y:S01]  /*53a0*/  STG.E desc[UR14][R12.64+0x20], R24 ;  /* 0x000020180c007986 */ /* 0x0003e2000c10190e */
[----:B------:R-:W-:Y:S05]  /*53b0*/  @!P1 BRA `(.L_x_216) ;  /* 0xfffffffc00509947 */ /* 0x000fea000383ffff */
.L_x_215:
[----:B------:R-:W-:Y:S05]  /*53c0*/  BSYNC.RECONVERGENT B2 ;  /* 0x0000000000027941 */ /* 0x000fea0003800200 */
.L_x_214:
[----:B------:R-:W-:Y:S01]  /*53d0*/  IADD3 R8, PT, PT, -R18, R15, RZ ;  /* 0x0000000f12087210 */ /* 0x000fe20007ffe1ff */
[----:B------:R-:W-:Y:S03]  /*53e0*/  BSSY.RECONVERGENT B2, `(.L_x_217) ;  /* 0x000001a000027945 */ /* 0x000fe60003800200 */
[----:B------:R-:W-:-:S13]  /*53f0*/  ISETP.GT.AND P1, PT, R8, 0x20, PT ;  /* 0x000000200800780c */ /* 0x000fda0003f24270 */
[----:B------:R-:W-:Y:S05]  /*5400*/  @!P1 BRA `(.L_x_218) ;  /* 0x00000000005c9947 */ /* 0x000fea0003800000 */
[----:B-1----:R-:W0:Y:S01]  /*5410*/  LDS R13, [R16+-0x40] ;  /* 0xffffc000100d7984 */ /* 0x002e220000000800 */
[C---:B------:R-:W-:Y:S01]  /*5420*/  VIADD R11, R17.reuse, 0x20 ;  /* 0x00000020110b7836 */ /* 0x040fe20000000000 */
[----:B------:R-:W-:Y:S01]  /*5430*/  PLOP3.LUT P0, PT, PT, PT, PT, 0x8, 0x80 ;  /* 0x000000000080781c */ /* 0x000fe20003f0e170 */
[--C-:B------:R-:W-:Y:S01]  /*5440*/  IMAD.WIDE R8, R17, 0x4, R6.reuse ;  /* 0x0000000411087825 */ /* 0x100fe200078e0206 */
[----:B------:R-:W1:Y:S03]  /*5450*/  LDS R19, [R16+-0x20] ;  /* 0xffffe00010137984 */ /* 0x000e660000000800 */
[----:B------:R-:W-:Y:S01]  /*5460*/  IMAD.WIDE R10, R11, 0x4, R6 ;  /* 0x000000040b0a7825 */ /* 0x000fe200078e0206 */
[----:B------:R-:W2:Y:S03]  /*5470*/  LDS R21, [R16] ;  /* 0x0000000010157984 */ /* 0x000ea60000000800 */
        /* <DEDUP_REMOVED lines=9> */
[----:B-1----:R0:W-:Y:S04]  /*5510*/  STG.E desc[UR14][R8.64+-0x20], R19 ;  /* 0xffffe01308007986 */ /* 0x0021e8000c10190e */
[----:B--2---:R0:W-:Y:S04]  /*5520*/  STG.E desc[UR14][R8.64], R21 ;  /* 0x0000001508007986 */ /* 0x0041e8000c10190e */
[----:B---3--:R0:W-:Y:S04]  /*5530*/  STG.E desc[UR14][R8.64+0x20], R23 ;  /* 0x0000201708007986 */ /* 0x0081e8000c10190e */
[----:B----4-:R0:W-:Y:S04]  /*5540*/  STG.E desc[UR14][R10.64+-0x40], R25 ;  /* 0xffffc0190a007986 */ /* 0x0101e8000c10190e */
[----:B-----5:R0:W-:Y:S04]  /*5550*/  STG.E desc[UR14][R10.64+-0x20], R27 ;  /* 0xffffe01b0a007986 */ /* 0x0201e8000c10190e */
[----:B------:R0:W-:Y:S04]  /*5560*/  STG.E desc[UR14][R10.64], R29 ;  /* 0x0000001d0a007986 */ /* 0x0001e8000c10190e */
[----:B------:R0:W-:Y:S02]  /*5570*/  STG.E desc[UR14][R10.64+0x20], R12 ;  /* 0x0000200c0a007986 */ /* 0x0001e4000c10190e */
.L_x_218:
[----:B------:R-:W-:Y:S05]  /*5580*/  BSYNC.RECONVERGENT B2 ;  /* 0x0000000000027941 */ /* 0x000fea0003800200 */
.L_x_217:
[----:B------:R-:W-:-:S13]  /*5590*/  ISETP.LT.OR P0, PT, R18, R15, P0 ;  /* 0x0000000f1200720c */ /* 0x000fda0000701670 */
[----:B------:R-:W-:Y:S05]  /*55a0*/  @!P0 BRA `(.L_x_211) ;  /* 0x0000000000248947 */ /* 0x000fea0003800000 */
[----:B01----:R-:W0:Y:S01]  /*55b0*/  LDS R11, [R16+-0x40] ;  /* 0xffffc000100b7984 */ /* 0x003e220000000800 */
[----:B------:R-:W-:-:S03]  /*55c0*/  IMAD.WIDE R8, R17, 0x4, R6 ;  /* 0x0000000411087825 */ /* 0x000fc600078e0206 */
[----:B------:R-:W1:Y:S04]  /*55d0*/  LDS R13, [R16+-0x20] ;  /* 0xffffe000100d7984 */ /* 0x000e680000000800 */
[----:B------:R-:W2:Y:S04]  /*55e0*/  LDS R15, [R16] ;  /* 0x00000000100f7984 */ /* 0x000ea80000000800 */
[----:B------:R-:W3:Y:S04]  /*55f0*/  LDS R19, [R16+0x20] ;  /* 0x0000200010137984 */ /* 0x000ee80000000800 */
[----:B0-----:R4:W-:Y:S04]  /*5600*/  STG.E desc[UR14][R8.64+-0x40], R11 ;  /* 0xffffc00b08007986 */ /* 0x0019e8000c10190e */
[----:B-1----:R4:W-:Y:S04]  /*5610*/  STG.E desc[UR14][R8.64+-0x20], R13 ;  /* 0xffffe00d08007986 */ /* 0x0029e8000c10190e */
[----:B--2---:R4:W-:Y:S04]  /*5620*/  STG.E desc[UR14][R8.64], R15 ;  /* 0x0000000f08007986 */ /* 0x0049e8000c10190e */
[----:B---3--:R4:W-:Y:S02]  /*5630*/  STG.E desc[UR14][R8.64+0x20], R19 ;  /* 0x0000201308007986 */ /* 0x0089e4000c10190e */
.L_x_211:
[----:B------:R-:W-:Y:S05]  /*5640*/  BSYNC.RECONVERGENT B1 ;  /* 0x0000000000017941 */ /* 0x000fea0003800200 */
.L_x_210:
[C---:B------:R-:W-:Y:S01]  /*5650*/  ISETP.GE.U32.AND P0, PT, R2.reuse, 0x10, PT ;  /* 0x000000100200780c */ /* 0x040fe20003f06070 */
[----:B------:R-:W-:-:S12]  /*5660*/  VIADD R2, R2, 0x10 ;  /* 0x0000001002027836 */ /* 0x000fd80000000000 */
[----:B------:R-:W-:Y:S05]  /*5670*/  @!P0 BRA `(.L_x_219) ;  /* 0xfffffff400c88947 */ /* 0x000fea000383ffff */
.L_x_209:
[----:B------:R-:W-:Y:S05]  /*5680*/  BSYNC.RECONVERGENT B0 ;  /* 0x0000000000007941 */ /* 0x000fea0003800200 */
.L_x_208:
[----:B------:R-:W-:-:S13]  /*5690*/  ISETP.GT.U32.AND P0, PT, R4, 0x1f, PT ;  /* 0x0000001f0400780c */ /* 0x000fda0003f04070 */
[----:B------:R-:W-:Y:S05]  /*56a0*/  @P0 EXIT ;  /* 0x000000000000094d */ /* 0x000fea0003800000 */
[----:B012---:R-:W0:Y:S01]  /*56b0*/  S2R R3, SR_CTAID.X ;  /* 0x0000000000037919 */ /* 0x007e220000002500 */
[----:B----4-:R-:W-:Y:S01]  /*56c0*/  LEA R0, R4, UR6, 0x2 ;  /* 0x0000000604007c11 */ /* 0x010fe2000f8e10ff */
[----:B------:R-:W1:Y:S04]  /*56d0*/  LDCU.64 UR8, c[0x0][0x3a0] ;  /* 0x00007400ff0877ac */ /* 0x000e680008000a00 */
[----:B------:R-:W2:Y:S01]  /*56e0*/  LDS R5, [R0] ;  /* 0x0000000000057984 */ /* 0x000ea20000000800 */
[----:B0-----:R-:W-:-:S05]  /*56f0*/  IMAD R4, R3, 0x20, R4 ;  /* 0x0000002003047824 */ /* 0x001fca00078e0204 */
[----:B------:R-:W-:-:S04]  /*5700*/  IADD3 R4, P0, PT, R4, UR4, RZ ;  /* 0x0000000404047c10 */ /* 0x000fc8000ff1e0ff */
[----:B------:R-:W-:Y:S02]  /*5710*/  IADD3.X R3, PT, PT, RZ, RZ, RZ, P0, !PT ;  /* 0x000000ffff037210 */ /* 0x000fe400007fe4ff */
[----:B-1----:R-:W-:-:S04]  /*5720*/  LEA R2, P0, R4, UR8, 0x2 ;  /* 0x0000000804027c11 */ /* 0x002fc8000f8010ff */
[----:B------:R-:W-:-:S05]  /*5730*/  LEA.HI.X R3, R4, UR9, R3, 0x2, P0 ;  /* 0x0000000904037c11 */ /* 0x000fca00080f1403 */
[----:B--2---:R-:W-:Y:S01]  /*5740*/  STG.E desc[UR14][R2.64], R5 ;  /* 0x0000000502007986 */ /* 0x004fe2000c10190e */
[----:B------:R-:W-:Y:S05]  /*5750*/  EXIT ;  /* 0x000000000000794d */ /* 0x000fea0003800000 */
        .weak           $__internal_3_$__cuda_sm20_rcp_rn_f32_slowpath
        .type           $__internal_3_$__cuda_sm20_rcp_rn_f32_slowpath,@function
        .size           $__internal_3_$__cuda_sm20_rcp_rn_f32_slowpath,($__internal_4_$__cuda_sm20_sqrt_rn_f32_slowpath - $__internal_3_$__cuda_sm20_rcp_rn_f32_slowpath)
$__internal_3_$__cuda_sm20_rcp_rn_f32_slowpath:
        /* <DEDUP_REMOVED lines=15> */
.L_x_220:
        /* <DEDUP_REMOVED lines=33> */
.L_x_222:
[----:B------:R0:W1:Y:S02]  /*5a60*/  MUFU.RCP R5, R4 ;  /* 0x0000000400057308 */ /* 0x0000640000001000 */
.L_x_221:
[----:B------:R-:W-:-:S04]  /*5a70*/  IMAD.MOV.U32 R7, RZ, RZ, 0x0 ;  /* 0x00000000ff077424 */ /* 0x000fc800078e00ff */
[----:B0123--:R-:W-:Y:S05]  /*5a80*/  RET.REL.NODEC R6 `(_ZN15flash_attention22flash_attention_kernelILi32ELi32ELi1ELi37ELi8ELi16EEEvPfS1_S1_S1_S1_ii) ;  /* 0xffffffa4065c7950 */ /* 0x00ffea0003c3ffff */
        .weak           $__internal_4_$__cuda_sm20_sqrt_rn_f32_slowpath
        .type           $__internal_4_$__cuda_sm20_sqrt_rn_f32_slowpath,@function
        .size           $__internal_4_$__cuda_sm20_sqrt_rn_f32_slowpath,($__internal_5_$__cuda_sm3x_div_rn_noftz_f32_slowpath - $__internal_4_$__cuda_sm20_sqrt_rn_f32_slowpath)
$__internal_4_$__cuda_sm20_sqrt_rn_f32_slowpath:
        /* <DEDUP_REMOVED lines=10> */
[----:B------:R-:W-:Y:S01]  /*5b30*/  @!P0 MOV R5, R4 ;  /* 0x0000000400058202 */ /* 0x000fe20000000f00 */
        /* <DEDUP_REMOVED lines=9> */
.L_x_223:
[----:B------:R-:W-:Y:S02]  /*5bd0*/  IMAD.MOV.U32 R6, RZ, RZ, R5 ;  /* 0x000000ffff067224 */ /* 0x000fe400078e0005 */
[----:B------:R-:W-:Y:S02]  /*5be0*/  IMAD.MOV.U32 R4, RZ, RZ, R8 ;  /* 0x000000ffff047224 */ /* 0x000fe400078e0008 */
[----:B------:R-:W-:-:S04]  /*5bf0*/  IMAD.MOV.U32 R5, RZ, RZ, 0x0 ;  /* 0x00000000ff057424 */ /* 0x000fc800078e00ff */
[----:B------:R-:W-:Y:S05]  /*5c00*/  RET.REL.NODEC R4 `(_ZN15flash_attention22flash_attention_kernelILi32ELi32ELi1ELi37ELi8ELi16EEEvPfS1_S1_S1_S1_ii) ;  /* 0xffffffa004fc7950 */ /* 0x000fea0003c3ffff */
        .weak           $__internal_5_$__cuda_sm3x_div_rn_noftz_f32_slowpath
        .type           $__internal_5_$__cuda_sm3x_div_rn_noftz_f32_slowpath,@function
        .size           $__internal_5_$__cuda_sm3x_div_rn_noftz_f32_slowpath,(.L_x_241 - $__internal_5_$__cuda_sm3x_div_rn_noftz_f32_slowpath)
$__internal_5_$__cuda_sm3x_div_rn_noftz_f32_slowpath:
        /* <DEDUP_REMOVED lines=9> */
[----:B------:R-:W-:Y:S01]  /*5ca0*/  @!P0 MOV R16, RZ ;  /* 0x000000ff00108202 */ /* 0x000fe20000000f00 */
        /* <DEDUP_REMOVED lines=17> */
[----:B------:R-:W-:-:S05]  /*5dc0*/  VIADD R16, R20, 0xffffffff ;  /* 0xffffffff14107836 */ /* 0x000fca0000000000 */
[----:B------:R-:W-:Y:S01]  /*5dd0*/  ISETP.GE.AND P0, PT, R16, RZ, PT ;  /* 0x000000ff1000720c */ /* 0x000fe20003f06270 */
[----:B------:R-:W-:-:S05]  /*5de0*/  VIADD R16, R15, 0xffffffff ;  /* 0xffffffff0f107836 */ /* 0x000fca0000000000 */
[----:B------:R-:W-:-:S07]  /*5df0*/  ISETP.GE.AND P1, PT, R16, RZ, PT ;  /* 0x000000ff1000720c */ /* 0x000fce0003f26270 */
[----:B------:R-:W-:Y:S02]  /*5e00*/  @P0 IMAD.MOV.U32 R16, RZ, RZ, RZ ;  /* 0x000000ffff100224 */ /* 0x000fe400078e00ff */
[----:B------:R-:W-:Y:S01]  /*5e10*/  @!P0 FFMA R0, R0, 1.84467440737095516160e+19, RZ ;  /* 0x5f80000000008823 */ /* 0x000fe200000000ff */
[----:B------:R-:W-:-:S03]  /*5e20*/  @!P0 IMAD.MOV.U32 R16, RZ, RZ, -0x40 ;  /* 0xffffffc0ff108424 */ /* 0x000fc600078e00ff */
[----:B------:R-:W-:Y:S01]  /*5e30*/  @!P1 FFMA R3, R3, 1.84467440737095516160e+19, RZ ;  /* 0x5f80000003039823 */ /* 0x000fe200000000ff */
[----:B------:R-:W-:-:S07]  /*5e40*/  @!P1 VIADD R16, R16, 0x40 ;  /* 0x0000004010109836 */ /* 0x000fce0000000000 */
.L_x_225:
[----:B------:R-:W-:Y:S01]  /*5e50*/  LEA R18, R15, 0xc0800000, 0x17 ;  /* 0xc08000000f127811 */ /* 0x000fe200078eb8ff */
[----:B------:R-:W-:Y:S01]  /*5e60*/  VIADD R20, R20, 0xffffff81 ;  /* 0xffffff8114147836 */ /* 0x000fe20000000000 */
[----:B------:R-:W-:Y:S02]  /*5e70*/  BSSY.RECONVERGENT B5, `(.L_x_230) ;  /* 0x0000035000057945 */ /* 0x000fe40003800200 */
[----:B------:R-:W-:Y:S01]  /*5e80*/  IADD3 R21, PT, PT, -R18, R3, RZ ;  /* 0x0000000312157210 */ /* 0x000fe20007ffe1ff */
[----:B------:R-:W-:-:S03]  /*5e90*/  IMAD R0, R20, -0x800000, R0 ;  /* 0xff80000014007824 */ /* 0x000fc600078e0200 */
        /* <DEDUP_REMOVED lines=25> */
[C---:B------:R-:W-:Y:S02]  /*6030*/  ISETP.NE.AND P3, PT, R20.reuse, RZ, PT ;  /* 0x000000ff1400720c */ /* 0x040fe40003f65270 */
[C---:B------:R-:W-:Y:S02]  /*6040*/  ISETP.NE.AND P1, PT, R20.reuse, RZ, PT ;  /* 0x000000ff1400720c */ /* 0x040fe40003f25270 */
[----:B------:R-:W-:Y:S01]  /*6050*/  LOP3.LUT R16, R15, 0x7fffff, RZ, 0xc0, !PT ;  /* 0x007fffff0f107812 */ /* 0x000fe200078ec0ff */
[CCC-:B------:R-:W-:Y:S01]  /*6060*/  FFMA.RP R15, R3.reuse, R19.reuse, R18.reuse ;  /* 0x00000013030f7223 */ /* 0x1c0fe20000008012 */
[----:B------:R-:W-:Y:S01]  /*6070*/  FFMA.RM R18, R3, R19, R18 ;  /* 0x0000001303127223 */ /* 0x000fe20000004012 */
[----:B------:R-:W-:Y:S01]  /*6080*/  VIADD R3, R20, 0x20 ;  /* 0x0000002014037836 */ /* 0x000fe20000000000 */
[----:B------:R-:W-:Y:S02]  /*6090*/  LOP3.LUT R16, R16, 0x800000, RZ, 0xfc, !PT ;  /* 0x0080000010107812 */ /* 0x000fe400078efcff */
[----:B------:R-:W-:-:S02]  /*60a0*/  IADD3 R19, PT, PT, -R20, RZ, RZ ;  /* 0x000000ff14137210 */ /* 0x000fc40007ffe1ff */
[----:B------:R-:W-:Y:S02]  /*60b0*/  SHF.L.U32 R3, R16, R3, RZ ;  /* 0x0000000310037219 */ /* 0x000fe400000006ff */
[----:B------:R-:W-:Y:S02]  /*60c0*/  FSETP.NEU.FTZ.AND P0, PT, R15, R18, PT ;  /* 0x000000120f00720b */ /* 0x000fe40003f1d000 */
        /* <DEDUP_REMOVED lines=11> */
.L_x_232:
[----:B------:R-:W-:-:S04]  /*6180*/  LOP3.LUT R0, R0, 0x80000000, RZ, 0xc0, !PT ;  /* 0x8000000000007812 */ /* 0x000fc800078ec0ff */
[----:B------:R-:W-:Y:S01]  /*6190*/  LOP3.LUT R0, R0, 0x7f800000, RZ, 0xfc, !PT ;  /* 0x7f80000000007812 */ /* 0x000fe200078efcff */
[----:B------:R-:W-:Y:S06]  /*61a0*/  BRA `(.L_x_233) ;  /* 0x0000000000047947 */ /* 0x000fec0003800000 */
.L_x_231:
[----:B------:R-:W-:-:S07]  /*61b0*/  IMAD R0, R21, 0x800000, R0 ;  /* 0x0080000015007824 */ /* 0x000fce00078e0200 */
.L_x_233:
[----:B------:R-:W-:Y:S05]  /*61c0*/  BSYNC.RECONVERGENT B5 ;  /* 0x0000000000057941 */ /* 0x000fea0003800200 */
.L_x_230:
[----:B------:R-:W-:Y:S05]  /*61d0*/  BRA `(.L_x_234) ;  /* 0x0000000000207947 */ /* 0x000fea0003800000 */
.L_x_229:
[----:B------:R-:W-:-:S04]  /*61e0*/  LOP3.LUT R0, R3, 0x80000000, R0, 0x48, !PT ;  /* 0x8000000003007812 */ /* 0x000fc800078e4800 */
[----:B------:R-:W-:Y:S01]  /*61f0*/  LOP3.LUT R0, R0, 0x7f800000, RZ, 0xfc, !PT ;  /* 0x7f80000000007812 */ /* 0x000fe200078efcff */
[----:B------:R-:W-:Y:S06]  /*6200*/  BRA `(.L_x_234) ;  /* 0x0000000000147947 */ /* 0x000fec0003800000 */
.L_x_228:
[----:B------:R-:W-:Y:S01]  /*6210*/  LOP3.LUT R0, R3, 0x80000000, R0, 0x48, !PT ;  /* 0x8000000003007812 */ /* 0x000fe200078e4800 */
[----:B------:R-:W-:Y:S06]  /*6220*/  BRA `(.L_x_234) ;  /* 0x00000000000c7947 */ /* 0x000fec0003800000 */
.L_x_227:
[----:B------:R-:W0:Y:S01]  /*6230*/  MUFU.RSQ R0, -QNAN ;  /* 0xffc0000000007908 */ /* 0x000e220000001400 */
[----:B------:R-:W-:Y:S05]  /*6240*/  BRA `(.L_x_234) ;  /* 0x0000000000047947 */ /* 0x000fea0003800000 */
.L_x_226:
[----:B------:R-:W-:-:S07]  /*6250*/  FADD.FTZ R0, R0, R3 ;  /* 0x0000000300007221 */ /* 0x000fce0000010000 */
.L_x_234:
[----:B------:R-:W-:Y:S05]  /*6260*/  BSYNC.RECONVERGENT B4 ;  /* 0x0000000000047941 */ /* 0x000fea0003800200 */
.L_x_224:
[----:B------:R-:W-:Y:S02]  /*6270*/  IMAD.MOV.U32 R15, RZ, RZ, 0x0 ;  /* 0x00000000ff0f7424 */ /* 0x000fe400078e00ff */
[----:B0-----:R-:W-:Y:S02]  /*6280*/  IMAD.MOV.U32 R3, RZ, RZ, R0 ;  /* 0x000000ffff037224 */ /* 0x001fe400078e0000 */
[----:B------:R-:W-:Y:S05]  /*6290*/  RET.REL.NODEC R14 `(_ZN15flash_attention22flash_attention_kernelILi32ELi32ELi1ELi37ELi8ELi16EEEvPfS1_S1_S1_S1_ii) ;  /* 0xffffff9c0e587950 */ /* 0x000fea0003c3ffff */
.L_x_235:
        /* <DEDUP_REMOVED lines=14> */
.L_x_241:


//--------------------- .nv.shared._ZN15flash_attention22flash_attention_kernelILi32ELi32ELi1ELi71ELi8ELi32EEEvPfS1_S1_S1_S1_ii --------------------------
	.section	.nv.shared._ZN15flash_attention22flash_attention_kernelILi32ELi32ELi1ELi71ELi8ELi32EEEvPfS1_S1_S1_S1_ii,"aw",@nobits
	.sectionflags	@""
	.align	16
	.zero		1024


//--------------------- .nv.shared.reserved.0     --------------------------
	.section	.nv.shared.reserved.0,"aw",@nobits
	.weak		__nv_reservedSMEM_offset_0_alias
	.size		__nv_reservedSMEM_offset_0_alias, 0, 64
	.other		__nv_reservedSMEM_offset_0_alias,@"STO_CUDA_RESERVED_SHARED STV_DEFAULT"
__nv_reservedSMEM_offset_0_alias:
	.zero		0
	.zero		64


//--------------------- .nv.shared._ZN15flash_attention22flash_attention_kernelILi32ELi32ELi1ELi37ELi8ELi16EEEvPfS1_S1_S1_S1_ii --------------------------
	.section	.nv.shared._ZN15flash_attention22flash_attention_kernelILi32ELi32ELi1ELi37ELi8ELi16EEEvPfS1_S1_S1_S1_ii,"aw",@nobits
	.sectionflags	@""
	.align	16
	.zero		1024


//--------------------- .nv.constant0._ZN15flash_attention22flash_attention_kernelILi32ELi32ELi1ELi71ELi8ELi32EEEvPfS1_S1_S1_S1_ii --------------------------
	.section	.nv.constant0._ZN15flash_attention22flash_attention_kernelILi32ELi32ELi1ELi71ELi8ELi32EEEvPfS1_S1_S1_S1_ii,"a",@progbits
	.sectionflags	@""
	.align	4
.nv.constant0._ZN15flash_attention22flash_attention_kernelILi32ELi32ELi1ELi71ELi8ELi32EEEvPfS1_S1_S1_S1_ii:
	.zero		944


//--------------------- .nv.constant0._ZN15flash_attention22flash_attention_kernelILi32ELi32ELi1ELi37ELi8ELi16EEEvPfS1_S1_S1_S1_ii --------------------------
	.section	.nv.constant0._ZN15flash_attention22flash_attention_kernelILi32ELi32ELi1ELi37ELi8ELi16EEEvPfS1_S1_S1_S1_ii,"a",@progbits
	.sectionflags	@""
	.align	4
.nv.constant0._ZN15flash_attention22flash_attention_kernelILi32ELi32ELi1ELi37ELi8ELi16EEEvPfS1_S1_S1_S1_ii:
	.zero		944


//--------------------- SYMBOLS --------------------------

	.type		.nv.reservedSmem.offset0,@object
	.size		.nv.reservedSmem.offset0,0x4
	.type		.nv.reservedSmem.cap,@object
	.size		.nv.reservedSmem.cap,0x4
